// Copyright (c) 2024, Jay Shah, Ganesh Bikshandi, Ying Zhang, Vijay Thakkar, Pradeep Ramani, Tri Dao.
// Splitting the different template instantiations to different files to speed up compilation.
// This file is auto-generated. See "generate_kernels.py"

#include "flash_bwd_hdim256_fp16_sm90.cu"
#include "flash_bwd_hdim256_fp16_softcap_sm90.cu"

// ===== COMPILED SASS (sm_90a) =====

	.target	sm_90a

	.elftype	@"ET_EXEC"


//--------------------- .note.nv.tkinfo           --------------------------
	.section	.note.nv.tkinfo,"",@"SHT_NOTE"
	.sectionflags	@"SHF_NOTE_NV_TKINFO"
	.tkinfo
        /*0018*/ 	.word	0x00000002
        /*0030*/ 	.string	""
        /*0030*/ 	.string	"ptxas"
        /*0030*/ 	.string	"Cuda compilation tools, release 13.0, V13.0.88"
        /*0030*/ 	.string	"Build cuda_13.0.r13.0/compiler.36424714_0"
        /*0030*/ 	.string	"-arch sm_90a -m 64 "



//--------------------- .note.nv.cuinfo           --------------------------
	.section	.note.nv.cuinfo,"",@"SHT_NOTE"
	.sectionflags	@"SHF_NOTE_NV_CUINFO"
        /*0018*/ 	.short	0x0002
        /*001a*/ 	.short	0x005a
        /*001c*/ 	.short	0x0082
	.zero		2


//--------------------- .nv.info                  --------------------------
	.section	.nv.info,"",@"SHT_CUDA_INFO"
	.align	4


	//----- nvinfo : EIATTR_REGCOUNT
	.align		4
        /*0000*/ 	.byte	0x04, 0x2f
        /*0002*/ 	.short	(.L_16 - .L_15)
	.align		4
.L_15:
        /*0004*/ 	.word	index@(_ZN7cutlass13device_kernelIN5flash22FlashAttnBwdPreprocessIN4cute5tupleIJNS3_1CILi64EEENS5_ILi256EEEEEENS_6half_tEfNS_4arch4Sm90ELb1ELb1EEEEEvNT_6ParamsE)
        /*0008*/ 	.word	0x00000060


	//----- nvinfo : EIATTR_FRAME_SIZE
	.align		4
.L_16:
        /*000c*/ 	.byte	0x04, 0x11
        /*000e*/ 	.short	(.L_18 - .L_17)
	.align		4
.L_17:
        /*0010*/ 	.word	index@(_ZN7cutlass13device_kernelIN5flash22FlashAttnBwdPreprocessIN4cute5tupleIJNS3_1CILi64EEENS5_ILi256EEEEEENS_6half_tEfNS_4arch4Sm90ELb1ELb1EEEEEvNT_6ParamsE)
        /*0014*/ 	.word	0x00000000


	//----- nvinfo : EIATTR_REGCOUNT
	.align		4
.L_18:
        /*0018*/ 	.byte	0x04, 0x2f
        /*001a*/ 	.short	(.L_20 - .L_19)
	.align		4
.L_19:
        /*001c*/ 	.word	index@(_ZN7cutlass13device_kernelIN5flash11enable_sm90INS1_16FlashAttnBwdSm90INS1_25CollectiveMainloopBwdSm90ILi2ELi1ELi1EN4cute5tupleIJNS5_1CILi1EEES8_S8_EEENS6_IJNS7_ILi64EEENS7_ILi80EEENS7_ILi256EEEEEENS_6half_tEfNS_4arch4Sm90ELb1ELb0ELb0ELb1ELb0ELb0ELb1ELb1ELi2ELi1ELi1ELi1ELb0EEENS1_24CollectiveEpilogueBwdGQAISD_fSG_Li256ELb1ELb0EEENS1_25SingleTileBwdLPTSchedulerILb1ELi80ELb0EEEEEEEEEvNT_6ParamsE)
        /*0020*/ 	.word	0x000000a8


	//----- nvinfo : EIATTR_FRAME_SIZE
	.align		4
.L_20:
        /*0024*/ 	.byte	0x04, 0x11
        /*0026*/ 	.short	(.L_22 - .L_21)
	.align		4
.L_21:
        /*0028*/ 	.word	index@(_ZN7cutlass13device_kernelIN5flash11enable_sm90INS1_16FlashAttnBwdSm90INS1_25CollectiveMainloopBwdSm90ILi2ELi1ELi1EN4cute5tupleIJNS5_1CILi1EEES8_S8_EEENS6_IJNS7_ILi64EEENS7_ILi80EEENS7_ILi256EEEEEENS_6half_tEfNS_4arch4Sm90ELb1ELb0ELb0ELb1ELb0ELb0ELb1ELb1ELi2ELi1ELi1ELi1ELb0EEENS1_24CollectiveEpilogueBwdGQAISD_fSG_Li256ELb1ELb0EEENS1_25SingleTileBwdLPTSchedulerILb1ELi80ELb0EEEEEEEEEvNT_6ParamsE)
        /*002c*/ 	.word	0x00000008


	//----- nvinfo : EIATTR_REGCOUNT
	.align		4
.L_22:
        /*0030*/ 	.byte	0x04, 0x2f
        /*0032*/ 	.short	(.L_24 - .L_23)
	.align		4
.L_23:
        /*0034*/ 	.word	index@(_ZN7cutlass13device_kernelIN5flash32FlashAttnBwdPostprocessConvertdQIN4cute5tupleIJNS3_1CILi64EEENS5_ILi256EEEEEENS_6half_tEfNS_4arch4Sm90ELi256ENS3_8TiledMMAINS3_8MMA_AtomIJNS3_4SM904GMMA25MMA_64x64x16_F32F16F16_SSILNSF_5MajorE1ELSH_0ELNSF_7ScaleInE1ELSI_1EEEEEENS3_6LayoutINS4_IJNS5_ILi2EEENS5_ILi1EEESN_EEENS4_IJSN_NS5_ILi0EEESP_EEEEENS4_IJNS3_10UnderscoreESS_SS_EEEEELb1EEEEEvNT_6ParamsE)
        /*0038*/ 	.word	0x00000059


	//----- nvinfo : EIATTR_FRAME_SIZE
	.align		4
.L_24:
        /*003c*/ 	.byte	0x04, 0x11
        /*003e*/ 	.short	(.L_26 - .L_25)
	.align		4
.L_25:
        /*0040*/ 	.word	index@(_ZN7cutlass13device_kernelIN5flash32FlashAttnBwdPostprocessConvertdQIN4cute5tupleIJNS3_1CILi64EEENS5_ILi256EEEEEENS_6half_tEfNS_4arch4Sm90ELi256ENS3_8TiledMMAINS3_8MMA_AtomIJNS3_4SM904GMMA25MMA_64x64x16_F32F16F16_SSILNSF_5MajorE1ELSH_0ELNSF_7ScaleInE1ELSI_1EEEEEENS3_6LayoutINS4_IJNS5_ILi2EEENS5_ILi1EEESN_EEENS4_IJSN_NS5_ILi0EEESP_EEEEENS4_IJNS3_10UnderscoreESS_SS_EEEEELb1EEEEEvNT_6ParamsE)
        /*0044*/ 	.word	0x00000000


	//----- nvinfo : EIATTR_REGCOUNT
	.align		4
.L_26:
        /*0048*/ 	.byte	0x04, 0x2f
        /*004a*/ 	.short	(.L_28 - .L_27)
	.align		4
.L_27:
        /*004c*/ 	.word	index@(_ZN7cutlass13device_kernelIN5flash32FlashAttnBwdPostprocessConvertdQIN4cute5tupleIJNS3_1CILi80EEENS5_ILi256EEEEEENS_6half_tEfNS_4arch4Sm90ELi256ENS3_8TiledMMAINS3_8MMA_AtomIJNS3_4SM904GMMA25MMA_64x16x16_F32F16F16_SSILNSF_5MajorE1ELSH_1ELNSF_7ScaleInE1ELSI_1EEEEEENS3_6LayoutINS4_IJNS5_ILi2EEENS5_ILi1EEESN_EEENS4_IJSN_NS5_ILi0EEESP_EEEEENS4_IJNS3_10UnderscoreESS_SS_EEEEELb1EEEEEvNT_6ParamsE)
        /*0050*/ 	.word	0x0000006d


	//----- nvinfo : EIATTR_FRAME_SIZE
	.align		4
.L_28:
        /*0054*/ 	.byte	0x04, 0x11
        /*0056*/ 	.short	(.L_30 - .L_29)
	.align		4
.L_29:
        /*0058*/ 	.word	index@(_ZN7cutlass13device_kernelIN5flash32FlashAttnBwdPostprocessConvertdQIN4cute5tupleIJNS3_1CILi80EEENS5_ILi256EEEEEENS_6half_tEfNS_4arch4Sm90ELi256ENS3_8TiledMMAINS3_8MMA_AtomIJNS3_4SM904GMMA25MMA_64x16x16_F32F16F16_SSILNSF_5MajorE1ELSH_1ELNSF_7ScaleInE1ELSI_1EEEEEENS3_6LayoutINS4_IJNS5_ILi2EEENS5_ILi1EEESN_EEENS4_IJSN_NS5_ILi0EEESP_EEEEENS4_IJNS3_10UnderscoreESS_SS_EEEEELb1EEEEEvNT_6ParamsE)
        /*005c*/ 	.word	0x00000000


	//----- nvinfo : EIATTR_REGCOUNT
	.align		4
.L_30:
        /*0060*/ 	.byte	0x04, 0x2f
        /*0062*/ 	.short	(.L_32 - .L_31)
	.align		4
.L_31:
        /*0064*/ 	.word	index@(_ZN7cutlass13device_kernelIN5flash11enable_sm90INS1_16FlashAttnBwdSm90INS1_25CollectiveMainloopBwdSm90ILi2ELi1ELi1EN4cute5tupleIJNS5_1CILi1EEES8_S8_EEENS6_IJNS7_ILi64EEENS7_ILi80EEENS7_ILi256EEEEEENS_6half_tEfNS_4arch4Sm90ELb1ELb0ELb0ELb1ELb0ELb0ELb1ELb1ELi2ELi1ELi1ELi1ELb0EEENS1_21CollectiveEpilogueBwdISD_SE_SG_Li256ELb1ELb1ELi2EEENS1_25SingleTileBwdLPTSchedulerILb1ELi80ELb0EEEEEEEEEvNT_6ParamsE)
        /*0068*/ 	.word	0x000000a8


	//----- nvinfo : EIATTR_FRAME_SIZE
	.align		4
.L_32:
        /*006c*/ 	.byte	0x04, 0x11
        /*006e*/ 	.short	(.L_34 - .L_33)
	.align		4
.L_33:
        /*0070*/ 	.word	index@(_ZN7cutlass13device_kernelIN5flash11enable_sm90INS1_16FlashAttnBwdSm90INS1_25CollectiveMainloopBwdSm90ILi2ELi1ELi1EN4cute5tupleIJNS5_1CILi1EEES8_S8_EEENS6_IJNS7_ILi64EEENS7_ILi80EEENS7_ILi256EEEEEENS_6half_tEfNS_4arch4Sm90ELb1ELb0ELb0ELb1ELb0ELb0ELb1ELb1ELi2ELi1ELi1ELi1ELb0EEENS1_21CollectiveEpilogueBwdISD_SE_SG_Li256ELb1ELb1ELi2EEENS1_25SingleTileBwdLPTSchedulerILb1ELi80ELb0EEEEEEEEEvNT_6ParamsE)
        /*0074*/ 	.word	0x00000010


	//----- nvinfo : EIATTR_REGCOUNT
	.align		4
.L_34:
        /*0078*/ 	.byte	0x04, 0x2f
        /*007a*/ 	.short	(.L_36 - .L_35)
	.align		4
.L_35:
        /*007c*/ 	.word	index@(_ZN7cutlass13device_kernelIN5flash22FlashAttnBwdPreprocessIN4cute5tupleIJNS3_1CILi64EEENS5_ILi256EEEEEENS_6half_tEfNS_4arch4Sm90ELb1ELb0EEEEEvNT_6ParamsE)
        /*0080*/ 	.word	0x0000006a


	//----- nvinfo : EIATTR_FRAME_SIZE
	.align		4
.L_36:
        /*0084*/ 	.byte	0x04, 0x11
        /*0086*/ 	.short	(.L_38 - .L_37)
	.align		4
.L_37:
        /*0088*/ 	.word	index@(_ZN7cutlass13device_kernelIN5flash22FlashAttnBwdPreprocessIN4cute5tupleIJNS3_1CILi64EEENS5_ILi256EEEEEENS_6half_tEfNS_4arch4Sm90ELb1ELb0EEEEEvNT_6ParamsE)
        /*008c*/ 	.word	0x00000000


	//----- nvinfo : EIATTR_REGCOUNT
	.align		4
.L_38:
        /*0090*/ 	.byte	0x04, 0x2f
        /*0092*/ 	.short	(.L_40 - .L_39)
	.align		4
.L_39:
        /*0094*/ 	.word	index@(_ZN7cutlass13device_kernelIN5flash11enable_sm90INS1_16FlashAttnBwdSm90INS1_25CollectiveMainloopBwdSm90ILi2ELi1ELi1EN4cute5tupleIJNS5_1CILi1EEES8_S8_EEENS6_IJNS7_ILi64EEENS7_ILi80EEENS7_ILi256EEEEEENS_6half_tEfNS_4arch4Sm90ELb1ELb0ELb0ELb0ELb0ELb0ELb1ELb1ELi2ELi1ELi1ELi1ELb0EEENS1_24CollectiveEpilogueBwdGQAISD_fSG_Li256ELb0ELb0EEENS1_25SingleTileBwdLPTSchedulerILb0ELi80ELb0EEEEEEEEEvNT_6ParamsE)
        /*0098*/ 	.word	0x000000a8


	//----- nvinfo : EIATTR_FRAME_SIZE
	.align		4
.L_40:
        /*009c*/ 	.byte	0x04, 0x11
        /*009e*/ 	.short	(.L_42 - .L_41)
	.align		4
.L_41:
        /*00a0*/ 	.word	index@(_ZN7cutlass13device_kernelIN5flash11enable_sm90INS1_16FlashAttnBwdSm90INS1_25CollectiveMainloopBwdSm90ILi2ELi1ELi1EN4cute5tupleIJNS5_1CILi1EEES8_S8_EEENS6_IJNS7_ILi64EEENS7_ILi80EEENS7_ILi256EEEEEENS_6half_tEfNS_4arch4Sm90ELb1ELb0ELb0ELb0ELb0ELb0ELb1ELb1ELi2ELi1ELi1ELi1ELb0EEENS1_24CollectiveEpilogueBwdGQAISD_fSG_Li256ELb0ELb0EEENS1_25SingleTileBwdLPTSchedulerILb0ELi80ELb0EEEEEEEEEvNT_6ParamsE)
        /*00a4*/ 	.word	0x00000010


	//----- nvinfo : EIATTR_REGCOUNT
	.align		4
.L_42:
        /*00a8*/ 	.byte	0x04, 0x2f
        /*00aa*/ 	.short	(.L_44 - .L_43)
	.align		4
.L_43:
        /*00ac*/ 	.word	index@(_ZN7cutlass13device_kernelIN5flash11enable_sm90INS1_16FlashAttnBwdSm90INS1_25CollectiveMainloopBwdSm90ILi2ELi1ELi1EN4cute5tupleIJNS5_1CILi1EEES8_S8_EEENS6_IJNS7_ILi64EEENS7_ILi80EEENS7_ILi256EEEEEENS_6half_tEfNS_4arch4Sm90ELb1ELb0ELb0ELb0ELb0ELb0ELb1ELb1ELi2ELi1ELi1ELi1ELb0EEENS1_21CollectiveEpilogueBwdISD_SE_SG_Li256ELb0ELb1ELi2EEENS1_25SingleTileBwdLPTSchedulerILb0ELi80ELb0EEEEEEEEEvNT_6ParamsE)
        /*00b0*/ 	.word	0x000000a8


	//----- nvinfo : EIATTR_FRAME_SIZE
	.align		4
.L_44:
        /*00b4*/ 	.byte	0x04, 0x11
        /*00b6*/ 	.short	(.L_46 - .L_45)
	.align		4
.L_45:
        /*00b8*/ 	.word	index@(_ZN7cutlass13device_kernelIN5flash11enable_sm90INS1_16FlashAttnBwdSm90INS1_25CollectiveMainloopBwdSm90ILi2ELi1ELi1EN4cute5tupleIJNS5_1CILi1EEES8_S8_EEENS6_IJNS7_ILi64EEENS7_ILi80EEENS7_ILi256EEEEEENS_6half_tEfNS_4arch4Sm90ELb1ELb0ELb0ELb0ELb0ELb0ELb1ELb1ELi2ELi1ELi1ELi1ELb0EEENS1_21CollectiveEpilogueBwdISD_SE_SG_Li256ELb0ELb1ELi2EEENS1_25SingleTileBwdLPTSchedulerILb0ELi80ELb0EEEEEEEEEvNT_6ParamsE)
        /*00bc*/ 	.word	0x00000010


	//----- nvinfo : EIATTR_REGCOUNT
	.align		4
.L_46:
        /*00c0*/ 	.byte	0x04, 0x2f
        /*00c2*/ 	.short	(.L_48 - .L_47)
	.align		4
.L_47:
        /*00c4*/ 	.word	index@(_ZN7cutlass13device_kernelIN5flash11enable_sm90INS1_16FlashAttnBwdSm90INS1_25CollectiveMainloopBwdSm90ILi2ELi1ELi1EN4cute5tupleIJNS5_1CILi1EEES8_S8_EEENS6_IJNS7_ILi64EEENS7_ILi80EEENS7_ILi256EEEEEENS_6half_tEfNS_4arch4Sm90ELb0ELb1ELb0ELb1ELb0ELb0ELb1ELb1ELi2ELi1ELi1ELi1ELb0EEENS1_24CollectiveEpilogueBwdGQAISD_fSG_Li256ELb1ELb0EEENS1_19SingleTileSchedulerILb1ELb0ELb0ELi80EEEEEEEEEvNT_6ParamsE)
        /*00c8*/ 	.word	0x000000a8


	//----- nvinfo : EIATTR_FRAME_SIZE
	.align		4
.L_48:
        /*00cc*/ 	.byte	0x04, 0x11
        /*00ce*/ 	.short	(.L_50 - .L_49)
	.align		4
.L_49:
        /*00d0*/ 	.word	index@(_ZN7cutlass13device_kernelIN5flash11enable_sm90INS1_16FlashAttnBwdSm90INS1_25CollectiveMainloopBwdSm90ILi2ELi1ELi1EN4cute5tupleIJNS5_1CILi1EEES8_S8_EEENS6_IJNS7_ILi64EEENS7_ILi80EEENS7_ILi256EEEEEENS_6half_tEfNS_4arch4Sm90ELb0ELb1ELb0ELb1ELb0ELb0ELb1ELb1ELi2ELi1ELi1ELi1ELb0EEENS1_24CollectiveEpilogueBwdGQAISD_fSG_Li256ELb1ELb0EEENS1_19SingleTileSchedulerILb1ELb0ELb0ELi80EEEEEEEEEvNT_6ParamsE)
        /*00d4*/ 	.word	0x00000008


	//----- nvinfo : EIATTR_REGCOUNT
	.align		4
.L_50:
        /*00d8*/ 	.byte	0x04, 0x2f
        /*00da*/ 	.short	(.L_52 - .L_51)
	.align		4
.L_51:
        /*00dc*/ 	.word	index@(_ZN7cutlass13device_kernelIN5flash11enable_sm90INS1_16FlashAttnBwdSm90INS1_25CollectiveMainloopBwdSm90ILi2ELi1ELi1EN4cute5tupleIJNS5_1CILi1EEES8_S8_EEENS6_IJNS7_ILi64EEENS7_ILi80EEENS7_ILi256EEEEEENS_6half_tEfNS_4arch4Sm90ELb0ELb1ELb0ELb1ELb0ELb0ELb1ELb1ELi2ELi1ELi1ELi1ELb0EEENS1_21CollectiveEpilogueBwdISD_SE_SG_Li256ELb1ELb1ELi2EEENS1_19SingleTileSchedulerILb1ELb0ELb0ELi80EEEEEEEEEvNT_6ParamsE)
        /*00e0*/ 	.word	0x000000a8


	//----- nvinfo : EIATTR_FRAME_SIZE
	.align		4
.L_52:
        /*00e4*/ 	.byte	0x04, 0x11
        /*00e6*/ 	.short	(.L_54 - .L_53)
	.align		4
.L_53:
        /*00e8*/ 	.word	index@(_ZN7cutlass13device_kernelIN5flash11enable_sm90INS1_16FlashAttnBwdSm90INS1_25CollectiveMainloopBwdSm90ILi2ELi1ELi1EN4cute5tupleIJNS5_1CILi1EEES8_S8_EEENS6_IJNS7_ILi64EEENS7_ILi80EEENS7_ILi256EEEEEENS_6half_tEfNS_4arch4Sm90ELb0ELb1ELb0ELb1ELb0ELb0ELb1ELb1ELi2ELi1ELi1ELi1ELb0EEENS1_21CollectiveEpilogueBwdISD_SE_SG_Li256ELb1ELb1ELi2EEENS1_19SingleTileSchedulerILb1ELb0ELb0ELi80EEEEEEEEEvNT_6ParamsE)
        /*00ec*/ 	.word	0x00000008


	//----- nvinfo : EIATTR_REGCOUNT
	.align		4
.L_54:
        /*00f0*/ 	.byte	0x04, 0x2f
        /*00f2*/ 	.short	(.L_56 - .L_55)
	.align		4
.L_55:
        /*00f4*/ 	.word	index@(_ZN7cutlass13device_kernelIN5flash11enable_sm90INS1_16FlashAttnBwdSm90INS1_25CollectiveMainloopBwdSm90ILi2ELi1ELi1EN4cute5tupleIJNS5_1CILi1EEES8_S8_EEENS6_IJNS7_ILi64EEENS7_ILi80EEENS7_ILi256EEEEEENS_6half_tEfNS_4arch4Sm90ELb0ELb1ELb0ELb0ELb0ELb0ELb1ELb1ELi2ELi1ELi1ELi1ELb0EEENS1_24CollectiveEpilogueBwdGQAISD_fSG_Li256ELb0ELb0EEENS1_19SingleTileSchedulerILb0ELb0ELb0ELi80EEEEEEEEEvNT_6ParamsE)
        /*00f8*/ 	.word	0x000000a8


	//----- nvinfo : EIATTR_FRAME_SIZE
	.align		4
.L_56:
        /*00fc*/ 	.byte	0x04, 0x11
        /*00fe*/ 	.short	(.L_58 - .L_57)
	.align		4
.L_57:
        /*0100*/ 	.word	index@(_ZN7cutlass13device_kernelIN5flash11enable_sm90INS1_16FlashAttnBwdSm90INS1_25CollectiveMainloopBwdSm90ILi2ELi1ELi1EN4cute5tupleIJNS5_1CILi1EEES8_S8_EEENS6_IJNS7_ILi64EEENS7_ILi80EEENS7_ILi256EEEEEENS_6half_tEfNS_4arch4Sm90ELb0ELb1ELb0ELb0ELb0ELb0ELb1ELb1ELi2ELi1ELi1ELi1ELb0EEENS1_24CollectiveEpilogueBwdGQAISD_fSG_Li256ELb0ELb0EEENS1_19SingleTileSchedulerILb0ELb0ELb0ELi80EEEEEEEEEvNT_6ParamsE)
        /*0104*/ 	.word	0x00000008


	//----- nvinfo : EIATTR_REGCOUNT
	.align		4
.L_58:
        /*0108*/ 	.byte	0x04, 0x2f
        /*010a*/ 	.short	(.L_60 - .L_59)
	.align		4
.L_59:
        /*010c*/ 	.word	index@(_ZN7cutlass13device_kernelIN5flash11enable_sm90INS1_16FlashAttnBwdSm90INS1_25CollectiveMainloopBwdSm90ILi2ELi1ELi1EN4cute5tupleIJNS5_1CILi1EEES8_S8_EEENS6_IJNS7_ILi64EEENS7_ILi80EEENS7_ILi256EEEEEENS_6half_tEfNS_4arch4Sm90ELb0ELb1ELb0ELb0ELb0ELb0ELb1ELb1ELi2ELi1ELi1ELi1ELb0EEENS1_21CollectiveEpilogueBwdISD_SE_SG_Li256ELb0ELb1ELi2EEENS1_19SingleTileSchedulerILb0ELb0ELb0ELi80EEEEEEEEEvNT_6ParamsE)
        /*0110*/ 	.word	0x000000a8


	//----- nvinfo : EIATTR_FRAME_SIZE
	.align		4
.L_60:
        /*0114*/ 	.byte	0x04, 0x11
        /*0116*/ 	.short	(.L_62 - .L_61)
	.align		4
.L_61:
        /*0118*/ 	.word	index@(_ZN7cutlass13device_kernelIN5flash11enable_sm90INS1_16FlashAttnBwdSm90INS1_25CollectiveMainloopBwdSm90ILi2ELi1ELi1EN4cute5tupleIJNS5_1CILi1EEES8_S8_EEENS6_IJNS7_ILi64EEENS7_ILi80EEENS7_ILi256EEEEEENS_6half_tEfNS_4arch4Sm90ELb0ELb1ELb0ELb0ELb0ELb0ELb1ELb1ELi2ELi1ELi1ELi1ELb0EEENS1_21CollectiveEpilogueBwdISD_SE_SG_Li256ELb0ELb1ELi2EEENS1_19SingleTileSchedulerILb0ELb0ELb0ELi80EEEEEEEEEvNT_6ParamsE)
        /*011c*/ 	.word	0x00000008


	//----- nvinfo : EIATTR_REGCOUNT
	.align		4
.L_62:
        /*0120*/ 	.byte	0x04, 0x2f
        /*0122*/ 	.short	(.L_64 - .L_63)
	.align		4
.L_63:
        /*0124*/ 	.word	index@(_ZN7cutlass13device_kernelIN5flash11enable_sm90INS1_16FlashAttnBwdSm90INS1_25CollectiveMainloopBwdSm90ILi2ELi1ELi1EN4cute5tupleIJNS5_1CILi1EEES8_S8_EEENS6_IJNS7_ILi64EEENS7_ILi80EEENS7_ILi256EEEEEENS_6half_tEfNS_4arch4Sm90ELb0ELb0ELb0ELb1ELb0ELb0ELb1ELb1ELi2ELi1ELi1ELi1ELb0EEENS1_24CollectiveEpilogueBwdGQAISD_fSG_Li256ELb1ELb0EEENS1_19SingleTileSchedulerILb1ELb0ELb0ELi80EEEEEEEEEvNT_6ParamsE)
        /*0128*/ 	.word	0x000000a8


	//----- nvinfo : EIATTR_FRAME_SIZE
	.align		4
.L_64:
        /*012c*/ 	.byte	0x04, 0x11
        /*012e*/ 	.short	(.L_66 - .L_65)
	.align		4
.L_65:
        /*0130*/ 	.word	index@(_ZN7cutlass13device_kernelIN5flash11enable_sm90INS1_16FlashAttnBwdSm90INS1_25CollectiveMainloopBwdSm90ILi2ELi1ELi1EN4cute5tupleIJNS5_1CILi1EEES8_S8_EEENS6_IJNS7_ILi64EEENS7_ILi80EEENS7_ILi256EEEEEENS_6half_tEfNS_4arch4Sm90ELb0ELb0ELb0ELb1ELb0ELb0ELb1ELb1ELi2ELi1ELi1ELi1ELb0EEENS1_24CollectiveEpilogueBwdGQAISD_fSG_Li256ELb1ELb0EEENS1_19SingleTileSchedulerILb1ELb0ELb0ELi80EEEEEEEEEvNT_6ParamsE)
        /*0134*/ 	.word	0x00000010


	//----- nvinfo : EIATTR_REGCOUNT
	.align		4
.L_66:
        /*0138*/ 	.byte	0x04, 0x2f
        /*013a*/ 	.short	(.L_68 - .L_67)
	.align		4
.L_67:
        /*013c*/ 	.word	index@(_ZN7cutlass13device_kernelIN5flash11enable_sm90INS1_16FlashAttnBwdSm90INS1_25CollectiveMainloopBwdSm90ILi2ELi1ELi1EN4cute5tupleIJNS5_1CILi1EEES8_S8_EEENS6_IJNS7_ILi64EEENS7_ILi80EEENS7_ILi256EEEEEENS_6half_tEfNS_4arch4Sm90ELb0ELb0ELb0ELb1ELb0ELb0ELb1ELb1ELi2ELi1ELi1ELi1ELb0EEENS1_21CollectiveEpilogueBwdISD_SE_SG_Li256ELb1ELb1ELi2EEENS1_19SingleTileSchedulerILb1ELb0ELb0ELi80EEEEEEEEEvNT_6ParamsE)
        /*0140*/ 	.word	0x000000a8


	//----- nvinfo : EIATTR_FRAME_SIZE
	.align		4
.L_68:
        /*0144*/ 	.byte	0x04, 0x11
        /*0146*/ 	.short	(.L_70 - .L_69)
	.align		4
.L_69:
        /*0148*/ 	.word	index@(_ZN7cutlass13device_kernelIN5flash11enable_sm90INS1_16FlashAttnBwdSm90INS1_25CollectiveMainloopBwdSm90ILi2ELi1ELi1EN4cute5tupleIJNS5_1CILi1EEES8_S8_EEENS6_IJNS7_ILi64EEENS7_ILi80EEENS7_ILi256EEEEEENS_6half_tEfNS_4arch4Sm90ELb0ELb0ELb0ELb1ELb0ELb0ELb1ELb1ELi2ELi1ELi1ELi1ELb0EEENS1_21CollectiveEpilogueBwdISD_SE_SG_Li256ELb1ELb1ELi2EEENS1_19SingleTileSchedulerILb1ELb0ELb0ELi80EEEEEEEEEvNT_6ParamsE)
        /*014c*/ 	.word	0x00000010


	//----- nvinfo : EIATTR_REGCOUNT
	.align		4
.L_70:
        /*0150*/ 	.byte	0x04, 0x2f
        /*0152*/ 	.short	(.L_72 - .L_71)
	.align		4
.L_71:
        /*0154*/ 	.word	index@(_ZN7cutlass13device_kernelIN5flash11enable_sm90INS1_16FlashAttnBwdSm90INS1_25CollectiveMainloopBwdSm90ILi2ELi1ELi1EN4cute5tupleIJNS5_1CILi1EEES8_S8_EEENS6_IJNS7_ILi64EEENS7_ILi80EEENS7_ILi256EEEEEENS_6half_tEfNS_4arch4Sm90ELb0ELb0ELb0ELb0ELb0ELb0ELb1ELb1ELi2ELi1ELi1ELi1ELb0EEENS1_24CollectiveEpilogueBwdGQAISD_fSG_Li256ELb0ELb0EEENS1_19SingleTileSchedulerILb0ELb0ELb0ELi80EEEEEEEEEvNT_6ParamsE)
        /*0158*/ 	.word	0x000000a8


	//----- nvinfo : EIATTR_FRAME_SIZE
	.align		4
.L_72:
        /*015c*/ 	.byte	0x04, 0x11
        /*015e*/ 	.short	(.L_74 - .L_73)
	.align		4
.L_73:
        /*0160*/ 	.word	index@(_ZN7cutlass13device_kernelIN5flash11enable_sm90INS1_16FlashAttnBwdSm90INS1_25CollectiveMainloopBwdSm90ILi2ELi1ELi1EN4cute5tupleIJNS5_1CILi1EEES8_S8_EEENS6_IJNS7_ILi64EEENS7_ILi80EEENS7_ILi256EEEEEENS_6half_tEfNS_4arch4Sm90ELb0ELb0ELb0ELb0ELb0ELb0ELb1ELb1ELi2ELi1ELi1ELi1ELb0EEENS1_24CollectiveEpilogueBwdGQAISD_fSG_Li256ELb0ELb0EEENS1_19SingleTileSchedulerILb0ELb0ELb0ELi80EEEEEEEEEvNT_6ParamsE)
        /*0164*/ 	.word	0x00000008


	//----- nvinfo : EIATTR_REGCOUNT
	.align		4
.L_74:
        /*0168*/ 	.byte	0x04, 0x2f
        /*016a*/ 	.short	(.L_76 - .L_75)
	.align		4
.L_75:
        /*016c*/ 	.word	index@(_ZN7cutlass13device_kernelIN5flash11enable_sm90INS1_16FlashAttnBwdSm90INS1_25CollectiveMainloopBwdSm90ILi2ELi1ELi1EN4cute5tupleIJNS5_1CILi1EEES8_S8_EEENS6_IJNS7_ILi64EEENS7_ILi80EEENS7_ILi256EEEEEENS_6half_tEfNS_4arch4Sm90ELb0ELb0ELb0ELb0ELb0ELb0ELb1ELb1ELi2ELi1ELi1ELi1ELb0EEENS1_21CollectiveEpilogueBwdISD_SE_SG_Li256ELb0ELb1ELi2EEENS1_19SingleTileSchedulerILb0ELb0ELb0ELi80EEEEEEEEEvNT_6ParamsE)
        /*0170*/ 	.word	0x000000a8


	//----- nvinfo : EIATTR_FRAME_SIZE
	.align		4
.L_76:
        /*0174*/ 	.byte	0x04, 0x11
        /*0176*/ 	.short	(.L_78 - .L_77)
	.align		4
.L_77:
        /*0178*/ 	.word	index@(_ZN7cutlass13device_kernelIN5flash11enable_sm90INS1_16FlashAttnBwdSm90INS1_25CollectiveMainloopBwdSm90ILi2ELi1ELi1EN4cute5tupleIJNS5_1CILi1EEES8_S8_EEENS6_IJNS7_ILi64EEENS7_ILi80EEENS7_ILi256EEEEEENS_6half_tEfNS_4arch4Sm90ELb0ELb0ELb0ELb0ELb0ELb0ELb1ELb1ELi2ELi1ELi1ELi1ELb0EEENS1_21CollectiveEpilogueBwdISD_SE_SG_Li256ELb0ELb1ELi2EEENS1_19SingleTileSchedulerILb0ELb0ELb0ELi80EEEEEEEEEvNT_6ParamsE)
        /*017c*/ 	.word	0x00000008


	//----- nvinfo : EIATTR_REGCOUNT
	.align		4
.L_78:
        /*0180*/ 	.byte	0x04, 0x2f
        /*0182*/ 	.short	(.L_80 - .L_79)
	.align		4
.L_79:
        /*0184*/ 	.word	index@(_ZN7cutlass13device_kernelIN5flash11enable_sm90INS1_16FlashAttnBwdSm90INS1_25CollectiveMainloopBwdSm90ILi2ELi1ELi1EN4cute5tupleIJNS5_1CILi1EEES8_S8_EEENS6_IJNS7_ILi64EEENS7_ILi80EEENS7_ILi256EEEEEENS_6half_tEfNS_4arch4Sm90ELb1ELb0ELb1ELb1ELb0ELb0ELb1ELb1ELi2ELi1ELi1ELi1ELb0EEENS1_24CollectiveEpilogueBwdGQAISD_fSG_Li256ELb1ELb0EEENS1_25SingleTileBwdLPTSchedulerILb1ELi80ELb0EEEEEEEEEvNT_6ParamsE)
        /*0188*/ 	.word	0x000000a8


	//----- nvinfo : EIATTR_FRAME_SIZE
	.align		4
.L_80:
        /*018c*/ 	.byte	0x04, 0x11
        /*018e*/ 	.short	(.L_82 - .L_81)
	.align		4
.L_81:
        /*0190*/ 	.word	index@(_ZN7cutlass13device_kernelIN5flash11enable_sm90INS1_16FlashAttnBwdSm90INS1_25CollectiveMainloopBwdSm90ILi2ELi1ELi1EN4cute5tupleIJNS5_1CILi1EEES8_S8_EEENS6_IJNS7_ILi64EEENS7_ILi80EEENS7_ILi256EEEEEENS_6half_tEfNS_4arch4Sm90ELb1ELb0ELb1ELb1ELb0ELb0ELb1ELb1ELi2ELi1ELi1ELi1ELb0EEENS1_24CollectiveEpilogueBwdGQAISD_fSG_Li256ELb1ELb0EEENS1_25SingleTileBwdLPTSchedulerILb1ELi80ELb0EEEEEEEEEvNT_6ParamsE)
        /*0194*/ 	.word	0x00000018


	//----- nvinfo : EIATTR_REGCOUNT
	.align		4
.L_82:
        /*0198*/ 	.byte	0x04, 0x2f
        /*019a*/ 	.short	(.L_84 - .L_83)
	.align		4
.L_83:
        /*019c*/ 	.word	index@(_ZN7cutlass13device_kernelIN5flash11enable_sm90INS1_16FlashAttnBwdSm90INS1_25CollectiveMainloopBwdSm90ILi2ELi1ELi1EN4cute5tupleIJNS5_1CILi1EEES8_S8_EEENS6_IJNS7_ILi64EEENS7_ILi80EEENS7_ILi256EEEEEENS_6half_tEfNS_4arch4Sm90ELb1ELb0ELb1ELb1ELb0ELb0ELb1ELb1ELi2ELi1ELi1ELi1ELb0EEENS1_21CollectiveEpilogueBwdISD_SE_SG_Li256ELb1ELb1ELi2EEENS1_25SingleTileBwdLPTSchedulerILb1ELi80ELb0EEEEEEEEEvNT_6ParamsE)
        /*01a0*/ 	.word	0x000000a8


	//----- nvinfo : EIATTR_FRAME_SIZE
	.align		4
.L_84:
        /*01a4*/ 	.byte	0x04, 0x11
        /*01a6*/ 	.short	(.L_86 - .L_85)
	.align		4
.L_85:
        /*01a8*/ 	.word	index@(_ZN7cutlass13device_kernelIN5flash11enable_sm90INS1_16FlashAttnBwdSm90INS1_25CollectiveMainloopBwdSm90ILi2ELi1ELi1EN4cute5tupleIJNS5_1CILi1EEES8_S8_EEENS6_IJNS7_ILi64EEENS7_ILi80EEENS7_ILi256EEEEEENS_6half_tEfNS_4arch4Sm90ELb1ELb0ELb1ELb1ELb0ELb0ELb1ELb1ELi2ELi1ELi1ELi1ELb0EEENS1_21CollectiveEpilogueBwdISD_SE_SG_Li256ELb1ELb1ELi2EEENS1_25SingleTileBwdLPTSchedulerILb1ELi80ELb0EEEEEEEEEvNT_6ParamsE)
        /*01ac*/ 	.word	0x00000018


	//----- nvinfo : EIATTR_REGCOUNT
	.align		4
.L_86:
        /*01b0*/ 	.byte	0x04, 0x2f
        /*01b2*/ 	.short	(.L_88 - .L_87)
	.align		4
.L_87:
        /*01b4*/ 	.word	index@(_ZN7cutlass13device_kernelIN5flash11enable_sm90INS1_16FlashAttnBwdSm90INS1_25CollectiveMainloopBwdSm90ILi2ELi1ELi1EN4cute5tupleIJNS5_1CILi1EEES8_S8_EEENS6_IJNS7_ILi64EEENS7_ILi80EEENS7_ILi256EEEEEENS_6half_tEfNS_4arch4Sm90ELb1ELb0ELb1ELb0ELb0ELb0ELb1ELb1ELi2ELi1ELi1ELi1ELb0EEENS1_24CollectiveEpilogueBwdGQAISD_fSG_Li256ELb0ELb0EEENS1_25SingleTileBwdLPTSchedulerILb0ELi80ELb0EEEEEEEEEvNT_6ParamsE)
        /*01b8*/ 	.word	0x000000a8


	//----- nvinfo : EIATTR_FRAME_SIZE
	.align		4
.L_88:
        /*01bc*/ 	.byte	0x04, 0x11
        /*01be*/ 	.short	(.L_90 - .L_89)
	.align		4
.L_89:
        /*01c0*/ 	.word	index@(_ZN7cutlass13device_kernelIN5flash11enable_sm90INS1_16FlashAttnBwdSm90INS1_25CollectiveMainloopBwdSm90ILi2ELi1ELi1EN4cute5tupleIJNS5_1CILi1EEES8_S8_EEENS6_IJNS7_ILi64EEENS7_ILi80EEENS7_ILi256EEEEEENS_6half_tEfNS_4arch4Sm90ELb1ELb0ELb1ELb0ELb0ELb0ELb1ELb1ELi2ELi1ELi1ELi1ELb0EEENS1_24CollectiveEpilogueBwdGQAISD_fSG_Li256ELb0ELb0EEENS1_25SingleTileBwdLPTSchedulerILb0ELi80ELb0EEEEEEEEEvNT_6ParamsE)
        /*01c4*/ 	.word	0x00000020


	//----- nvinfo : EIATTR_REGCOUNT
	.align		4
.L_90:
        /*01c8*/ 	.byte	0x04, 0x2f
        /*01ca*/ 	.short	(.L_92 - .L_91)
	.align		4
.L_91:
        /*01cc*/ 	.word	index@(_ZN7cutlass13device_kernelIN5flash11enable_sm90INS1_16FlashAttnBwdSm90INS1_25CollectiveMainloopBwdSm90ILi2ELi1ELi1EN4cute5tupleIJNS5_1CILi1EEES8_S8_EEENS6_IJNS7_ILi64EEENS7_ILi80EEENS7_ILi256EEEEEENS_6half_tEfNS_4arch4Sm90ELb1ELb0ELb1ELb0ELb0ELb0ELb1ELb1ELi2ELi1ELi1ELi1ELb0EEENS1_21CollectiveEpilogueBwdISD_SE_SG_Li256ELb0ELb1ELi2EEENS1_25SingleTileBwdLPTSchedulerILb0ELi80ELb0EEEEEEEEEvNT_6ParamsE)
        /*01d0*/ 	.word	0x000000a8


	//----- nvinfo : EIATTR_FRAME_SIZE
	.align		4
.L_92:
        /*01d4*/ 	.byte	0x04, 0x11
        /*01d6*/ 	.short	(.L_94 - .L_93)
	.align		4
.L_93:
        /*01d8*/ 	.word	index@(_ZN7cutlass13device_kernelIN5flash11enable_sm90INS1_16FlashAttnBwdSm90INS1_25CollectiveMainloopBwdSm90ILi2ELi1ELi1EN4cute5tupleIJNS5_1CILi1EEES8_S8_EEENS6_IJNS7_ILi64EEENS7_ILi80EEENS7_ILi256EEEEEENS_6half_tEfNS_4arch4Sm90ELb1ELb0ELb1ELb0ELb0ELb0ELb1ELb1ELi2ELi1ELi1ELi1ELb0EEENS1_21CollectiveEpilogueBwdISD_SE_SG_Li256ELb0ELb1ELi2EEENS1_25SingleTileBwdLPTSchedulerILb0ELi80ELb0EEEEEEEEEvNT_6ParamsE)
        /*01dc*/ 	.word	0x00000018


	//----- nvinfo : EIATTR_REGCOUNT
	.align		4
.L_94:
        /*01e0*/ 	.byte	0x04, 0x2f
        /*01e2*/ 	.short	(.L_96 - .L_95)
	.align		4
.L_95:
        /*01e4*/ 	.word	index@(_ZN7cutlass13device_kernelIN5flash11enable_sm90INS1_16FlashAttnBwdSm90INS1_25CollectiveMainloopBwdSm90ILi2ELi1ELi1EN4cute5tupleIJNS5_1CILi1EEES8_S8_EEENS6_IJNS7_ILi64EEENS7_ILi80EEENS7_ILi256EEEEEENS_6half_tEfNS_4arch4Sm90ELb0ELb1ELb1ELb1ELb0ELb0ELb1ELb1ELi2ELi1ELi1ELi1ELb0EEENS1_24CollectiveEpilogueBwdGQAISD_fSG_Li256ELb1ELb0EEENS1_19SingleTileSchedulerILb1ELb0ELb0ELi80EEEEEEEEEvNT_6ParamsE)
        /*01e8*/ 	.word	0x000000a8


	//----- nvinfo : EIATTR_FRAME_SIZE
	.align		4
.L_96:
        /*01ec*/ 	.byte	0x04, 0x11
        /*01ee*/ 	.short	(.L_98 - .L_97)
	.align		4
.L_97:
        /*01f0*/ 	.word	index@(_ZN7cutlass13device_kernelIN5flash11enable_sm90INS1_16FlashAttnBwdSm90INS1_25CollectiveMainloopBwdSm90ILi2ELi1ELi1EN4cute5tupleIJNS5_1CILi1EEES8_S8_EEENS6_IJNS7_ILi64EEENS7_ILi80EEENS7_ILi256EEEEEENS_6half_tEfNS_4arch4Sm90ELb0ELb1ELb1ELb1ELb0ELb0ELb1ELb1ELi2ELi1ELi1ELi1ELb0EEENS1_24CollectiveEpilogueBwdGQAISD_fSG_Li256ELb1ELb0EEENS1_19SingleTileSchedulerILb1ELb0ELb0ELi80EEEEEEEEEvNT_6ParamsE)
        /*01f4*/ 	.word	0x00000008


	//----- nvinfo : EIATTR_REGCOUNT
	.align		4
.L_98:
        /*01f8*/ 	.byte	0x04, 0x2f
        /*01fa*/ 	.short	(.L_100 - .L_99)
	.align		4
.L_99:
        /*01fc*/ 	.word	index@(_ZN7cutlass13device_kernelIN5flash11enable_sm90INS1_16FlashAttnBwdSm90INS1_25CollectiveMainloopBwdSm90ILi2ELi1ELi1EN4cute5tupleIJNS5_1CILi1EEES8_S8_EEENS6_IJNS7_ILi64EEENS7_ILi80EEENS7_ILi256EEEEEENS_6half_tEfNS_4arch4Sm90ELb0ELb1ELb1ELb1ELb0ELb0ELb1ELb1ELi2ELi1ELi1ELi1ELb0EEENS1_21CollectiveEpilogueBwdISD_SE_SG_Li256ELb1ELb1ELi2EEENS1_19SingleTileSchedulerILb1ELb0ELb0ELi80EEEEEEEEEvNT_6ParamsE)
        /*0200*/ 	.word	0x000000a8


	//----- nvinfo : EIATTR_FRAME_SIZE
	.align		4
.L_100:
        /*0204*/ 	.byte	0x04, 0x11
        /*0206*/ 	.short	(.L_102 - .L_101)
	.align		4
.L_101:
        /*0208*/ 	.word	index@(_ZN7cutlass13device_kernelIN5flash11enable_sm90INS1_16FlashAttnBwdSm90INS1_25CollectiveMainloopBwdSm90ILi2ELi1ELi1EN4cute5tupleIJNS5_1CILi1EEES8_S8_EEENS6_IJNS7_ILi64EEENS7_ILi80EEENS7_ILi256EEEEEENS_6half_tEfNS_4arch4Sm90ELb0ELb1ELb1ELb1ELb0ELb0ELb1ELb1ELi2ELi1ELi1ELi1ELb0EEENS1_21CollectiveEpilogueBwdISD_SE_SG_Li256ELb1ELb1ELi2EEENS1_19SingleTileSchedulerILb1ELb0ELb0ELi80EEEEEEEEEvNT_6ParamsE)
        /*020c*/ 	.word	0x00000008


	//----- nvinfo : EIATTR_REGCOUNT
	.align		4
.L_102:
        /*0210*/ 	.byte	0x04, 0x2f
        /*0212*/ 	.short	(.L_104 - .L_103)
	.align		4
.L_103:
        /*0214*/ 	.word	index@(_ZN7cutlass13device_kernelIN5flash11enable_sm90INS1_16FlashAttnBwdSm90INS1_25CollectiveMainloopBwdSm90ILi2ELi1ELi1EN4cute5tupleIJNS5_1CILi1EEES8_S8_EEENS6_IJNS7_ILi64EEENS7_ILi80EEENS7_ILi256EEEEEENS_6half_tEfNS_4arch4Sm90ELb0ELb1ELb1ELb0ELb0ELb0ELb1ELb1ELi2ELi1ELi1ELi1ELb0EEENS1_24CollectiveEpilogueBwdGQAISD_fSG_Li256ELb0ELb0EEENS1_19SingleTileSchedulerILb0ELb0ELb0ELi80EEEEEEEEEvNT_6ParamsE)
        /*0218*/ 	.word	0x000000a8


	//----- nvinfo : EIATTR_FRAME_SIZE
	.align		4
.L_104:
        /*021c*/ 	.byte	0x04, 0x11
        /*021e*/ 	.short	(.L_106 - .L_105)
	.align		4
.L_105:
        /*0220*/ 	.word	index@(_ZN7cutlass13device_kernelIN5flash11enable_sm90INS1_16FlashAttnBwdSm90INS1_25CollectiveMainloopBwdSm90ILi2ELi1ELi1EN4cute5tupleIJNS5_1CILi1EEES8_S8_EEENS6_IJNS7_ILi64EEENS7_ILi80EEENS7_ILi256EEEEEENS_6half_tEfNS_4arch4Sm90ELb0ELb1ELb1ELb0ELb0ELb0ELb1ELb1ELi2ELi1ELi1ELi1ELb0EEENS1_24CollectiveEpilogueBwdGQAISD_fSG_Li256ELb0ELb0EEENS1_19SingleTileSchedulerILb0ELb0ELb0ELi80EEEEEEEEEvNT_6ParamsE)
        /*0224*/ 	.word	0x00000008


	//----- nvinfo : EIATTR_REGCOUNT
	.align		4
.L_106:
        /*0228*/ 	.byte	0x04, 0x2f
        /*022a*/ 	.short	(.L_108 - .L_107)
	.align		4
.L_107:
        /*022c*/ 	.word	index@(_ZN7cutlass13device_kernelIN5flash11enable_sm90INS1_16FlashAttnBwdSm90INS1_25CollectiveMainloopBwdSm90ILi2ELi1ELi1EN4cute5tupleIJNS5_1CILi1EEES8_S8_EEENS6_IJNS7_ILi64EEENS7_ILi80EEENS7_ILi256EEEEEENS_6half_tEfNS_4arch4Sm90ELb0ELb1ELb1ELb0ELb0ELb0ELb1ELb1ELi2ELi1ELi1ELi1ELb0EEENS1_21CollectiveEpilogueBwdISD_SE_SG_Li256ELb0ELb1ELi2EEENS1_19SingleTileSchedulerILb0ELb0ELb0ELi80EEEEEEEEEvNT_6ParamsE)
        /*0230*/ 	.word	0x000000a8


	//----- nvinfo : EIATTR_FRAME_SIZE
	.align		4
.L_108:
        /*0234*/ 	.byte	0x04, 0x11
        /*0236*/ 	.short	(.L_110 - .L_109)
	.align		4
.L_109:
        /*0238*/ 	.word	index@(_ZN7cutlass13device_kernelIN5flash11enable_sm90INS1_16FlashAttnBwdSm90INS1_25CollectiveMainloopBwdSm90ILi2ELi1ELi1EN4cute5tupleIJNS5_1CILi1EEES8_S8_EEENS6_IJNS7_ILi64EEENS7_ILi80EEENS7_ILi256EEEEEENS_6half_tEfNS_4arch4Sm90ELb0ELb1ELb1ELb0ELb0ELb0ELb1ELb1ELi2ELi1ELi1ELi1ELb0EEENS1_21CollectiveEpilogueBwdISD_SE_SG_Li256ELb0ELb1ELi2EEENS1_19SingleTileSchedulerILb0ELb0ELb0ELi80EEEEEEEEEvNT_6ParamsE)
        /*023c*/ 	.word	0x00000008


	//----- nvinfo : EIATTR_REGCOUNT
	.align		4
.L_110:
        /*0240*/ 	.byte	0x04, 0x2f
        /*0242*/ 	.short	(.L_112 - .L_111)
	.align		4
.L_111:
        /*0244*/ 	.word	index@(_ZN7cutlass13device_kernelIN5flash11enable_sm90INS1_16FlashAttnBwdSm90INS1_25CollectiveMainloopBwdSm90ILi2ELi1ELi1EN4cute5tupleIJNS5_1CILi1EEES8_S8_EEENS6_IJNS7_ILi64EEENS7_ILi80EEENS7_ILi256EEEEEENS_6half_tEfNS_4arch4Sm90ELb0ELb0ELb1ELb1ELb0ELb0ELb1ELb1ELi2ELi1ELi1ELi1ELb0EEENS1_24CollectiveEpilogueBwdGQAISD_fSG_Li256ELb1ELb0EEENS1_19SingleTileSchedulerILb1ELb0ELb0ELi80EEEEEEEEEvNT_6ParamsE)
        /*0248*/ 	.word	0x000000a8


	//----- nvinfo : EIATTR_FRAME_SIZE
	.align		4
.L_112:
        /*024c*/ 	.byte	0x04, 0x11
        /*024e*/ 	.short	(.L_114 - .L_113)
	.align		4
.L_113:
        /*0250*/ 	.word	index@(_ZN7cutlass13device_kernelIN5flash11enable_sm90INS1_16FlashAttnBwdSm90INS1_25CollectiveMainloopBwdSm90ILi2ELi1ELi1EN4cute5tupleIJNS5_1CILi1EEES8_S8_EEENS6_IJNS7_ILi64EEENS7_ILi80EEENS7_ILi256EEEEEENS_6half_tEfNS_4arch4Sm90ELb0ELb0ELb1ELb1ELb0ELb0ELb1ELb1ELi2ELi1ELi1ELi1ELb0EEENS1_24CollectiveEpilogueBwdGQAISD_fSG_Li256ELb1ELb0EEENS1_19SingleTileSchedulerILb1ELb0ELb0ELi80EEEEEEEEEvNT_6ParamsE)
        /*0254*/ 	.word	0x00000008


	//----- nvinfo : EIATTR_REGCOUNT
	.align		4
.L_114:
        /*0258*/ 	.byte	0x04, 0x2f
        /*025a*/ 	.short	(.L_116 - .L_115)
	.align		4
.L_115:
        /*025c*/ 	.word	index@(_ZN7cutlass13device_kernelIN5flash11enable_sm90INS1_16FlashAttnBwdSm90INS1_25CollectiveMainloopBwdSm90ILi2ELi1ELi1EN4cute5tupleIJNS5_1CILi1EEES8_S8_EEENS6_IJNS7_ILi64EEENS7_ILi80EEENS7_ILi256EEEEEENS_6half_tEfNS_4arch4Sm90ELb0ELb0ELb1ELb1ELb0ELb0ELb1ELb1ELi2ELi1ELi1ELi1ELb0EEENS1_21CollectiveEpilogueBwdISD_SE_SG_Li256ELb1ELb1ELi2EEENS1_19SingleTileSchedulerILb1ELb0ELb0ELi80EEEEEEEEEvNT_6ParamsE)
        /*0260*/ 	.word	0x000000a8


	//----- nvinfo : EIATTR_FRAME_SIZE
	.align		4
.L_116:
        /*0264*/ 	.byte	0x04, 0x11
        /*0266*/ 	.short	(.L_118 - .L_117)
	.align		4
.L_117:
        /*0268*/ 	.word	index@(_ZN7cutlass13device_kernelIN5flash11enable_sm90INS1_16FlashAttnBwdSm90INS1_25CollectiveMainloopBwdSm90ILi2ELi1ELi1EN4cute5tupleIJNS5_1CILi1EEES8_S8_EEENS6_IJNS7_ILi64EEENS7_ILi80EEENS7_ILi256EEEEEENS_6half_tEfNS_4arch4Sm90ELb0ELb0ELb1ELb1ELb0ELb0ELb1ELb1ELi2ELi1ELi1ELi1ELb0EEENS1_21CollectiveEpilogueBwdISD_SE_SG_Li256ELb1ELb1ELi2EEENS1_19SingleTileSchedulerILb1ELb0ELb0ELi80EEEEEEEEEvNT_6ParamsE)
        /*026c*/ 	.word	0x00000008


	//----- nvinfo : EIATTR_REGCOUNT
	.align		4
.L_118:
        /*0270*/ 	.byte	0x04, 0x2f
        /*0272*/ 	.short	(.L_120 - .L_119)
	.align		4
.L_119:
        /*0274*/ 	.word	index@(_ZN7cutlass13device_kernelIN5flash11enable_sm90INS1_16FlashAttnBwdSm90INS1_25CollectiveMainloopBwdSm90ILi2ELi1ELi1EN4cute5tupleIJNS5_1CILi1EEES8_S8_EEENS6_IJNS7_ILi64EEENS7_ILi80EEENS7_ILi256EEEEEENS_6half_tEfNS_4arch4Sm90ELb0ELb0ELb1ELb0ELb0ELb0ELb1ELb1ELi2ELi1ELi1ELi1ELb0EEENS1_24CollectiveEpilogueBwdGQAISD_fSG_Li256ELb0ELb0EEENS1_19SingleTileSchedulerILb0ELb0ELb0ELi80EEEEEEEEEvNT_6ParamsE)
        /*0278*/ 	.word	0x000000a8


	//----- nvinfo : EIATTR_FRAME_SIZE
	.align		4
.L_120:
        /*027c*/ 	.byte	0x04, 0x11
        /*027e*/ 	.short	(.L_122 - .L_121)
	.align		4
.L_121:
        /*0280*/ 	.word	index@(_ZN7cutlass13device_kernelIN5flash11enable_sm90INS1_16FlashAttnBwdSm90INS1_25CollectiveMainloopBwdSm90ILi2ELi1ELi1EN4cute5tupleIJNS5_1CILi1EEES8_S8_EEENS6_IJNS7_ILi64EEENS7_ILi80EEENS7_ILi256EEEEEENS_6half_tEfNS_4arch4Sm90ELb0ELb0ELb1ELb0ELb0ELb0ELb1ELb1ELi2ELi1ELi1ELi1ELb0EEENS1_24CollectiveEpilogueBwdGQAISD_fSG_Li256ELb0ELb0EEENS1_19SingleTileSchedulerILb0ELb0ELb0ELi80EEEEEEEEEvNT_6ParamsE)
        /*0284*/ 	.word	0x00000008


	//----- nvinfo : EIATTR_REGCOUNT
	.align		4
.L_122:
        /*0288*/ 	.byte	0x04, 0x2f
        /*028a*/ 	.short	(.L_124 - .L_123)
	.align		4
.L_123:
        /*028c*/ 	.word	index@(_ZN7cutlass13device_kernelIN5flash11enable_sm90INS1_16FlashAttnBwdSm90INS1_25CollectiveMainloopBwdSm90ILi2ELi1ELi1EN4cute5tupleIJNS5_1CILi1EEES8_S8_EEENS6_IJNS7_ILi64EEENS7_ILi80EEENS7_ILi256EEEEEENS_6half_tEfNS_4arch4Sm90ELb0ELb0ELb1ELb0ELb0ELb0ELb1ELb1ELi2ELi1ELi1ELi1ELb0EEENS1_21CollectiveEpilogueBwdISD_SE_SG_Li256ELb0ELb1ELi2EEENS1_19SingleTileSchedulerILb0ELb0ELb0ELi80EEEEEEEEEvNT_6ParamsE)
        /*0290*/ 	.word	0x000000a8


	//----- nvinfo : EIATTR_FRAME_SIZE
	.align		4
.L_124:
        /*0294*/ 	.byte	0x04, 0x11
        /*0296*/ 	.short	(.L_126 - .L_125)
	.align		4
.L_125:
        /*0298*/ 	.word	index@(_ZN7cutlass13device_kernelIN5flash11enable_sm90INS1_16FlashAttnBwdSm90INS1_25CollectiveMainloopBwdSm90ILi2ELi1ELi1EN4cute5tupleIJNS5_1CILi1EEES8_S8_EEENS6_IJNS7_ILi64EEENS7_ILi80EEENS7_ILi256EEEEEENS_6half_tEfNS_4arch4Sm90ELb0ELb0ELb1ELb0ELb0ELb0ELb1ELb1ELi2ELi1ELi1ELi1ELb0EEENS1_21CollectiveEpilogueBwdISD_SE_SG_Li256ELb0ELb1ELi2EEENS1_19SingleTileSchedulerILb0ELb0ELb0ELi80EEEEEEEEEvNT_6ParamsE)
        /*029c*/ 	.word	0x00000010


	//----- nvinfo : EIATTR_MIN_STACK_SIZE
	.align		4
.L_126:
        /*02a0*/ 	.byte	0x04, 0x12
        /*02a2*/ 	.short	(.L_128 - .L_127)
	.align		4
.L_127:
        /*02a4*/ 	.word	index@(_ZN7cutlass13device_kernelIN5flash11enable_sm90INS1_16FlashAttnBwdSm90INS1_25CollectiveMainloopBwdSm90ILi2ELi1ELi1EN4cute5tupleIJNS5_1CILi1EEES8_S8_EEENS6_IJNS7_ILi64EEENS7_ILi80EEENS7_ILi256EEEEEENS_6half_tEfNS_4arch4Sm90ELb0ELb0ELb1ELb0ELb0ELb0ELb1ELb1ELi2ELi1ELi1ELi1ELb0EEENS1_21CollectiveEpilogueBwdISD_SE_SG_Li256ELb0ELb1ELi2EEENS1_19SingleTileSchedulerILb0ELb0ELb0ELi80EEEEEEEEEvNT_6ParamsE)
        /*02a8*/ 	.word	0x00000010


	//----- nvinfo : EIATTR_MIN_STACK_SIZE
	.align		4
.L_128:
        /*02ac*/ 	.byte	0x04, 0x12
        /*02ae*/ 	.short	(.L_130 - .L_129)
	.align		4
.L_129:
        /*02b0*/ 	.word	index@(_ZN7cutlass13device_kernelIN5flash11enable_sm90INS1_16FlashAttnBwdSm90INS1_25CollectiveMainloopBwdSm90ILi2ELi1ELi1EN4cute5tupleIJNS5_1CILi1EEES8_S8_EEENS6_IJNS7_ILi64EEENS7_ILi80EEENS7_ILi256EEEEEENS_6half_tEfNS_4arch4Sm90ELb0ELb0ELb1ELb0ELb0ELb0ELb1ELb1ELi2ELi1ELi1ELi1ELb0EEENS1_24CollectiveEpilogueBwdGQAISD_fSG_Li256ELb0ELb0EEENS1_19SingleTileSchedulerILb0ELb0ELb0ELi80EEEEEEEEEvNT_6ParamsE)
        /*02b4*/ 	.word	0x00000008


	//----- nvinfo : EIATTR_MIN_STACK_SIZE
	.align		4
.L_130:
        /*02b8*/ 	.byte	0x04, 0x12
        /*02ba*/ 	.short	(.L_132 - .L_131)
	.align		4
.L_131:
        /*02bc*/ 	.word	index@(_ZN7cutlass13device_kernelIN5flash11enable_sm90INS1_16FlashAttnBwdSm90INS1_25CollectiveMainloopBwdSm90ILi2ELi1ELi1EN4cute5tupleIJNS5_1CILi1EEES8_S8_EEENS6_IJNS7_ILi64EEENS7_ILi80EEENS7_ILi256EEEEEENS_6half_tEfNS_4arch4Sm90ELb0ELb0ELb1ELb1ELb0ELb0ELb1ELb1ELi2ELi1ELi1ELi1ELb0EEENS1_21CollectiveEpilogueBwdISD_SE_SG_Li256ELb1ELb1ELi2EEENS1_19SingleTileSchedulerILb1ELb0ELb0ELi80EEEEEEEEEvNT_6ParamsE)
        /*02c0*/ 	.word	0x00000008


	//----- nvinfo : EIATTR_MIN_STACK_SIZE
	.align		4
.L_132:
        /*02c4*/ 	.byte	0x04, 0x12
        /*02c6*/ 	.short	(.L_134 - .L_133)
	.align		4
.L_133:
        /*02c8*/ 	.word	index@(_ZN7cutlass13device_kernelIN5flash11enable_sm90INS1_16FlashAttnBwdSm90INS1_25CollectiveMainloopBwdSm90ILi2ELi1ELi1EN4cute5tupleIJNS5_1CILi1EEES8_S8_EEENS6_IJNS7_ILi64EEENS7_ILi80EEENS7_ILi256EEEEEENS_6half_tEfNS_4arch4Sm90ELb0ELb0ELb1ELb1ELb0ELb0ELb1ELb1ELi2ELi1ELi1ELi1ELb0EEENS1_24CollectiveEpilogueBwdGQAISD_fSG_Li256ELb1ELb0EEENS1_19SingleTileSchedulerILb1ELb0ELb0ELi80EEEEEEEEEvNT_6ParamsE)
        /*02cc*/ 	.word	0x00000008


	//----- nvinfo : EIATTR_MIN_STACK_SIZE
	.align		4
.L_134:
        /*02d0*/ 	.byte	0x04, 0x12
        /*02d2*/ 	.short	(.L_136 - .L_135)
	.align		4
.L_135:
        /*02d4*/ 	.word	index@(_ZN7cutlass13device_kernelIN5flash11enable_sm90INS1_16FlashAttnBwdSm90INS1_25CollectiveMainloopBwdSm90ILi2ELi1ELi1EN4cute5tupleIJNS5_1CILi1EEES8_S8_EEENS6_IJNS7_ILi64EEENS7_ILi80EEENS7_ILi256EEEEEENS_6half_tEfNS_4arch4Sm90ELb0ELb1ELb1ELb0ELb0ELb0ELb1ELb1ELi2ELi1ELi1ELi1ELb0EEENS1_21CollectiveEpilogueBwdISD_SE_SG_Li256ELb0ELb1ELi2EEENS1_19SingleTileSchedulerILb0ELb0ELb0ELi80EEEEEEEEEvNT_6ParamsE)
        /*02d8*/ 	.word	0x00000008


	//----- nvinfo : EIATTR_MIN_STACK_SIZE
	.align		4
.L_136:
        /*02dc*/ 	.byte	0x04, 0x12
        /*02de*/ 	.short	(.L_138 - .L_137)
	.align		4
.L_137:
        /*02e0*/ 	.word	index@(_ZN7cutlass13device_kernelIN5flash11enable_sm90INS1_16FlashAttnBwdSm90INS1_25CollectiveMainloopBwdSm90ILi2ELi1ELi1EN4cute5tupleIJNS5_1CILi1EEES8_S8_EEENS6_IJNS7_ILi64EEENS7_ILi80EEENS7_ILi256EEEEEENS_6half_tEfNS_4arch4Sm90ELb0ELb1ELb1ELb0ELb0ELb0ELb1ELb1ELi2ELi1ELi1ELi1ELb0EEENS1_24CollectiveEpilogueBwdGQAISD_fSG_Li256ELb0ELb0EEENS1_19SingleTileSchedulerILb0ELb0ELb0ELi80EEEEEEEEEvNT_6ParamsE)
        /*02e4*/ 	.word	0x00000008


	//----- nvinfo : EIATTR_MIN_STACK_SIZE
	.align		4
.L_138:
        /*02e8*/ 	.byte	0x04, 0x12
        /*02ea*/ 	.short	(.L_140 - .L_139)
	.align		4
.L_139:
        /*02ec*/ 	.word	index@(_ZN7cutlass13device_kernelIN5flash11enable_sm90INS1_16FlashAttnBwdSm90INS1_25CollectiveMainloopBwdSm90ILi2ELi1ELi1EN4cute5tupleIJNS5_1CILi1EEES8_S8_EEENS6_IJNS7_ILi64EEENS7_ILi80EEENS7_ILi256EEEEEENS_6half_tEfNS_4arch4Sm90ELb0ELb1ELb1ELb1ELb0ELb0ELb1ELb1ELi2ELi1ELi1ELi1ELb0EEENS1_21CollectiveEpilogueBwdISD_SE_SG_Li256ELb1ELb1ELi2EEENS1_19SingleTileSchedulerILb1ELb0ELb0ELi80EEEEEEEEEvNT_6ParamsE)
        /*02f0*/ 	.word	0x00000008


	//----- nvinfo : EIATTR_MIN_STACK_SIZE
	.align		4
.L_140:
        /*02f4*/ 	.byte	0x04, 0x12
        /*02f6*/ 	.short	(.L_142 - .L_141)
	.align		4
.L_141:
        /*02f8*/ 	.word	index@(_ZN7cutlass13device_kernelIN5flash11enable_sm90INS1_16FlashAttnBwdSm90INS1_25CollectiveMainloopBwdSm90ILi2ELi1ELi1EN4cute5tupleIJNS5_1CILi1EEES8_S8_EEENS6_IJNS7_ILi64EEENS7_ILi80EEENS7_ILi256EEEEEENS_6half_tEfNS_4arch4Sm90ELb0ELb1ELb1ELb1ELb0ELb0ELb1ELb1ELi2ELi1ELi1ELi1ELb0EEENS1_24CollectiveEpilogueBwdGQAISD_fSG_Li256ELb1ELb0EEENS1_19SingleTileSchedulerILb1ELb0ELb0ELi80EEEEEEEEEvNT_6ParamsE)
        /*02fc*/ 	.word	0x00000008


	//----- nvinfo : EIATTR_MIN_STACK_SIZE
	.align		4
.L_142:
        /*0300*/ 	.byte	0x04, 0x12
        /*0302*/ 	.short	(.L_144 - .L_143)
	.align		4
.L_143:
        /*0304*/ 	.word	index@(_ZN7cutlass13device_kernelIN5flash11enable_sm90INS1_16FlashAttnBwdSm90INS1_25CollectiveMainloopBwdSm90ILi2ELi1ELi1EN4cute5tupleIJNS5_1CILi1EEES8_S8_EEENS6_IJNS7_ILi64EEENS7_ILi80EEENS7_ILi256EEEEEENS_6half_tEfNS_4arch4Sm90ELb1ELb0ELb1ELb0ELb0ELb0ELb1ELb1ELi2ELi1ELi1ELi1ELb0EEENS1_21CollectiveEpilogueBwdISD_SE_SG_Li256ELb0ELb1ELi2EEENS1_25SingleTileBwdLPTSchedulerILb0ELi80ELb0EEEEEEEEEvNT_6ParamsE)
        /*0308*/ 	.word	0x00000018


	//----- nvinfo : EIATTR_MIN_STACK_SIZE
	.align		4
.L_144:
        /*030c*/ 	.byte	0x04, 0x12
        /*030e*/ 	.short	(.L_146 - .L_145)
	.align		4
.L_145:
        /*0310*/ 	.word	index@(_ZN7cutlass13device_kernelIN5flash11enable_sm90INS1_16FlashAttnBwdSm90INS1_25CollectiveMainloopBwdSm90ILi2ELi1ELi1EN4cute5tupleIJNS5_1CILi1EEES8_S8_EEENS6_IJNS7_ILi64EEENS7_ILi80EEENS7_ILi256EEEEEENS_6half_tEfNS_4arch4Sm90ELb1ELb0ELb1ELb0ELb0ELb0ELb1ELb1ELi2ELi1ELi1ELi1ELb0EEENS1_24CollectiveEpilogueBwdGQAISD_fSG_Li256ELb0ELb0EEENS1_25SingleTileBwdLPTSchedulerILb0ELi80ELb0EEEEEEEEEvNT_6ParamsE)
        /*0314*/ 	.word	0x00000020


	//----- nvinfo : EIATTR_MIN_STACK_SIZE
	.align		4
.L_146:
        /*0318*/ 	.byte	0x04, 0x12
        /*031a*/ 	.short	(.L_148 - .L_147)
	.align		4
.L_147:
        /*031c*/ 	.word	index@(_ZN7cutlass13device_kernelIN5flash11enable_sm90INS1_16FlashAttnBwdSm90INS1_25CollectiveMainloopBwdSm90ILi2ELi1ELi1EN4cute5tupleIJNS5_1CILi1EEES8_S8_EEENS6_IJNS7_ILi64EEENS7_ILi80EEENS7_ILi256EEEEEENS_6half_tEfNS_4arch4Sm90ELb1ELb0ELb1ELb1ELb0ELb0ELb1ELb1ELi2ELi1ELi1ELi1ELb0EEENS1_21CollectiveEpilogueBwdISD_SE_SG_Li256ELb1ELb1ELi2EEENS1_25SingleTileBwdLPTSchedulerILb1ELi80ELb0EEEEEEEEEvNT_6ParamsE)
        /*0320*/ 	.word	0x00000018


	//----- nvinfo : EIATTR_MIN_STACK_SIZE
	.align		4
.L_148:
        /*0324*/ 	.byte	0x04, 0x12
        /*0326*/ 	.short	(.L_150 - .L_149)
	.align		4
.L_149:
        /*0328*/ 	.word	index@(_ZN7cutlass13device_kernelIN5flash11enable_sm90INS1_16FlashAttnBwdSm90INS1_25CollectiveMainloopBwdSm90ILi2ELi1ELi1EN4cute5tupleIJNS5_1CILi1EEES8_S8_EEENS6_IJNS7_ILi64EEENS7_ILi80EEENS7_ILi256EEEEEENS_6half_tEfNS_4arch4Sm90ELb1ELb0ELb1ELb1ELb0ELb0ELb1ELb1ELi2ELi1ELi1ELi1ELb0EEENS1_24CollectiveEpilogueBwdGQAISD_fSG_Li256ELb1ELb0EEENS1_25SingleTileBwdLPTSchedulerILb1ELi80ELb0EEEEEEEEEvNT_6ParamsE)
        /*032c*/ 	.word	0x00000018


	//----- nvinfo : EIATTR_MIN_STACK_SIZE
	.align		4
.L_150:
        /*0330*/ 	.byte	0x04, 0x12
        /*0332*/ 	.short	(.L_152 - .L_151)
	.align		4
.L_151:
        /*0334*/ 	.word	index@(_ZN7cutlass13device_kernelIN5flash11enable_sm90INS1_16FlashAttnBwdSm90INS1_25CollectiveMainloopBwdSm90ILi2ELi1ELi1EN4cute5tupleIJNS5_1CILi1EEES8_S8_EEENS6_IJNS7_ILi64EEENS7_ILi80EEENS7_ILi256EEEEEENS_6half_tEfNS_4arch4Sm90ELb0ELb0ELb0ELb0ELb0ELb0ELb1ELb1ELi2ELi1ELi1ELi1ELb0EEENS1_21CollectiveEpilogueBwdISD_SE_SG_Li256ELb0ELb1ELi2EEENS1_19SingleTileSchedulerILb0ELb0ELb0ELi80EEEEEEEEEvNT_6ParamsE)
        /*0338*/ 	.word	0x00000008


	//----- nvinfo : EIATTR_MIN_STACK_SIZE
	.align		4
.L_152:
        /*033c*/ 	.byte	0x04, 0x12
        /*033e*/ 	.short	(.L_154 - .L_153)
	.align		4
.L_153:
        /*0340*/ 	.word	index@(_ZN7cutlass13device_kernelIN5flash11enable_sm90INS1_16FlashAttnBwdSm90INS1_25CollectiveMainloopBwdSm90ILi2ELi1ELi1EN4cute5tupleIJNS5_1CILi1EEES8_S8_EEENS6_IJNS7_ILi64EEENS7_ILi80EEENS7_ILi256EEEEEENS_6half_tEfNS_4arch4Sm90ELb0ELb0ELb0ELb0ELb0ELb0ELb1ELb1ELi2ELi1ELi1ELi1ELb0EEENS1_24CollectiveEpilogueBwdGQAISD_fSG_Li256ELb0ELb0EEENS1_19SingleTileSchedulerILb0ELb0ELb0ELi80EEEEEEEEEvNT_6ParamsE)
        /*0344*/ 	.word	0x00000008


	//----- nvinfo : EIATTR_MIN_STACK_SIZE
	.align		4
.L_154:
        /*0348*/ 	.byte	0x04, 0x12
        /*034a*/ 	.short	(.L_156 - .L_155)
	.align		4
.L_155:
        /*034c*/ 	.word	index@(_ZN7cutlass13device_kernelIN5flash11enable_sm90INS1_16FlashAttnBwdSm90INS1_25CollectiveMainloopBwdSm90ILi2ELi1ELi1EN4cute5tupleIJNS5_1CILi1EEES8_S8_EEENS6_IJNS7_ILi64EEENS7_ILi80EEENS7_ILi256EEEEEENS_6half_tEfNS_4arch4Sm90ELb0ELb0ELb0ELb1ELb0ELb0ELb1ELb1ELi2ELi1ELi1ELi1ELb0EEENS1_21CollectiveEpilogueBwdISD_SE_SG_Li256ELb1ELb1ELi2EEENS1_19SingleTileSchedulerILb1ELb0ELb0ELi80EEEEEEEEEvNT_6ParamsE)
        /*0350*/ 	.word	0x00000010


	//----- nvinfo : EIATTR_MIN_STACK_SIZE
	.align		4
.L_156:
        /*0354*/ 	.byte	0x04, 0x12
        /*0356*/ 	.short	(.L_158 - .L_157)
	.align		4
.L_157:
        /*0358*/ 	.word	index@(_ZN7cutlass13device_kernelIN5flash11enable_sm90INS1_16FlashAttnBwdSm90INS1_25CollectiveMainloopBwdSm90ILi2ELi1ELi1EN4cute5tupleIJNS5_1CILi1EEES8_S8_EEENS6_IJNS7_ILi64EEENS7_ILi80EEENS7_ILi256EEEEEENS_6half_tEfNS_4arch4Sm90ELb0ELb0ELb0ELb1ELb0ELb0ELb1ELb1ELi2ELi1ELi1ELi1ELb0EEENS1_24CollectiveEpilogueBwdGQAISD_fSG_Li256ELb1ELb0EEENS1_19SingleTileSchedulerILb1ELb0ELb0ELi80EEEEEEEEEvNT_6ParamsE)
        /*035c*/ 	.word	0x00000010


	//----- nvinfo : EIATTR_MIN_STACK_SIZE
	.align		4
.L_158:
        /*0360*/ 	.byte	0x04, 0x12
        /*0362*/ 	.short	(.L_160 - .L_159)
	.align		4
.L_159:
        /*0364*/ 	.word	index@(_ZN7cutlass13device_kernelIN5flash11enable_sm90INS1_16FlashAttnBwdSm90INS1_25CollectiveMainloopBwdSm90ILi2ELi1ELi1EN4cute5tupleIJNS5_1CILi1EEES8_S8_EEENS6_IJNS7_ILi64EEENS7_ILi80EEENS7_ILi256EEEEEENS_6half_tEfNS_4arch4Sm90ELb0ELb1ELb0ELb0ELb0ELb0ELb1ELb1ELi2ELi1ELi1ELi1ELb0EEENS1_21CollectiveEpilogueBwdISD_SE_SG_Li256ELb0ELb1ELi2EEENS1_19SingleTileSchedulerILb0ELb0ELb0ELi80EEEEEEEEEvNT_6ParamsE)
        /*0368*/ 	.word	0x00000008


	//----- nvinfo : EIATTR_MIN_STACK_SIZE
	.align		4
.L_160:
        /*036c*/ 	.byte	0x04, 0x12
        /*036e*/ 	.short	(.L_162 - .L_161)
	.align		4
.L_161:
        /*0370*/ 	.word	index@(_ZN7cutlass13device_kernelIN5flash11enable_sm90INS1_16FlashAttnBwdSm90INS1_25CollectiveMainloopBwdSm90ILi2ELi1ELi1EN4cute5tupleIJNS5_1CILi1EEES8_S8_EEENS6_IJNS7_ILi64EEENS7_ILi80EEENS7_ILi256EEEEEENS_6half_tEfNS_4arch4Sm90ELb0ELb1ELb0ELb0ELb0ELb0ELb1ELb1ELi2ELi1ELi1ELi1ELb0EEENS1_24CollectiveEpilogueBwdGQAISD_fSG_Li256ELb0ELb0EEENS1_19SingleTileSchedulerILb0ELb0ELb0ELi80EEEEEEEEEvNT_6ParamsE)
        /*0374*/ 	.word	0x00000008


	//----- nvinfo : EIATTR_MIN_STACK_SIZE
	.align		4
.L_162:
        /*0378*/ 	.byte	0x04, 0x12
        /*037a*/ 	.short	(.L_164 - .L_163)
	.align		4
.L_163:
        /*037c*/ 	.word	index@(_ZN7cutlass13device_kernelIN5flash11enable_sm90INS1_16FlashAttnBwdSm90INS1_25CollectiveMainloopBwdSm90ILi2ELi1ELi1EN4cute5tupleIJNS5_1CILi1EEES8_S8_EEENS6_IJNS7_ILi64EEENS7_ILi80EEENS7_ILi256EEEEEENS_6half_tEfNS_4arch4Sm90ELb0ELb1ELb0ELb1ELb0ELb0ELb1ELb1ELi2ELi1ELi1ELi1ELb0EEENS1_21CollectiveEpilogueBwdISD_SE_SG_Li256ELb1ELb1ELi2EEENS1_19SingleTileSchedulerILb1ELb0ELb0ELi80EEEEEEEEEvNT_6ParamsE)
        /*0380*/ 	.word	0x00000008


	//----- nvinfo : EIATTR_MIN_STACK_SIZE
	.align		4
.L_164:
        /*0384*/ 	.byte	0x04, 0x12
        /*0386*/ 	.short	(.L_166 - .L_165)
	.align		4
.L_165:
        /*0388*/ 	.word	index@(_ZN7cutlass13device_kernelIN5flash11enable_sm90INS1_16FlashAttnBwdSm90INS1_25CollectiveMainloopBwdSm90ILi2ELi1ELi1EN4cute5tupleIJNS5_1CILi1EEES8_S8_EEENS6_IJNS7_ILi64EEENS7_ILi80EEENS7_ILi256EEEEEENS_6half_tEfNS_4arch4Sm90ELb0ELb1ELb0ELb1ELb0ELb0ELb1ELb1ELi2ELi1ELi1ELi1ELb0EEENS1_24CollectiveEpilogueBwdGQAISD_fSG_Li256ELb1ELb0EEENS1_19SingleTileSchedulerILb1ELb0ELb0ELi80EEEEEEEEEvNT_6ParamsE)
        /*038c*/ 	.word	0x00000008


	//----- nvinfo : EIATTR_MIN_STACK_SIZE
	.align		4
.L_166:
        /*0390*/ 	.byte	0x04, 0x12
        /*0392*/ 	.short	(.L_168 - .L_167)
	.align		4
.L_167:
        /*0394*/ 	.word	index@(_ZN7cutlass13device_kernelIN5flash11enable_sm90INS1_16FlashAttnBwdSm90INS1_25CollectiveMainloopBwdSm90ILi2ELi1ELi1EN4cute5tupleIJNS5_1CILi1EEES8_S8_EEENS6_IJNS7_ILi64EEENS7_ILi80EEENS7_ILi256EEEEEENS_6half_tEfNS_4arch4Sm90ELb1ELb0ELb0ELb0ELb0ELb0ELb1ELb1ELi2ELi1ELi1ELi1ELb0EEENS1_21CollectiveEpilogueBwdISD_SE_SG_Li256ELb0ELb1ELi2EEENS1_25SingleTileBwdLPTSchedulerILb0ELi80ELb0EEEEEEEEEvNT_6ParamsE)
        /*0398*/ 	.word	0x00000010


	//----- nvinfo : EIATTR_MIN_STACK_SIZE
	.align		4
.L_168:
        /*039c*/ 	.byte	0x04, 0x12
        /*039e*/ 	.short	(.L_170 - .L_169)
	.align		4
.L_169:
        /*03a0*/ 	.word	index@(_ZN7cutlass13device_kernelIN5flash11enable_sm90INS1_16FlashAttnBwdSm90INS1_25CollectiveMainloopBwdSm90ILi2ELi1ELi1EN4cute5tupleIJNS5_1CILi1EEES8_S8_EEENS6_IJNS7_ILi64EEENS7_ILi80EEENS7_ILi256EEEEEENS_6half_tEfNS_4arch4Sm90ELb1ELb0ELb0ELb0ELb0ELb0ELb1ELb1ELi2ELi1ELi1ELi1ELb0EEENS1_24CollectiveEpilogueBwdGQAISD_fSG_Li256ELb0ELb0EEENS1_25SingleTileBwdLPTSchedulerILb0ELi80ELb0EEEEEEEEEvNT_6ParamsE)
        /*03a4*/ 	.word	0x00000010


	//----- nvinfo : EIATTR_MIN_STACK_SIZE
	.align		4
.L_170:
        /*03a8*/ 	.byte	0x04, 0x12
        /*03aa*/ 	.short	(.L_172 - .L_171)
	.align		4
.L_171:
        /*03ac*/ 	.word	index@(_ZN7cutlass13device_kernelIN5flash22FlashAttnBwdPreprocessIN4cute5tupleIJNS3_1CILi64EEENS5_ILi256EEEEEENS_6half_tEfNS_4arch4Sm90ELb1ELb0EEEEEvNT_6ParamsE)
        /*03b0*/ 	.word	0x00000000


	//----- nvinfo : EIATTR_MIN_STACK_SIZE
	.align		4
.L_172:
        /*03b4*/ 	.byte	0x04, 0x12
        /*03b6*/ 	.short	(.L_174 - .L_173)
	.align		4
.L_173:
        /*03b8*/ 	.word	index@(_ZN7cutlass13device_kernelIN5flash11enable_sm90INS1_16FlashAttnBwdSm90INS1_25CollectiveMainloopBwdSm90ILi2ELi1ELi1EN4cute5tupleIJNS5_1CILi1EEES8_S8_EEENS6_IJNS7_ILi64EEENS7_ILi80EEENS7_ILi256EEEEEENS_6half_tEfNS_4arch4Sm90ELb1ELb0ELb0ELb1ELb0ELb0ELb1ELb1ELi2ELi1ELi1ELi1ELb0EEENS1_21CollectiveEpilogueBwdISD_SE_SG_Li256ELb1ELb1ELi2EEENS1_25SingleTileBwdLPTSchedulerILb1ELi80ELb0EEEEEEEEEvNT_6ParamsE)
        /*03bc*/ 	.word	0x00000010


	//----- nvinfo : EIATTR_MIN_STACK_SIZE
	.align		4
.L_174:
        /*03c0*/ 	.byte	0x04, 0x12
        /*03c2*/ 	.short	(.L_176 - .L_175)
	.align		4
.L_175:
        /*03c4*/ 	.word	index@(_ZN7cutlass13device_kernelIN5flash32FlashAttnBwdPostprocessConvertdQIN4cute5tupleIJNS3_1CILi80EEENS5_ILi256EEEEEENS_6half_tEfNS_4arch4Sm90ELi256ENS3_8TiledMMAINS3_8MMA_AtomIJNS3_4SM904GMMA25MMA_64x16x16_F32F16F16_SSILNSF_5MajorE1ELSH_1ELNSF_7ScaleInE1ELSI_1EEEEEENS3_6LayoutINS4_IJNS5_ILi2EEENS5_ILi1EEESN_EEENS4_IJSN_NS5_ILi0EEESP_EEEEENS4_IJNS3_10UnderscoreESS_SS_EEEEELb1EEEEEvNT_6ParamsE)
        /*03c8*/ 	.word	0x00000000


	//----- nvinfo : EIATTR_MIN_STACK_SIZE
	.align		4
.L_176:
        /*03cc*/ 	.byte	0x04, 0x12
        /*03ce*/ 	.short	(.L_178 - .L_177)
	.align		4
.L_177:
        /*03d0*/ 	.word	index@(_ZN7cutlass13device_kernelIN5flash32FlashAttnBwdPostprocessConvertdQIN4cute5tupleIJNS3_1CILi64EEENS5_ILi256EEEEEENS_6half_tEfNS_4arch4Sm90ELi256ENS3_8TiledMMAINS3_8MMA_AtomIJNS3_4SM904GMMA25MMA_64x64x16_F32F16F16_SSILNSF_5MajorE1ELSH_0ELNSF_7ScaleInE1ELSI_1EEEEEENS3_6LayoutINS4_IJNS5_ILi2EEENS5_ILi1EEESN_EEENS4_IJSN_NS5_ILi0EEESP_EEEEENS4_IJNS3_10UnderscoreESS_SS_EEEEELb1EEEEEvNT_6ParamsE)
        /*03d4*/ 	.word	0x00000000


	//----- nvinfo : EIATTR_MIN_STACK_SIZE
	.align		4
.L_178:
        /*03d8*/ 	.byte	0x04, 0x12
        /*03da*/ 	.short	(.L_180 - .L_179)
	.align		4
.L_179:
        /*03dc*/ 	.word	index@(_ZN7cutlass13device_kernelIN5flash11enable_sm90INS1_16FlashAttnBwdSm90INS1_25CollectiveMainloopBwdSm90ILi2ELi1ELi1EN4cute5tupleIJNS5_1CILi1EEES8_S8_EEENS6_IJNS7_ILi64EEENS7_ILi80EEENS7_ILi256EEEEEENS_6half_tEfNS_4arch4Sm90ELb1ELb0ELb0ELb1ELb0ELb0ELb1ELb1ELi2ELi1ELi1ELi1ELb0EEENS1_24CollectiveEpilogueBwdGQAISD_fSG_Li256ELb1ELb0EEENS1_25SingleTileBwdLPTSchedulerILb1ELi80ELb0EEEEEEEEEvNT_6ParamsE)
        /*03e0*/ 	.word	0x00000008


	//----- nvinfo : EIATTR_MIN_STACK_SIZE
	.align		4
.L_180:
        /*03e4*/ 	.byte	0x04, 0x12
        /*03e6*/ 	.short	(.L_182 - .L_181)
	.align		4
.L_181:
        /*03e8*/ 	.word	index@(_ZN7cutlass13device_kernelIN5flash22FlashAttnBwdPreprocessIN4cute5tupleIJNS3_1CILi64EEENS5_ILi256EEEEEENS_6half_tEfNS_4arch4Sm90ELb1ELb1EEEEEvNT_6ParamsE)
        /*03ec*/ 	.word	0x00000000
.L_182:


//--------------------- .nv.compat                --------------------------
	.section	.nv.compat,"",@"SHT_CUDA_COMPAT_INFO"
	.align	4
        /*0000*/ 	.byte	0x02, 0x09, 0x01, 0x00, 0x02, 0x02, 0x04, 0x00, 0x02, 0x05, 0x05, 0x00, 0x03, 0x07, 0x01, 0x01
        /*0010*/ 	.byte	0x02, 0x03, 0x01, 0x00, 0x02, 0x06, 0x01, 0x00, 0x04, 0x0b, 0x08, 0x00, 0x00, 0x00, 0x00, 0x00
        /*0020*/ 	.byte	0x00, 0x00, 0x00, 0x00


//--------------------- .nv.info._ZN7cutlass13device_kernelIN5flash11enable_sm90INS1_16FlashAttnBwdSm90INS1_25CollectiveMainloopBwdSm90ILi2ELi1ELi1EN4cute5tupleIJNS5_1CILi1EEES8_S8_EEENS6_IJNS7_ILi64EEENS7_ILi80EEENS7_ILi256EEEEEENS_6half_tEfNS_4arch4Sm90ELb0ELb0ELb1ELb0ELb0ELb0ELb1ELb1ELi2ELi1ELi1ELi1ELb0EEENS1_21CollectiveEpilogueBwdISD_SE_SG_Li256ELb0ELb1ELi2EEENS1_19SingleTileSchedulerILb0ELb0ELb0ELi80EEEEEEEEEvNT_6ParamsE --------------------------
	.section	.nv.info._ZN7cutlass13device_kernelIN5flash11enable_sm90INS1_16FlashAttnBwdSm90INS1_25CollectiveMainloopBwdSm90ILi2ELi1ELi1EN4cute5tupleIJNS5_1CILi1EEES8_S8_EEENS6_IJNS7_ILi64EEENS7_ILi80EEENS7_ILi256EEEEEENS_6half_tEfNS_4arch4Sm90ELb0ELb0ELb1ELb0ELb0ELb0ELb1ELb1ELi2ELi1ELi1ELi1ELb0EEENS1_21CollectiveEpilogueBwdISD_SE_SG_Li256ELb0ELb1ELi2EEENS1_19SingleTileSchedulerILb0ELb0ELb0ELi80EEEEEEEEEvNT_6ParamsE,"",@"SHT_CUDA_INFO"
	.sectionflags	@""
	.align	4


	//----- nvinfo : EIATTR_CUDA_API_VERSION
	.align		4
        /*0000*/ 	.byte	0x04, 0x37
        /*0002*/ 	.short	(.L_184 - .L_183)
.L_183:
        /*0004*/ 	.word	0x00000082


	//----- nvinfo : EIATTR_KPARAM_INFO
	.align		4
.L_184:
        /*0008*/ 	.byte	0x04, 0x17
        /*000a*/ 	.short	(.L_186 - .L_185)
.L_185:
        /*000c*/ 	.word	0x00000000
        /*0010*/ 	.short	0x0000
        /*0012*/ 	.short	0x0070
        /*0014*/ 	.byte	0x00, 0xf0, 0x01, 0x24


	//----- nvinfo : EIATTR_SPARSE_MMA_MASK
	.align		4
.L_186:
        /*0018*/ 	.byte	0x03, 0x50
        /*001a*/ 	.short	0x0000


	//----- nvinfo : EIATTR_MAXREG_COUNT
	.align		4
        /*001c*/ 	.byte	0x03, 0x1b
        /*001e*/ 	.short	0x00a8


	//----- nvinfo : EIATTR_NUM_BARRIERS
	.align		4
        /*0020*/ 	.byte	0x02, 0x4c
        /*0022*/ 	.byte	0x0a
	.zero		1


	//----- nvinfo : EIATTR_EXTERNS
	.align		4
        /*0024*/ 	.byte	0x04, 0x0f
        /*0026*/ 	.short	(.L_188 - .L_187)


	//   ....[0]....
	.align		4
.L_187:
        /*0028*/ 	.word	index@(__assertfail)


	//----- nvinfo : EIATTR_ANNOTATIONS
	.align		4
.L_188:
        /*002c*/ 	.byte	0x04, 0x55
        /*002e*/ 	.short	(.L_190 - .L_189)


	//   ....[0]....
.L_189:
        /*0030*/ 	.word	0x00000001
        /*0034*/ 	.byte	0x80, 0x0a, 0x00, 0x00, 0x01, 0x00, 0x00, 0x00, 0xf0, 0x0f, 0x00, 0x00, 0x01, 0x00, 0x00, 0x00
        /*0044*/ 	.byte	0xb0, 0x98, 0x00, 0x00, 0x01, 0x00, 0x00, 0x00, 0x40, 0xa3, 0x00, 0x00, 0x01, 0x00, 0x00, 0x00
        /*0054*/ 	.byte	0xa0, 0xba, 0x00, 0x00, 0x01, 0x00, 0x00, 0x00, 0x00, 0xbb, 0x00, 0x00


	//----- nvinfo : EIATTR_MERCURY_ISA_VERSION
	.align		4
.L_190:
        /*0060*/ 	.byte	0x03, 0x5f
        /*0062*/ 	.short	0x0101


	//----- nvinfo : EIATTR_INT_WARP_WIDE_INSTR_OFFSETS
	.align		4
        /*0064*/ 	.byte	0x04, 0x31
        /*0066*/ 	.short	(.L_192 - .L_191)


	//   ....[0]....
.L_191:
        /*0068*/ 	.word	0x000001e0


	//   ....[1]....
        /*006c*/ 	.word	0x00000290


	//----- nvinfo : EIATTR_COOP_GROUP_MASK_REGIDS
	.align		4
.L_192:
        /*0070*/ 	.byte	0x04, 0x29
        /*0072*/ 	.short	(.L_194 - .L_193)


	//   ....[0]....
.L_193:
        /*0074*/ 	.word	0xffffffff


	//   ....[1]....
        /*0078*/ 	.word	0xffffffff


	//   ....[2]....
        /*007c*/ 	.word	0xffffffff


	//   ....[3]....
        /*0080*/ 	.word	0xffffffff


	//   ....[4]....
        /*0084*/ 	.word	0xffffffff


	//   ....[5]....
        /*0088*/ 	.word	0xffffffff


	//   ....[6]....
        /*008c*/ 	.word	0xffffffff


	//----- nvinfo : EIATTR_COOP_GROUP_INSTR_OFFSETS
	.align		4
.L_194:
        /*0090*/ 	.byte	0x04, 0x28
        /*0092*/ 	.short	(.L_196 - .L_195)


	//   ....[0]....
.L_195:
        /*0094*/ 	.word	0x00000060


	//   ....[1]....
        /*0098*/ 	.word	0x000001f0


	//   ....[2]....
        /*009c*/ 	.word	0x000002a0


	//   ....[3]....
        /*00a0*/ 	.word	0x00000400


	//   ....[4]....
        /*00a4*/ 	.word	0x000006d0


	//   ....[5]....
        /*00a8*/ 	.word	0x0000a9c0


	//   ....[6]....
        /*00ac*/ 	.word	0x0000af30


	//----- nvinfo : EIATTR_REG_RECONFIG
	.align		4
.L_196:
        /*00b0*/ 	.byte	0x01, 0x54
	.zero		2


	//----- nvinfo : EIATTR_SYSCALL_OFFSETS
	.align		4
        /*00b4*/ 	.byte	0x04, 0x46
        /*00b6*/ 	.short	(.L_198 - .L_197)


	//   ....[0]....
.L_197:
        /*00b8*/ 	.word	0x00009fb0


	//   ....[1]....
        /*00bc*/ 	.word	0x0000a0f0


	//   ....[2]....
        /*00c0*/ 	.word	0x0000a210


	//   ....[3]....
        /*00c4*/ 	.word	0x0000a330


	//----- nvinfo : EIATTR_MBARRIER_INSTR_OFFSETS
	.align		4
.L_198:
        /*00c8*/ 	.byte	0x04, 0x39
        /*00ca*/ 	.short	(.L_200 - .L_199)


	//   ....[0]....
.L_199:
        /*00cc*/ 	.word	0x000002c0
        /*00d0*/ 	.word	0x000000ff
        /*00d4*/ 	.word	0x00031800
        /*00d8*/ 	.short	0x0100
        /*00da*/ 	.byte	0x06
	.zero		1


	//   ....[1]....
        /*00dc*/ 	.word	0x000003b0
        /*00e0*/ 	.word	0x000000ff
        /*00e4*/ 	.word	0x00031810
        /*00e8*/ 	.short	0x0100
        /*00ea*/ 	.byte	0x08
	.zero		1


	//   ....[2]....
        /*00ec*/ 	.word	0x000003c0
        /*00f0*/ 	.word	0x000000ff
        /*00f4*/ 	.word	0x00031820
        /*00f8*/ 	.short	0x0100
        /*00fa*/ 	.byte	0x08
	.zero		1


	//   ....[3]....
        /*00fc*/ 	.word	0x000003d0
        /*0100*/ 	.word	0x000000ff
        /*0104*/ 	.word	0x00031818
        /*0108*/ 	.short	0x0100
        /*010a*/ 	.byte	0x08
	.zero		1


	//   ....[4]....
        /*010c*/ 	.word	0x000003e0
        /*0110*/ 	.word	0x000000ff
        /*0114*/ 	.word	0x00031828
        /*0118*/ 	.short	0x0100
        /*011a*/ 	.byte	0x08
	.zero		1


	//   ....[5]....
        /*011c*/ 	.word	0x00000510
        /*0120*/ 	.word	0x000000ff
        /*0124*/ 	.word	0x00031830
        /*0128*/ 	.short	0x0100
        /*012a*/ 	.byte	0x08
	.zero		1


	//   ....[6]....
        /*012c*/ 	.word	0x00000520
        /*0130*/ 	.word	0x000000ff
        /*0134*/ 	.word	0x00031838
        /*0138*/ 	.short	0x0100
        /*013a*/ 	.byte	0x08
	.zero		1


	//   ....[7]....
        /*013c*/ 	.word	0x00000670
        /*0140*/ 	.word	0x000000ff
        /*0144*/ 	.word	0x00031800
        /*0148*/ 	.short	0x010a
        /*014a*/ 	.byte	0x3c
	.zero		1


	//   ....[8]....
        /*014c*/ 	.word	0x000006f0
        /*0150*/ 	.word	0x000000ff
        /*0154*/ 	.word	0x00031800
        /*0158*/ 	.short	0x010a
        /*015a*/ 	.byte	0x3c
	.zero		1


	//   ....[9]....
        /*015c*/ 	.word	0x000010a0
        /*0160*/ 	.word	0x00000011
        /*0164*/ 	.word	0x00031810
        /*0168*/ 	.short	0x010a
        /*016a*/ 	.byte	0x3f
	.zero		1


	//   ....[10]....
        /*016c*/ 	.word	0x00001180
        /*0170*/ 	.word	0x00000011
        /*0174*/ 	.word	0x00031810
        /*0178*/ 	.short	0x010a
        /*017a*/ 	.byte	0x3f
	.zero		1


	//   ....[11]....
        /*017c*/ 	.word	0x000036f0
        /*0180*/ 	.word	0x000000ff
        /*0184*/ 	.word	0x00031830
        /*0188*/ 	.short	0x010a
        /*018a*/ 	.byte	0x3c
	.zero		1


	//   ....[12]....
        /*018c*/ 	.word	0x000037b0
        /*0190*/ 	.word	0x000000ff
        /*0194*/ 	.word	0x00031830
        /*0198*/ 	.short	0x010a
        /*019a*/ 	.byte	0x3c
	.zero		1


	//   ....[13]....
        /*019c*/ 	.word	0x00008f60
        /*01a0*/ 	.word	0x000000ff
        /*01a4*/ 	.word	0x00000000
        /*01a8*/ 	.short	0x0101
        /*01aa*/ 	.byte	0x04
	.zero		1


	//   ....[14]....
        /*01ac*/ 	.word	0x00009930
        /*01b0*/ 	.word	0x00000011
        /*01b4*/ 	.word	0x00000000
        /*01b8*/ 	.short	0x0101
        /*01ba*/ 	.byte	0x3f
	.zero		1


	//   ....[15]....
        /*01bc*/ 	.word	0x0000b250
        /*01c0*/ 	.word	0x00000008
        /*01c4*/ 	.word	0x00031820
        /*01c8*/ 	.short	0x010a
        /*01ca*/ 	.byte	0x3f
	.zero		1


	//   ....[16]....
        /*01cc*/ 	.word	0x0000ba20
        /*01d0*/ 	.word	0x00000008
        /*01d4*/ 	.word	0x00031838
        /*01d8*/ 	.short	0x010a
        /*01da*/ 	.byte	0x3f
	.zero		1


	//   ....[17]....
        /*01dc*/ 	.word	0x0000bda0
        /*01e0*/ 	.word	0x00000013
        /*01e4*/ 	.word	0x00031820
        /*01e8*/ 	.short	0x010a
        /*01ea*/ 	.byte	0x3f
	.zero		1


	//   ....[18]....
        /*01ec*/ 	.word	0x0000c190
        /*01f0*/ 	.word	0x00000008
        /*01f4*/ 	.word	0x00031838
        /*01f8*/ 	.short	0x010a
        /*01fa*/ 	.byte	0x3f
	.zero		1


	//   ....[19]....
        /*01fc*/ 	.word	0x0000c640
        /*0200*/ 	.word	0x00000005
        /*0204*/ 	.word	0x00000000
        /*0208*/ 	.short	0x010a
        /*020a*/ 	.byte	0x3f
	.zero		1


	//   ....[20]....
        /*020c*/ 	.word	0x0000c6d0
        /*0210*/ 	.word	0x00000003
        /*0214*/ 	.word	0x00000000
        /*0218*/ 	.short	0x010a
        /*021a*/ 	.byte	0x3f
	.zero		1


	//   ....[21]....
        /*021c*/ 	.word	0x0000c720
        /*0220*/ 	.word	0x00000007
        /*0224*/ 	.word	0x00031838
        /*0228*/ 	.short	0x010a
        /*022a*/ 	.byte	0x3f
	.zero		1


	//   ....[22]....
        /*022c*/ 	.word	0x0000c790
        /*0230*/ 	.word	0x00000008
        /*0234*/ 	.word	0x00031800
        /*0238*/ 	.short	0x010a
        /*023a*/ 	.byte	0x3f
	.zero		1


	//   ....[23]....
        /*023c*/ 	.word	0x0000c7e0
        /*0240*/ 	.word	0x00000011
        /*0244*/ 	.word	0x00031810
        /*0248*/ 	.short	0x010a
        /*024a*/ 	.byte	0x3f
	.zero		1


	//   ....[24]....
        /*024c*/ 	.word	0x0000c830
        /*0250*/ 	.word	0x00000005
        /*0254*/ 	.word	0x00031830
        /*0258*/ 	.short	0x010a
        /*025a*/ 	.byte	0x3f
	.zero		1


	//   ....[25]....
        /*025c*/ 	.word	0x0000c880
        /*0260*/ 	.word	0x00000008
        /*0264*/ 	.word	0x00031820
        /*0268*/ 	.short	0x010a
        /*026a*/ 	.byte	0x3f
	.zero		1


	//   ....[26]....
        /*026c*/ 	.word	0x0000c8d0
        /*0270*/ 	.word	0x00000008
        /*0274*/ 	.word	0x00031838
        /*0278*/ 	.short	0x010a
        /*027a*/ 	.byte	0x3f
	.zero		1


	//   ....[27]....
        /*027c*/ 	.word	0x0000c930
        /*0280*/ 	.word	0x00000013
        /*0284*/ 	.word	0x00031820
        /*0288*/ 	.short	0x010a
        /*028a*/ 	.byte	0x3f
	.zero		1


	//   ....[28]....
        /*028c*/ 	.word	0x0000c980
        /*0290*/ 	.word	0x00000008
        /*0294*/ 	.word	0x00031838
        /*0298*/ 	.short	0x010a
        /*029a*/ 	.byte	0x3f
	.zero		1


	//   ....[29]....
        /*029c*/ 	.word	0x0000ca50
        /*02a0*/ 	.word	0x00000005
        /*02a4*/ 	.word	0x00000000
        /*02a8*/ 	.short	0x010a
        /*02aa*/ 	.byte	0x3f
	.zero		1


	//   ....[30]....
        /*02ac*/ 	.word	0x0000caa0
        /*02b0*/ 	.word	0x00000003
        /*02b4*/ 	.word	0x00000000
        /*02b8*/ 	.short	0x010a
        /*02ba*/ 	.byte	0x3f
	.zero		1


	//----- nvinfo : EIATTR_NUM_MBARRIERS
	.align		4
.L_200:
        /*02bc*/ 	.byte	0x03, 0x38
        /*02be*/ 	.short	0x0007


	//----- nvinfo : EIATTR_EXIT_INSTR_OFFSETS
	.align		4
        /*02c0*/ 	.byte	0x04, 0x1c
        /*02c2*/ 	.short	(.L_202 - .L_201)


	//   ....[0]....
.L_201:
        /*02c4*/ 	.word	0x00000610


	//   ....[1]....
        /*02c8*/ 	.word	0x0000aef0


	//   ....[2]....
        /*02cc*/ 	.word	0x0000af50


	//   ....[3]....
        /*02d0*/ 	.word	0x0000c770


	//----- nvinfo : EIATTR_MAX_THREADS
	.align		4
.L_202:
        /*02d4*/ 	.byte	0x04, 0x05
        /*02d6*/ 	.short	(.L_204 - .L_203)
.L_203:
        /*02d8*/ 	.word	0x00000180
        /*02dc*/ 	.word	0x00000001
        /*02e0*/ 	.word	0x00000001


	//----- nvinfo : EIATTR_CRS_STACK_SIZE
	.align		4
.L_204:
        /*02e4*/ 	.byte	0x04, 0x1e
        /*02e6*/ 	.short	(.L_206 - .L_205)
.L_205:
        /*02e8*/ 	.word	0x00000000


	//----- nvinfo : EIATTR_CBANK_PARAM_SIZE
	.align		4
.L_206:
        /*02ec*/ 	.byte	0x03, 0x19
        /*02ee*/ 	.short	0x0970


	//----- nvinfo : EIATTR_PARAM_CBANK
	.align		4
        /*02f0*/ 	.byte	0x04, 0x0a
        /*02f2*/ 	.short	(.L_208 - .L_207)
	.align		4
.L_207:
        /*02f4*/ 	.word	index@(.nv.constant0._ZN7cutlass13device_kernelIN5flash11enable_sm90INS1_16FlashAttnBwdSm90INS1_25CollectiveMainloopBwdSm90ILi2ELi1ELi1EN4cute5tupleIJNS5_1CILi1EEES8_S8_EEENS6_IJNS7_ILi64EEENS7_ILi80EEENS7_ILi256EEEEEENS_6half_tEfNS_4arch4Sm90ELb0ELb0ELb1ELb0ELb0ELb0ELb1ELb1ELi2ELi1ELi1ELi1ELb0EEENS1_21CollectiveEpilogueBwdISD_SE_SG_Li256ELb0ELb1ELi2EEENS1_19SingleTileSchedulerILb0ELb0ELb0ELi80EEEEEEEEEvNT_6ParamsE)
        /*02f8*/ 	.short	0x0210
        /*02fa*/ 	.short	0x0970


	//----- nvinfo : EIATTR_SW_WAR
	.align		4
.L_208:
        /*02fc*/ 	.byte	0x04, 0x36
        /*02fe*/ 	.short	(.L_210 - .L_209)
.L_209:
        /*0300*/ 	.word	0x00000008
.L_210:


//--------------------- .nv.info._ZN7cutlass13device_kernelIN5flash11enable_sm90INS1_16FlashAttnBwdSm90INS1_25CollectiveMainloopBwdSm90ILi2ELi1ELi1EN4cute5tupleIJNS5_1CILi1EEES8_S8_EEENS6_IJNS7_ILi64EEENS7_ILi80EEENS7_ILi256EEEEEENS_6half_tEfNS_4arch4Sm90ELb0ELb0ELb1ELb0ELb0ELb0ELb1ELb1ELi2ELi1ELi1ELi1ELb0EEENS1_24CollectiveEpilogueBwdGQAISD_fSG_Li256ELb0ELb0EEENS1_19SingleTileSchedulerILb0ELb0ELb0ELi80EEEEEEEEEvNT_6ParamsE --------------------------
	.section	.nv.info._ZN7cutlass13device_kernelIN5flash11enable_sm90INS1_16FlashAttnBwdSm90INS1_25CollectiveMainloopBwdSm90ILi2ELi1ELi1EN4cute5tupleIJNS5_1CILi1EEES8_S8_EEENS6_IJNS7_ILi64EEENS7_ILi80EEENS7_ILi256EEEEEENS_6half_tEfNS_4arch4Sm90ELb0ELb0ELb1ELb0ELb0ELb0ELb1ELb1ELi2ELi1ELi1ELi1ELb0EEENS1_24CollectiveEpilogueBwdGQAISD_fSG_Li256ELb0ELb0EEENS1_19SingleTileSchedulerILb0ELb0ELb0ELi80EEEEEEEEEvNT_6ParamsE,"",@"SHT_CUDA_INFO"
	.sectionflags	@""
	.align	4


	//----- nvinfo : EIATTR_CUDA_API_VERSION
	.align		4
        /*0000*/ 	.byte	0x04, 0x37
        /*0002*/ 	.short	(.L_212 - .L_211)
.L_211:
        /*0004*/ 	.word	0x00000082


	//----- nvinfo : EIATTR_KPARAM_INFO
	.align		4
.L_212:
        /*0008*/ 	.byte	0x04, 0x17
        /*000a*/ 	.short	(.L_214 - .L_213)
.L_213:
        /*000c*/ 	.word	0x00000000
        /*0010*/ 	.short	0x0000
        /*0012*/ 	.short	0x0070
        /*0014*/ 	.byte	0x00, 0xf0, 0x01, 0x1a


	//----- nvinfo : EIATTR_SPARSE_MMA_MASK
	.align		4
.L_214:
        /*0018*/ 	.byte	0x03, 0x50
        /*001a*/ 	.short	0x0000


	//----- nvinfo : EIATTR_MAXREG_COUNT
	.align		4
        /*001c*/ 	.byte	0x03, 0x1b
        /*001e*/ 	.short	0x00a8


	//----- nvinfo : EIATTR_NUM_BARRIERS
	.align		4
        /*0020*/ 	.byte	0x02, 0x4c
        /*0022*/ 	.byte	0x0a
	.zero		1


	//----- nvinfo : EIATTR_ANNOTATIONS
	.align		4
        /*0024*/ 	.byte	0x04, 0x55
        /*0026*/ 	.short	(.L_216 - .L_215)


	//   ....[0]....
.L_215:
        /*0028*/ 	.word	0x00000001
        /*002c*/ 	.byte	0xf0, 0x97, 0x00, 0x00, 0x01, 0x00, 0x00, 0x00, 0x50, 0x98, 0x00, 0x00


	//----- nvinfo : EIATTR_MERCURY_ISA_VERSION
	.align		4
.L_216:
        /*0038*/ 	.byte	0x03, 0x5f
        /*003a*/ 	.short	0x0101


	//----- nvinfo : EIATTR_INT_WARP_WIDE_INSTR_OFFSETS
	.align		4
        /*003c*/ 	.byte	0x04, 0x31
        /*003e*/ 	.short	(.L_218 - .L_217)


	//   ....[0]....
.L_217:
        /*0040*/ 	.word	0x00000180


	//   ....[1]....
        /*0044*/ 	.word	0x00000230


	//----- nvinfo : EIATTR_COOP_GROUP_MASK_REGIDS
	.align		4
.L_218:
        /*0048*/ 	.byte	0x04, 0x29
        /*004a*/ 	.short	(.L_220 - .L_219)


	//   ....[0]....
.L_219:
        /*004c*/ 	.word	0xffffffff


	//   ....[1]....
        /*0050*/ 	.word	0xffffffff


	//   ....[2]....
        /*0054*/ 	.word	0xffffffff


	//   ....[3]....
        /*0058*/ 	.word	0xffffffff


	//   ....[4]....
        /*005c*/ 	.word	0xffffffff


	//   ....[5]....
        /*0060*/ 	.word	0xffffffff


	//----- nvinfo : EIATTR_COOP_GROUP_INSTR_OFFSETS
	.align		4
.L_220:
        /*0064*/ 	.byte	0x04, 0x28
        /*0066*/ 	.short	(.L_222 - .L_221)


	//   ....[0]....
.L_221:
        /*0068*/ 	.word	0x00000060


	//   ....[1]....
        /*006c*/ 	.word	0x00000190


	//   ....[2]....
        /*0070*/ 	.word	0x00000240


	//   ....[3]....
        /*0074*/ 	.word	0x000003a0


	//   ....[4]....
        /*0078*/ 	.word	0x00000680


	//   ....[5]....
        /*007c*/ 	.word	0x00008ca0


	//----- nvinfo : EIATTR_REG_RECONFIG
	.align		4
.L_222:
        /*0080*/ 	.byte	0x01, 0x54
	.zero		2


	//----- nvinfo : EIATTR_MBARRIER_INSTR_OFFSETS
	.align		4
        /*0084*/ 	.byte	0x04, 0x39
        /*0086*/ 	.short	(.L_224 - .L_223)


	//   ....[0]....
.L_223:
        /*0088*/ 	.word	0x00000260
        /*008c*/ 	.word	0x000000ff
        /*0090*/ 	.word	0x00031800
        /*0094*/ 	.short	0x0100
        /*0096*/ 	.byte	0x06
	.zero		1


	//   ....[1]....
        /*0098*/ 	.word	0x00000350
        /*009c*/ 	.word	0x000000ff
        /*00a0*/ 	.word	0x00031810
        /*00a4*/ 	.short	0x0100
        /*00a6*/ 	.byte	0x08
	.zero		1


	//   ....[2]....
        /*00a8*/ 	.word	0x00000360
        /*00ac*/ 	.word	0x000000ff
        /*00b0*/ 	.word	0x00031820
        /*00b4*/ 	.short	0x0100
        /*00b6*/ 	.byte	0x08
	.zero		1


	//   ....[3]....
        /*00b8*/ 	.word	0x00000370
        /*00bc*/ 	.word	0x000000ff
        /*00c0*/ 	.word	0x00031818
        /*00c4*/ 	.short	0x0100
        /*00c6*/ 	.byte	0x08
	.zero		1


	//   ....[4]....
        /*00c8*/ 	.word	0x00000380
        /*00cc*/ 	.word	0x000000ff
        /*00d0*/ 	.word	0x00031828
        /*00d4*/ 	.short	0x0100
        /*00d6*/ 	.byte	0x08
	.zero		1


	//   ....[5]....
        /*00d8*/ 	.word	0x000004b0
        /*00dc*/ 	.word	0x000000ff
        /*00e0*/ 	.word	0x00031830
        /*00e4*/ 	.short	0x0100
        /*00e6*/ 	.byte	0x08
	.zero		1


	//   ....[6]....
        /*00e8*/ 	.word	0x000004c0
        /*00ec*/ 	.word	0x000000ff
        /*00f0*/ 	.word	0x00031838
        /*00f4*/ 	.short	0x0100
        /*00f6*/ 	.byte	0x08
	.zero		1


	//   ....[7]....
        /*00f8*/ 	.word	0x00000630
        /*00fc*/ 	.word	0x000000ff
        /*0100*/ 	.word	0x00031800
        /*0104*/ 	.short	0x010a
        /*0106*/ 	.byte	0x3c
	.zero		1


	//   ....[8]....
        /*0108*/ 	.word	0x00000770
        /*010c*/ 	.word	0x000000ff
        /*0110*/ 	.word	0x00031800
        /*0114*/ 	.short	0x010a
        /*0116*/ 	.byte	0x3c
	.zero		1


	//   ....[9]....
        /*0118*/ 	.word	0x00001430
        /*011c*/ 	.word	0x00000010
        /*0120*/ 	.word	0x00031810
        /*0124*/ 	.short	0x010a
        /*0126*/ 	.byte	0x3f
	.zero		1


	//   ....[10]....
        /*0128*/ 	.word	0x00001500
        /*012c*/ 	.word	0x00000010
        /*0130*/ 	.word	0x00031810
        /*0134*/ 	.short	0x010a
        /*0136*/ 	.byte	0x3f
	.zero		1


	//   ....[11]....
        /*0138*/ 	.word	0x00003090
        /*013c*/ 	.word	0x000000ff
        /*0140*/ 	.word	0x00031830
        /*0144*/ 	.short	0x010a
        /*0146*/ 	.byte	0x3c
	.zero		1


	//   ....[12]....
        /*0148*/ 	.word	0x00003150
        /*014c*/ 	.word	0x000000ff
        /*0150*/ 	.word	0x00031830
        /*0154*/ 	.short	0x010a
        /*0156*/ 	.byte	0x3c
	.zero		1


	//   ....[13]....
        /*0158*/ 	.word	0x00007840
        /*015c*/ 	.word	0x000000ff
        /*0160*/ 	.word	0x00000000
        /*0164*/ 	.short	0x0101
        /*0166*/ 	.byte	0x04
	.zero		1


	//   ....[14]....
        /*0168*/ 	.word	0x00007f30
        /*016c*/ 	.word	0x00000010
        /*0170*/ 	.word	0x00000000
        /*0174*/ 	.short	0x0101
        /*0176*/ 	.byte	0x3f
	.zero		1


	//   ....[15]....
        /*0178*/ 	.word	0x00008fb0
        /*017c*/ 	.word	0x00000007
        /*0180*/ 	.word	0x00031820
        /*0184*/ 	.short	0x010a
        /*0186*/ 	.byte	0x3f
	.zero		1


	//   ....[16]....
        /*0188*/ 	.word	0x00009770
        /*018c*/ 	.word	0x00000007
        /*0190*/ 	.word	0x00031838
        /*0194*/ 	.short	0x010a
        /*0196*/ 	.byte	0x3f
	.zero		1


	//   ....[17]....
        /*0198*/ 	.word	0x00009af0
        /*019c*/ 	.word	0x00000012
        /*01a0*/ 	.word	0x00031820
        /*01a4*/ 	.short	0x010a
        /*01a6*/ 	.byte	0x3f
	.zero		1


	//   ....[18]....
        /*01a8*/ 	.word	0x00009ee0
        /*01ac*/ 	.word	0x00000007
        /*01b0*/ 	.word	0x00031838
        /*01b4*/ 	.short	0x010a
        /*01b6*/ 	.byte	0x3f
	.zero		1


	//   ....[19]....
        /*01b8*/ 	.word	0x0000a360
        /*01bc*/ 	.word	0x00000004
        /*01c0*/ 	.word	0x00000000
        /*01c4*/ 	.short	0x010a
        /*01c6*/ 	.byte	0x3f
	.zero		1


	//   ....[20]....
        /*01c8*/ 	.word	0x0000a3f0
        /*01cc*/ 	.word	0x00000011
        /*01d0*/ 	.word	0x00000000
        /*01d4*/ 	.short	0x010a
        /*01d6*/ 	.byte	0x3f
	.zero		1


	//   ....[21]....
        /*01d8*/ 	.word	0x0000a440
        /*01dc*/ 	.word	0x00000005
        /*01e0*/ 	.word	0x00031838
        /*01e4*/ 	.short	0x010a
        /*01e6*/ 	.byte	0x3f
	.zero		1


	//   ....[22]....
        /*01e8*/ 	.word	0x0000a4b0
        /*01ec*/ 	.word	0x00000002
        /*01f0*/ 	.word	0x00031800
        /*01f4*/ 	.short	0x010a
        /*01f6*/ 	.byte	0x3f
	.zero		1


	//   ....[23]....
        /*01f8*/ 	.word	0x0000a500
        /*01fc*/ 	.word	0x00000010
        /*0200*/ 	.word	0x00031810
        /*0204*/ 	.short	0x010a
        /*0206*/ 	.byte	0x3f
	.zero		1


	//   ....[24]....
        /*0208*/ 	.word	0x0000a550
        /*020c*/ 	.word	0x00000005
        /*0210*/ 	.word	0x00031830
        /*0214*/ 	.short	0x010a
        /*0216*/ 	.byte	0x3f
	.zero		1


	//   ....[25]....
        /*0218*/ 	.word	0x0000a5a0
        /*021c*/ 	.word	0x00000007
        /*0220*/ 	.word	0x00031820
        /*0224*/ 	.short	0x010a
        /*0226*/ 	.byte	0x3f
	.zero		1


	//   ....[26]....
        /*0228*/ 	.word	0x0000a5f0
        /*022c*/ 	.word	0x00000007
        /*0230*/ 	.word	0x00031838
        /*0234*/ 	.short	0x010a
        /*0236*/ 	.byte	0x3f
	.zero		1


	//   ....[27]....
        /*0238*/ 	.word	0x0000a650
        /*023c*/ 	.word	0x00000012
        /*0240*/ 	.word	0x00031820
        /*0244*/ 	.short	0x010a
        /*0246*/ 	.byte	0x3f
	.zero		1


	//   ....[28]....
        /*0248*/ 	.word	0x0000a6a0
        /*024c*/ 	.word	0x00000007
        /*0250*/ 	.word	0x00031838
        /*0254*/ 	.short	0x010a
        /*0256*/ 	.byte	0x3f
	.zero		1


	//   ....[29]....
        /*0258*/ 	.word	0x0000a6f0
        /*025c*/ 	.word	0x00000004
        /*0260*/ 	.word	0x00000000
        /*0264*/ 	.short	0x010a
        /*0266*/ 	.byte	0x3f
	.zero		1


	//   ....[30]....
        /*0268*/ 	.word	0x0000a740
        /*026c*/ 	.word	0x00000011
        /*0270*/ 	.word	0x00000000
        /*0274*/ 	.short	0x010a
        /*0276*/ 	.byte	0x3f
	.zero		1


	//----- nvinfo : EIATTR_NUM_MBARRIERS
	.align		4
.L_224:
        /*0278*/ 	.byte	0x03, 0x38
        /*027a*/ 	.short	0x0007


	//----- nvinfo : EIATTR_EXIT_INSTR_OFFSETS
	.align		4
        /*027c*/ 	.byte	0x04, 0x1c
        /*027e*/ 	.short	(.L_226 - .L_225)


	//   ....[0]....
.L_225:
        /*0280*/ 	.word	0x0000a490


	//----- nvinfo : EIATTR_MAX_THREADS
	.align		4
.L_226:
        /*0284*/ 	.byte	0x04, 0x05
        /*0286*/ 	.short	(.L_228 - .L_227)
.L_227:
        /*0288*/ 	.word	0x00000180
        /*028c*/ 	.word	0x00000001
        /*0290*/ 	.word	0x00000001


	//----- nvinfo : EIATTR_CRS_STACK_SIZE
	.align		4
.L_228:
        /*0294*/ 	.byte	0x04, 0x1e
        /*0296*/ 	.short	(.L_230 - .L_229)
.L_229:
        /*0298*/ 	.word	0x00000000


	//----- nvinfo : EIATTR_CBANK_PARAM_SIZE
	.align		4
.L_230:
        /*029c*/ 	.byte	0x03, 0x19
        /*029e*/ 	.short	0x06f0


	//----- nvinfo : EIATTR_PARAM_CBANK
	.align		4
        /*02a0*/ 	.byte	0x04, 0x0a
        /*02a2*/ 	.short	(.L_232 - .L_231)
	.align		4
.L_231:
        /*02a4*/ 	.word	index@(.nv.constant0._ZN7cutlass13device_kernelIN5flash11enable_sm90INS1_16FlashAttnBwdSm90INS1_25CollectiveMainloopBwdSm90ILi2ELi1ELi1EN4cute5tupleIJNS5_1CILi1EEES8_S8_EEENS6_IJNS7_ILi64EEENS7_ILi80EEENS7_ILi256EEEEEENS_6half_tEfNS_4arch4Sm90ELb0ELb0ELb1ELb0ELb0ELb0ELb1ELb1ELi2ELi1ELi1ELi1ELb0EEENS1_24CollectiveEpilogueBwdGQAISD_fSG_Li256ELb0ELb0EEENS1_19SingleTileSchedulerILb0ELb0ELb0ELi80EEEEEEEEEvNT_6ParamsE)
        /*02a8*/ 	.short	0x0210
        /*02aa*/ 	.short	0x06f0


	//----- nvinfo : EIATTR_SW_WAR
	.align		4
.L_232:
        /*02ac*/ 	.byte	0x04, 0x36
        /*02ae*/ 	.short	(.L_234 - .L_233)
.L_233:
        /*02b0*/ 	.word	0x00000008
.L_234:


//--------------------- .nv.info._ZN7cutlass13device_kernelIN5flash11enable_sm90INS1_16FlashAttnBwdSm90INS1_25CollectiveMainloopBwdSm90ILi2ELi1ELi1EN4cute5tupleIJNS5_1CILi1EEES8_S8_EEENS6_IJNS7_ILi64EEENS7_ILi80EEENS7_ILi256EEEEEENS_6half_tEfNS_4arch4Sm90ELb0ELb0ELb1ELb1ELb0ELb0ELb1ELb1ELi2ELi1ELi1ELi1ELb0EEENS1_21CollectiveEpilogueBwdISD_SE_SG_Li256ELb1ELb1ELi2EEENS1_19SingleTileSchedulerILb1ELb0ELb0ELi80EEEEEEEEEvNT_6ParamsE --------------------------
	.section	.nv.info._ZN7cutlass13device_kernelIN5flash11enable_sm90INS1_16FlashAttnBwdSm90INS1_25CollectiveMainloopBwdSm90ILi2ELi1ELi1EN4cute5tupleIJNS5_1CILi1EEES8_S8_EEENS6_IJNS7_ILi64EEENS7_ILi80EEENS7_ILi256EEEEEENS_6half_tEfNS_4arch4Sm90ELb0ELb0ELb1ELb1ELb0ELb0ELb1ELb1ELi2ELi1ELi1ELi1ELb0EEENS1_21CollectiveEpilogueBwdISD_SE_SG_Li256ELb1ELb1ELi2EEENS1_19SingleTileSchedulerILb1ELb0ELb0ELi80EEEEEEEEEvNT_6ParamsE,"",@"SHT_CUDA_INFO"
	.sectionflags	@""
	.align	4


	//----- nvinfo : EIATTR_CUDA_API_VERSION
	.align		4
        /*0000*/ 	.byte	0x04, 0x37
        /*0002*/ 	.short	(.L_236 - .L_235)
.L_235:
        /*0004*/ 	.word	0x00000082


	//----- nvinfo : EIATTR_KPARAM_INFO
	.align		4
.L_236:
        /*0008*/ 	.byte	0x04, 0x17
        /*000a*/ 	.short	(.L_238 - .L_237)
.L_237:
        /*000c*/ 	.word	0x00000000
        /*0010*/ 	.short	0x0000
        /*0012*/ 	.short	0x0070
        /*0014*/ 	.byte	0x00, 0xf0, 0x01, 0x1a


	//----- nvinfo : EIATTR_SPARSE_MMA_MASK
	.align		4
.L_238:
        /*0018*/ 	.byte	0x03, 0x50
        /*001a*/ 	.short	0x0000


	//----- nvinfo : EIATTR_MAXREG_COUNT
	.align		4
        /*001c*/ 	.byte	0x03, 0x1b
        /*001e*/ 	.short	0x00a8


	//----- nvinfo : EIATTR_NUM_BARRIERS
	.align		4
        /*0020*/ 	.byte	0x02, 0x4c
        /*0022*/ 	.byte	0x0a
	.zero		1


	//----- nvinfo : EIATTR_ANNOTATIONS
	.align		4
        /*0024*/ 	.byte	0x04, 0x55
        /*0026*/ 	.short	(.L_240 - .L_239)


	//   ....[0]....
.L_239:
        /*0028*/ 	.word	0x00000001
        /*002c*/ 	.byte	0xc0, 0xde, 0x00, 0x00, 0x01, 0x00, 0x00, 0x00, 0x20, 0xdf, 0x00, 0x00


	//----- nvinfo : EIATTR_MERCURY_ISA_VERSION
	.align		4
.L_240:
        /*0038*/ 	.byte	0x03, 0x5f
        /*003a*/ 	.short	0x0101


	//----- nvinfo : EIATTR_INT_WARP_WIDE_INSTR_OFFSETS
	.align		4
        /*003c*/ 	.byte	0x04, 0x31
        /*003e*/ 	.short	(.L_242 - .L_241)


	//   ....[0]....
.L_241:
        /*0040*/ 	.word	0x00000180


	//   ....[1]....
        /*0044*/ 	.word	0x00000230


	//   ....[2]....
        /*0048*/ 	.word	0x0000d090


	//----- nvinfo : EIATTR_COOP_GROUP_MASK_REGIDS
	.align		4
.L_242:
        /*004c*/ 	.byte	0x04, 0x29
        /*004e*/ 	.short	(.L_244 - .L_243)


	//   ....[0]....
.L_243:
        /*0050*/ 	.word	0xffffffff


	//   ....[1]....
        /*0054*/ 	.word	0xffffffff


	//   ....[2]....
        /*0058*/ 	.word	0xffffffff


	//   ....[3]....
        /*005c*/ 	.word	0xffffffff


	//   ....[4]....
        /*0060*/ 	.word	0xffffffff


	//   ....[5]....
        /*0064*/ 	.word	0xffffffff


	//----- nvinfo : EIATTR_COOP_GROUP_INSTR_OFFSETS
	.align		4
.L_244:
        /*0068*/ 	.byte	0x04, 0x28
        /*006a*/ 	.short	(.L_246 - .L_245)


	//   ....[0]....
.L_245:
        /*006c*/ 	.word	0x00000060


	//   ....[1]....
        /*0070*/ 	.word	0x00000190


	//   ....[2]....
        /*0074*/ 	.word	0x00000240


	//   ....[3]....
        /*0078*/ 	.word	0x000003a0


	//   ....[4]....
        /*007c*/ 	.word	0x00001070


	//   ....[5]....
        /*0080*/ 	.word	0x0000cd00


	//----- nvinfo : EIATTR_REG_RECONFIG
	.align		4
.L_246:
        /*0084*/ 	.byte	0x01, 0x54
	.zero		2


	//----- nvinfo : EIATTR_MBARRIER_INSTR_OFFSETS
	.align		4
        /*0088*/ 	.byte	0x04, 0x39
        /*008a*/ 	.short	(.L_248 - .L_247)


	//   ....[0]....
.L_247:
        /*008c*/ 	.word	0x00000260
        /*0090*/ 	.word	0x000000ff
        /*0094*/ 	.word	0x00031600
        /*0098*/ 	.short	0x0100
        /*009a*/ 	.byte	0x06
	.zero		1


	//   ....[1]....
        /*009c*/ 	.word	0x00000350
        /*00a0*/ 	.word	0x000000ff
        /*00a4*/ 	.word	0x00031610
        /*00a8*/ 	.short	0x0100
        /*00aa*/ 	.byte	0x08
	.zero		1


	//   ....[2]....
        /*00ac*/ 	.word	0x00000360
        /*00b0*/ 	.word	0x000000ff
        /*00b4*/ 	.word	0x00031620
        /*00b8*/ 	.short	0x0100
        /*00ba*/ 	.byte	0x08
	.zero		1


	//   ....[3]....
        /*00bc*/ 	.word	0x00000370
        /*00c0*/ 	.word	0x000000ff
        /*00c4*/ 	.word	0x00031618
        /*00c8*/ 	.short	0x0100
        /*00ca*/ 	.byte	0x08
	.zero		1


	//   ....[4]....
        /*00cc*/ 	.word	0x00000380
        /*00d0*/ 	.word	0x000000ff
        /*00d4*/ 	.word	0x00031628
        /*00d8*/ 	.short	0x0100
        /*00da*/ 	.byte	0x08
	.zero		1


	//   ....[5]....
        /*00dc*/ 	.word	0x000004b0
        /*00e0*/ 	.word	0x000000ff
        /*00e4*/ 	.word	0x00031630
        /*00e8*/ 	.short	0x0100
        /*00ea*/ 	.byte	0x08
	.zero		1


	//   ....[6]....
        /*00ec*/ 	.word	0x000004c0
        /*00f0*/ 	.word	0x000000ff
        /*00f4*/ 	.word	0x00031638
        /*00f8*/ 	.short	0x0100
        /*00fa*/ 	.byte	0x08
	.zero		1


	//   ....[7]....
        /*00fc*/ 	.word	0x00001000
        /*0100*/ 	.word	0x00000012
        /*0104*/ 	.word	0x00031600
        /*0108*/ 	.short	0x010a
        /*010a*/ 	.byte	0x3f
	.zero		1


	//   ....[8]....
        /*010c*/ 	.word	0x00001090
        /*0110*/ 	.word	0x00000012
        /*0114*/ 	.word	0x00031600
        /*0118*/ 	.short	0x010a
        /*011a*/ 	.byte	0x3f
	.zero		1


	//   ....[9]....
        /*011c*/ 	.word	0x000019d0
        /*0120*/ 	.word	0x00000011
        /*0124*/ 	.word	0x00031610
        /*0128*/ 	.short	0x010a
        /*012a*/ 	.byte	0x3f
	.zero		1


	//   ....[10]....
        /*012c*/ 	.word	0x00001a90
        /*0130*/ 	.word	0x00000011
        /*0134*/ 	.word	0x00031610
        /*0138*/ 	.short	0x010a
        /*013a*/ 	.byte	0x3f
	.zero		1


	//   ....[11]....
        /*013c*/ 	.word	0x00003620
        /*0140*/ 	.word	0x00000012
        /*0144*/ 	.word	0x00031630
        /*0148*/ 	.short	0x010a
        /*014a*/ 	.byte	0x3f
	.zero		1


	//   ....[12]....
        /*014c*/ 	.word	0x000036e0
        /*0150*/ 	.word	0x00000012
        /*0154*/ 	.word	0x00031630
        /*0158*/ 	.short	0x010a
        /*015a*/ 	.byte	0x3f
	.zero		1


	//   ....[13]....
        /*015c*/ 	.word	0x00007da0
        /*0160*/ 	.word	0x00000018
        /*0164*/ 	.word	0x00000000
        /*0168*/ 	.short	0x0101
        /*016a*/ 	.byte	0x3f
	.zero		1


	//   ....[14]....
        /*016c*/ 	.word	0x00008490
        /*0170*/ 	.word	0x00000011
        /*0174*/ 	.word	0x00000000
        /*0178*/ 	.short	0x0101
        /*017a*/ 	.byte	0x3f
	.zero		1


	//   ....[15]....
        /*017c*/ 	.word	0x0000d400
        /*0180*/ 	.word	0x00000000
        /*0184*/ 	.word	0x00031620
        /*0188*/ 	.short	0x010a
        /*018a*/ 	.byte	0x3f
	.zero		1


	//   ....[16]....
        /*018c*/ 	.word	0x0000de40
        /*0190*/ 	.word	0x00000000
        /*0194*/ 	.word	0x00031638
        /*0198*/ 	.short	0x010a
        /*019a*/ 	.byte	0x3f
	.zero		1


	//   ....[17]....
        /*019c*/ 	.word	0x0000e1f0
        /*01a0*/ 	.word	0x00000013
        /*01a4*/ 	.word	0x00031620
        /*01a8*/ 	.short	0x010a
        /*01aa*/ 	.byte	0x3f
	.zero		1


	//   ....[18]....
        /*01ac*/ 	.word	0x0000e620
        /*01b0*/ 	.word	0x00000000
        /*01b4*/ 	.word	0x00031638
        /*01b8*/ 	.short	0x010a
        /*01ba*/ 	.byte	0x3f
	.zero		1


	//   ....[19]....
        /*01bc*/ 	.word	0x0000eb50
        /*01c0*/ 	.word	0x00000006
        /*01c4*/ 	.word	0x00000000
        /*01c8*/ 	.short	0x010a
        /*01ca*/ 	.byte	0x3f
	.zero		1


	//   ....[20]....
        /*01cc*/ 	.word	0x0000ebe0
        /*01d0*/ 	.word	0x00000005
        /*01d4*/ 	.word	0x00000000
        /*01d8*/ 	.short	0x010a
        /*01da*/ 	.byte	0x3f
	.zero		1


	//   ....[21]....
        /*01dc*/ 	.word	0x0000ec30
        /*01e0*/ 	.word	0x00000007
        /*01e4*/ 	.word	0x00031638
        /*01e8*/ 	.short	0x010a
        /*01ea*/ 	.byte	0x3f
	.zero		1


	//   ....[22]....
        /*01ec*/ 	.word	0x0000ec90
        /*01f0*/ 	.word	0x00000012
        /*01f4*/ 	.word	0x00031600
        /*01f8*/ 	.short	0x010a
        /*01fa*/ 	.byte	0x3f
	.zero		1


	//   ....[23]....
        /*01fc*/ 	.word	0x0000ece0
        /*0200*/ 	.word	0x00000011
        /*0204*/ 	.word	0x00031610
        /*0208*/ 	.short	0x010a
        /*020a*/ 	.byte	0x3f
	.zero		1


	//   ....[24]....
        /*020c*/ 	.word	0x0000ed30
        /*0210*/ 	.word	0x00000012
        /*0214*/ 	.word	0x00031630
        /*0218*/ 	.short	0x010a
        /*021a*/ 	.byte	0x3f
	.zero		1


	//   ....[25]....
        /*021c*/ 	.word	0x0000ed80
        /*0220*/ 	.word	0x00000000
        /*0224*/ 	.word	0x00031620
        /*0228*/ 	.short	0x010a
        /*022a*/ 	.byte	0x3f
	.zero		1


	//   ....[26]....
        /*022c*/ 	.word	0x0000edd0
        /*0230*/ 	.word	0x00000000
        /*0234*/ 	.word	0x00031638
        /*0238*/ 	.short	0x010a
        /*023a*/ 	.byte	0x3f
	.zero		1


	//   ....[27]....
        /*023c*/ 	.word	0x0000ee30
        /*0240*/ 	.word	0x00000013
        /*0244*/ 	.word	0x00031620
        /*0248*/ 	.short	0x010a
        /*024a*/ 	.byte	0x3f
	.zero		1


	//   ....[28]....
        /*024c*/ 	.word	0x0000ee80
        /*0250*/ 	.word	0x00000000
        /*0254*/ 	.word	0x00031638
        /*0258*/ 	.short	0x010a
        /*025a*/ 	.byte	0x3f
	.zero		1


	//   ....[29]....
        /*025c*/ 	.word	0x0000eed0
        /*0260*/ 	.word	0x00000006
        /*0264*/ 	.word	0x00000000
        /*0268*/ 	.short	0x010a
        /*026a*/ 	.byte	0x3f
	.zero		1


	//   ....[30]....
        /*026c*/ 	.word	0x0000ef20
        /*0270*/ 	.word	0x00000005
        /*0274*/ 	.word	0x00000000
        /*0278*/ 	.short	0x010a
        /*027a*/ 	.byte	0x3f
	.zero		1


	//----- nvinfo : EIATTR_NUM_MBARRIERS
	.align		4
.L_248:
        /*027c*/ 	.byte	0x03, 0x38
        /*027e*/ 	.short	0x0007


	//----- nvinfo : EIATTR_EXIT_INSTR_OFFSETS
	.align		4
        /*0280*/ 	.byte	0x04, 0x1c
        /*0282*/ 	.short	(.L_250 - .L_249)


	//   ....[0]....
.L_249:
        /*0284*/ 	.word	0x0000ec80


	//----- nvinfo : EIATTR_MAX_THREADS
	.align		4
.L_250:
        /*0288*/ 	.byte	0x04, 0x05
        /*028a*/ 	.short	(.L_252 - .L_251)
.L_251:
        /*028c*/ 	.word	0x00000180
        /*0290*/ 	.word	0x00000001
        /*0294*/ 	.word	0x00000001


	//----- nvinfo : EIATTR_CRS_STACK_SIZE
	.align		4
.L_252:
        /*0298*/ 	.byte	0x04, 0x1e
        /*029a*/ 	.short	(.L_254 - .L_253)
.L_253:
        /*029c*/ 	.word	0x00000000


	//----- nvinfo : EIATTR_CBANK_PARAM_SIZE
	.align		4
.L_254:
        /*02a0*/ 	.byte	0x03, 0x19
        /*02a2*/ 	.short	0x06f0


	//----- nvinfo : EIATTR_PARAM_CBANK
	.align		4
        /*02a4*/ 	.byte	0x04, 0x0a
        /*02a6*/ 	.short	(.L_256 - .L_255)
	.align		4
.L_255:
        /*02a8*/ 	.word	index@(.nv.constant0._ZN7cutlass13device_kernelIN5flash11enable_sm90INS1_16FlashAttnBwdSm90INS1_25CollectiveMainloopBwdSm90ILi2ELi1ELi1EN4cute5tupleIJNS5_1CILi1EEES8_S8_EEENS6_IJNS7_ILi64EEENS7_ILi80EEENS7_ILi256EEEEEENS_6half_tEfNS_4arch4Sm90ELb0ELb0ELb1ELb1ELb0ELb0ELb1ELb1ELi2ELi1ELi1ELi1ELb0EEENS1_21CollectiveEpilogueBwdISD_SE_SG_Li256ELb1ELb1ELi2EEENS1_19SingleTileSchedulerILb1ELb0ELb0ELi80EEEEEEEEEvNT_6ParamsE)
        /*02ac*/ 	.short	0x0210
        /*02ae*/ 	.short	0x06f0


	//----- nvinfo : EIATTR_SW_WAR
	.align		4
.L_256:
        /*02b0*/ 	.byte	0x04, 0x36
        /*02b2*/ 	.short	(.L_258 - .L_257)
.L_257:
        /*02b4*/ 	.word	0x00000008
.L_258:


//--------------------- .nv.info._ZN7cutlass13device_kernelIN5flash11enable_sm90INS1_16FlashAttnBwdSm90INS1_25CollectiveMainloopBwdSm90ILi2ELi1ELi1EN4cute5tupleIJNS5_1CILi1EEES8_S8_EEENS6_IJNS7_ILi64EEENS7_ILi80EEENS7_ILi256EEEEEENS_6half_tEfNS_4arch4Sm90ELb0ELb0ELb1ELb1ELb0ELb0ELb1ELb1ELi2ELi1ELi1ELi1ELb0EEENS1_24CollectiveEpilogueBwdGQAISD_fSG_Li256ELb1ELb0EEENS1_19SingleTileSchedulerILb1ELb0ELb0ELi80EEEEEEEEEvNT_6ParamsE --------------------------
	.section	.nv.info._ZN7cutlass13device_kernelIN5flash11enable_sm90INS1_16FlashAttnBwdSm90INS1_25CollectiveMainloopBwdSm90ILi2ELi1ELi1EN4cute5tupleIJNS5_1CILi1EEES8_S8_EEENS6_IJNS7_ILi64EEENS7_ILi80EEENS7_ILi256EEEEEENS_6half_tEfNS_4arch4Sm90ELb0ELb0ELb1ELb1ELb0ELb0ELb1ELb1ELi2ELi1ELi1ELi1ELb0EEENS1_24CollectiveEpilogueBwdGQAISD_fSG_Li256ELb1ELb0EEENS1_19SingleTileSchedulerILb1ELb0ELb0ELi80EEEEEEEEEvNT_6ParamsE,"",@"SHT_CUDA_INFO"
	.sectionflags	@""
	.align	4


	//----- nvinfo : EIATTR_CUDA_API_VERSION
	.align		4
        /*0000*/ 	.byte	0x04, 0x37
        /*0002*/ 	.short	(.L_260 - .L_259)
.L_259:
        /*0004*/ 	.word	0x00000082


	//----- nvinfo : EIATTR_KPARAM_INFO
	.align		4
.L_260:
        /*0008*/ 	.byte	0x04, 0x17
        /*000a*/ 	.short	(.L_262 - .L_261)
.L_261:
        /*000c*/ 	.word	0x00000000
        /*0010*/ 	.short	0x0000
        /*0012*/ 	.short	0x0070
        /*0014*/ 	.byte	0x00, 0xf0, 0x01, 0x1a


	//----- nvinfo : EIATTR_SPARSE_MMA_MASK
	.align		4
.L_262:
        /*0018*/ 	.byte	0x03, 0x50
        /*001a*/ 	.short	0x0000


	//----- nvinfo : EIATTR_MAXREG_COUNT
	.align		4
        /*001c*/ 	.byte	0x03, 0x1b
        /*001e*/ 	.short	0x00a8


	//----- nvinfo : EIATTR_NUM_BARRIERS
	.align		4
        /*0020*/ 	.byte	0x02, 0x4c
        /*0022*/ 	.byte	0x0a
	.zero		1


	//----- nvinfo : EIATTR_ANNOTATIONS
	.align		4
        /*0024*/ 	.byte	0x04, 0x55
        /*0026*/ 	.short	(.L_264 - .L_263)


	//   ....[0]....
.L_263:
        /*0028*/ 	.word	0x00000001
        /*002c*/ 	.byte	0x60, 0xa5, 0x00, 0x00, 0x01, 0x00, 0x00, 0x00, 0xc0, 0xa5, 0x00, 0x00


	//----- nvinfo : EIATTR_MERCURY_ISA_VERSION
	.align		4
.L_264:
        /*0038*/ 	.byte	0x03, 0x5f
        /*003a*/ 	.short	0x0101


	//----- nvinfo : EIATTR_INT_WARP_WIDE_INSTR_OFFSETS
	.align		4
        /*003c*/ 	.byte	0x04, 0x31
        /*003e*/ 	.short	(.L_266 - .L_265)


	//   ....[0]....
.L_265:
        /*0040*/ 	.word	0x00000180


	//   ....[1]....
        /*0044*/ 	.word	0x00000230


	//   ....[2]....
        /*0048*/ 	.word	0x00009730


	//----- nvinfo : EIATTR_COOP_GROUP_MASK_REGIDS
	.align		4
.L_266:
        /*004c*/ 	.byte	0x04, 0x29
        /*004e*/ 	.short	(.L_268 - .L_267)


	//   ....[0]....
.L_267:
        /*0050*/ 	.word	0xffffffff


	//   ....[1]....
        /*0054*/ 	.word	0xffffffff


	//   ....[2]....
        /*0058*/ 	.word	0xffffffff


	//   ....[3]....
        /*005c*/ 	.word	0xffffffff


	//   ....[4]....
        /*0060*/ 	.word	0xffffffff


	//   ....[5]....
        /*0064*/ 	.word	0xffffffff


	//----- nvinfo : EIATTR_COOP_GROUP_INSTR_OFFSETS
	.align		4
.L_268:
        /*0068*/ 	.byte	0x04, 0x28
        /*006a*/ 	.short	(.L_270 - .L_269)


	//   ....[0]....
.L_269:
        /*006c*/ 	.word	0x00000060


	//   ....[1]....
        /*0070*/ 	.word	0x00000190


	//   ....[2]....
        /*0074*/ 	.word	0x00000240


	//   ....[3]....
        /*0078*/ 	.word	0x000003a0


	//   ....[4]....
        /*007c*/ 	.word	0x000010a0


	//   ....[5]....
        /*0080*/ 	.word	0x000093a0


	//----- nvinfo : EIATTR_REG_RECONFIG
	.align		4
.L_270:
        /*0084*/ 	.byte	0x01, 0x54
	.zero		2


	//----- nvinfo : EIATTR_MBARRIER_INSTR_OFFSETS
	.align		4
        /*0088*/ 	.byte	0x04, 0x39
        /*008a*/ 	.short	(.L_272 - .L_271)


	//   ....[0]....
.L_271:
        /*008c*/ 	.word	0x00000260
        /*0090*/ 	.word	0x000000ff
        /*0094*/ 	.word	0x00031800
        /*0098*/ 	.short	0x0100
        /*009a*/ 	.byte	0x06
	.zero		1


	//   ....[1]....
        /*009c*/ 	.word	0x00000350
        /*00a0*/ 	.word	0x000000ff
        /*00a4*/ 	.word	0x00031810
        /*00a8*/ 	.short	0x0100
        /*00aa*/ 	.byte	0x08
	.zero		1


	//   ....[2]....
        /*00ac*/ 	.word	0x00000360
        /*00b0*/ 	.word	0x000000ff
        /*00b4*/ 	.word	0x00031820
        /*00b8*/ 	.short	0x0100
        /*00ba*/ 	.byte	0x08
	.zero		1


	//   ....[3]....
        /*00bc*/ 	.word	0x00000370
        /*00c0*/ 	.word	0x000000ff
        /*00c4*/ 	.word	0x00031818
        /*00c8*/ 	.short	0x0100
        /*00ca*/ 	.byte	0x08
	.zero		1


	//   ....[4]....
        /*00cc*/ 	.word	0x00000380
        /*00d0*/ 	.word	0x000000ff
        /*00d4*/ 	.word	0x00031828
        /*00d8*/ 	.short	0x0100
        /*00da*/ 	.byte	0x08
	.zero		1


	//   ....[5]....
        /*00dc*/ 	.word	0x000004b0
        /*00e0*/ 	.word	0x000000ff
        /*00e4*/ 	.word	0x00031830
        /*00e8*/ 	.short	0x0100
        /*00ea*/ 	.byte	0x08
	.zero		1


	//   ....[6]....
        /*00ec*/ 	.word	0x000004c0
        /*00f0*/ 	.word	0x000000ff
        /*00f4*/ 	.word	0x00031838
        /*00f8*/ 	.short	0x0100
        /*00fa*/ 	.byte	0x08
	.zero		1


	//   ....[7]....
        /*00fc*/ 	.word	0x00001030
        /*0100*/ 	.word	0x00000012
        /*0104*/ 	.word	0x00031800
        /*0108*/ 	.short	0x010a
        /*010a*/ 	.byte	0x3f
	.zero		1


	//   ....[8]....
        /*010c*/ 	.word	0x000010c0
        /*0110*/ 	.word	0x00000012
        /*0114*/ 	.word	0x00031800
        /*0118*/ 	.short	0x010a
        /*011a*/ 	.byte	0x3f
	.zero		1


	//   ....[9]....
        /*011c*/ 	.word	0x000019f0
        /*0120*/ 	.word	0x00000011
        /*0124*/ 	.word	0x00031810
        /*0128*/ 	.short	0x010a
        /*012a*/ 	.byte	0x3f
	.zero		1


	//   ....[10]....
        /*012c*/ 	.word	0x00001ab0
        /*0130*/ 	.word	0x00000011
        /*0134*/ 	.word	0x00031810
        /*0138*/ 	.short	0x010a
        /*013a*/ 	.byte	0x3f
	.zero		1


	//   ....[11]....
        /*013c*/ 	.word	0x00003640
        /*0140*/ 	.word	0x00000012
        /*0144*/ 	.word	0x00031830
        /*0148*/ 	.short	0x010a
        /*014a*/ 	.byte	0x3f
	.zero		1


	//   ....[12]....
        /*014c*/ 	.word	0x00003700
        /*0150*/ 	.word	0x00000012
        /*0154*/ 	.word	0x00031830
        /*0158*/ 	.short	0x010a
        /*015a*/ 	.byte	0x3f
	.zero		1


	//   ....[13]....
        /*015c*/ 	.word	0x00007dc0
        /*0160*/ 	.word	0x00000018
        /*0164*/ 	.word	0x00000000
        /*0168*/ 	.short	0x0101
        /*016a*/ 	.byte	0x3f
	.zero		1


	//   ....[14]....
        /*016c*/ 	.word	0x000084b0
        /*0170*/ 	.word	0x00000011
        /*0174*/ 	.word	0x00000000
        /*0178*/ 	.short	0x0101
        /*017a*/ 	.byte	0x3f
	.zero		1


	//   ....[15]....
        /*017c*/ 	.word	0x00009aa0
        /*0180*/ 	.word	0x00000000
        /*0184*/ 	.word	0x00031820
        /*0188*/ 	.short	0x010a
        /*018a*/ 	.byte	0x3f
	.zero		1


	//   ....[16]....
        /*018c*/ 	.word	0x0000a4e0
        /*0190*/ 	.word	0x00000000
        /*0194*/ 	.word	0x00031838
        /*0198*/ 	.short	0x010a
        /*019a*/ 	.byte	0x3f
	.zero		1


	//   ....[17]....
        /*019c*/ 	.word	0x0000a890
        /*01a0*/ 	.word	0x00000013
        /*01a4*/ 	.word	0x00031820
        /*01a8*/ 	.short	0x010a
        /*01aa*/ 	.byte	0x3f
	.zero		1


	//   ....[18]....
        /*01ac*/ 	.word	0x0000acc0
        /*01b0*/ 	.word	0x00000000
        /*01b4*/ 	.word	0x00031838
        /*01b8*/ 	.short	0x010a
        /*01ba*/ 	.byte	0x3f
	.zero		1


	//   ....[19]....
        /*01bc*/ 	.word	0x0000b1f0
        /*01c0*/ 	.word	0x00000006
        /*01c4*/ 	.word	0x00000000
        /*01c8*/ 	.short	0x010a
        /*01ca*/ 	.byte	0x3f
	.zero		1


	//   ....[20]....
        /*01cc*/ 	.word	0x0000b280
        /*01d0*/ 	.word	0x00000005
        /*01d4*/ 	.word	0x00000000
        /*01d8*/ 	.short	0x010a
        /*01da*/ 	.byte	0x3f
	.zero		1


	//   ....[21]....
        /*01dc*/ 	.word	0x0000b2d0
        /*01e0*/ 	.word	0x00000007
        /*01e4*/ 	.word	0x00031838
        /*01e8*/ 	.short	0x010a
        /*01ea*/ 	.byte	0x3f
	.zero		1


	//   ....[22]....
        /*01ec*/ 	.word	0x0000b330
        /*01f0*/ 	.word	0x00000012
        /*01f4*/ 	.word	0x00031800
        /*01f8*/ 	.short	0x010a
        /*01fa*/ 	.byte	0x3f
	.zero		1


	//   ....[23]....
        /*01fc*/ 	.word	0x0000b380
        /*0200*/ 	.word	0x00000011
        /*0204*/ 	.word	0x00031810
        /*0208*/ 	.short	0x010a
        /*020a*/ 	.byte	0x3f
	.zero		1


	//   ....[24]....
        /*020c*/ 	.word	0x0000b3d0
        /*0210*/ 	.word	0x00000012
        /*0214*/ 	.word	0x00031830
        /*0218*/ 	.short	0x010a
        /*021a*/ 	.byte	0x3f
	.zero		1


	//   ....[25]....
        /*021c*/ 	.word	0x0000b420
        /*0220*/ 	.word	0x00000000
        /*0224*/ 	.word	0x00031820
        /*0228*/ 	.short	0x010a
        /*022a*/ 	.byte	0x3f
	.zero		1


	//   ....[26]....
        /*022c*/ 	.word	0x0000b470
        /*0230*/ 	.word	0x00000000
        /*0234*/ 	.word	0x00031838
        /*0238*/ 	.short	0x010a
        /*023a*/ 	.byte	0x3f
	.zero		1


	//   ....[27]....
        /*023c*/ 	.word	0x0000b4d0
        /*0240*/ 	.word	0x00000013
        /*0244*/ 	.word	0x00031820
        /*0248*/ 	.short	0x010a
        /*024a*/ 	.byte	0x3f
	.zero		1


	//   ....[28]....
        /*024c*/ 	.word	0x0000b520
        /*0250*/ 	.word	0x00000000
        /*0254*/ 	.word	0x00031838
        /*0258*/ 	.short	0x010a
        /*025a*/ 	.byte	0x3f
	.zero		1


	//   ....[29]....
        /*025c*/ 	.word	0x0000b570
        /*0260*/ 	.word	0x00000006
        /*0264*/ 	.word	0x00000000
        /*0268*/ 	.short	0x010a
        /*026a*/ 	.byte	0x3f
	.zero		1


	//   ....[30]....
        /*026c*/ 	.word	0x0000b5c0
        /*0270*/ 	.word	0x00000005
        /*0274*/ 	.word	0x00000000
        /*0278*/ 	.short	0x010a
        /*027a*/ 	.byte	0x3f
	.zero		1


	//----- nvinfo : EIATTR_NUM_MBARRIERS
	.align		4
.L_272:
        /*027c*/ 	.byte	0x03, 0x38
        /*027e*/ 	.short	0x0007


	//----- nvinfo : EIATTR_EXIT_INSTR_OFFSETS
	.align		4
        /*0280*/ 	.byte	0x04, 0x1c
        /*0282*/ 	.short	(.L_274 - .L_273)


	//   ....[0]....
.L_273:
        /*0284*/ 	.word	0x0000b320


	//----- nvinfo : EIATTR_MAX_THREADS
	.align		4
.L_274:
        /*0288*/ 	.byte	0x04, 0x05
        /*028a*/ 	.short	(.L_276 - .L_275)
.L_275:
        /*028c*/ 	.word	0x00000180
        /*0290*/ 	.word	0x00000001
        /*0294*/ 	.word	0x00000001


	//----- nvinfo : EIATTR_CRS_STACK_SIZE
	.align		4
.L_276:
        /*0298*/ 	.byte	0x04, 0x1e
        /*029a*/ 	.short	(.L_278 - .L_277)
.L_277:
        /*029c*/ 	.word	0x00000000


	//----- nvinfo : EIATTR_CBANK_PARAM_SIZE
	.align		4
.L_278:
        /*02a0*/ 	.byte	0x03, 0x19
        /*02a2*/ 	.short	0x06f0


	//----- nvinfo : EIATTR_PARAM_CBANK
	.align		4
        /*02a4*/ 	.byte	0x04, 0x0a
        /*02a6*/ 	.short	(.L_280 - .L_279)
	.align		4
.L_279:
        /*02a8*/ 	.word	index@(.nv.constant0._ZN7cutlass13device_kernelIN5flash11enable_sm90INS1_16FlashAttnBwdSm90INS1_25CollectiveMainloopBwdSm90ILi2ELi1ELi1EN4cute5tupleIJNS5_1CILi1EEES8_S8_EEENS6_IJNS7_ILi64EEENS7_ILi80EEENS7_ILi256EEEEEENS_6half_tEfNS_4arch4Sm90ELb0ELb0ELb1ELb1ELb0ELb0ELb1ELb1ELi2ELi1ELi1ELi1ELb0EEENS1_24CollectiveEpilogueBwdGQAISD_fSG_Li256ELb1ELb0EEENS1_19SingleTileSchedulerILb1ELb0ELb0ELi80EEEEEEEEEvNT_6ParamsE)
        /*02ac*/ 	.short	0x0210
        /*02ae*/ 	.short	0x06f0


	//----- nvinfo : EIATTR_SW_WAR
	.align		4
.L_280:
        /*02b0*/ 	.byte	0x04, 0x36
        /*02b2*/ 	.short	(.L_282 - .L_281)
.L_281:
        /*02b4*/ 	.word	0x00000008
.L_282:


//--------------------- .nv.info._ZN7cutlass13device_kernelIN5flash11enable_sm90INS1_16FlashAttnBwdSm90INS1_25CollectiveMainloopBwdSm90ILi2ELi1ELi1EN4cute5tupleIJNS5_1CILi1EEES8_S8_EEENS6_IJNS7_ILi64EEENS7_ILi80EEENS7_ILi256EEEEEENS_6half_tEfNS_4arch4Sm90ELb0ELb1ELb1ELb0ELb0ELb0ELb1ELb1ELi2ELi1ELi1ELi1ELb0EEENS1_21CollectiveEpilogueBwdISD_SE_SG_Li256ELb0ELb1ELi2EEENS1_19SingleTileSchedulerILb0ELb0ELb0ELi80EEEEEEEEEvNT_6ParamsE --------------------------
	.section	.nv.info._ZN7cutlass13device_kernelIN5flash11enable_sm90INS1_16FlashAttnBwdSm90INS1_25CollectiveMainloopBwdSm90ILi2ELi1ELi1EN4cute5tupleIJNS5_1CILi1EEES8_S8_EEENS6_IJNS7_ILi64EEENS7_ILi80EEENS7_ILi256EEEEEENS_6half_tEfNS_4arch4Sm90ELb0ELb1ELb1ELb0ELb0ELb0ELb1ELb1ELi2ELi1ELi1ELi1ELb0EEENS1_21CollectiveEpilogueBwdISD_SE_SG_Li256ELb0ELb1ELi2EEENS1_19SingleTileSchedulerILb0ELb0ELb0ELi80EEEEEEEEEvNT_6ParamsE,"",@"SHT_CUDA_INFO"
	.sectionflags	@""
	.align	4


	//----- nvinfo : EIATTR_CUDA_API_VERSION
	.align		4
        /*0000*/ 	.byte	0x04, 0x37
        /*0002*/ 	.short	(.L_284 - .L_283)
.L_283:
        /*0004*/ 	.word	0x00000082


	//----- nvinfo : EIATTR_KPARAM_INFO
	.align		4
.L_284:
        /*0008*/ 	.byte	0x04, 0x17
        /*000a*/ 	.short	(.L_286 - .L_285)
.L_285:
        /*000c*/ 	.word	0x00000000
        /*0010*/ 	.short	0x0000
        /*0012*/ 	.short	0x0070
        /*0014*/ 	.byte	0x00, 0xf0, 0x01, 0x24


	//----- nvinfo : EIATTR_SPARSE_MMA_MASK
	.align		4
.L_286:
        /*0018*/ 	.byte	0x03, 0x50
        /*001a*/ 	.short	0x0000


	//----- nvinfo : EIATTR_MAXREG_COUNT
	.align		4
        /*001c*/ 	.byte	0x03, 0x1b
        /*001e*/ 	.short	0x00a8


	//----- nvinfo : EIATTR_NUM_BARRIERS
	.align		4
        /*0020*/ 	.byte	0x02, 0x4c
        /*0022*/ 	.byte	0x0a
	.zero		1


	//----- nvinfo : EIATTR_EXTERNS
	.align		4
        /*0024*/ 	.byte	0x04, 0x0f
        /*0026*/ 	.short	(.L_288 - .L_287)


	//   ....[0]....
	.align		4
.L_287:
        /*0028*/ 	.word	index@(__assertfail)


	//----- nvinfo : EIATTR_ANNOTATIONS
	.align		4
.L_288:
        /*002c*/ 	.byte	0x04, 0x55
        /*002e*/ 	.short	(.L_290 - .L_289)


	//   ....[0]....
.L_289:
        /*0030*/ 	.word	0x00000001
        /*0034*/ 	.byte	0x20, 0x03, 0x00, 0x00, 0x01, 0x00, 0x00, 0x00, 0x40, 0x0e, 0x00, 0x00, 0x01, 0x00, 0x00, 0x00
        /*0044*/ 	.byte	0x50, 0xf4, 0x00, 0x00


	//----- nvinfo : EIATTR_MERCURY_ISA_VERSION
	.align		4
.L_290:
        /*0048*/ 	.byte	0x03, 0x5f
        /*004a*/ 	.short	0x0101


	//----- nvinfo : EIATTR_INT_WARP_WIDE_INSTR_OFFSETS
	.align		4
        /*004c*/ 	.byte	0x04, 0x31
        /*004e*/ 	.short	(.L_292 - .L_291)


	//   ....[0]....
.L_291:
        /*0050*/ 	.word	0x000001f0


	//   ....[1]....
        /*0054*/ 	.word	0x00000220


	//----- nvinfo : EIATTR_COOP_GROUP_MASK_REGIDS
	.align		4
.L_292:
        /*0058*/ 	.byte	0x04, 0x29
        /*005a*/ 	.short	(.L_294 - .L_293)


	//   ....[0]....
.L_293:
        /*005c*/ 	.word	0xffffffff


	//   ....[1]....
        /*0060*/ 	.word	0xffffffff


	//   ....[2]....
        /*0064*/ 	.word	0xffffffff


	//   ....[3]....
        /*0068*/ 	.word	0xffffffff


	//   ....[4]....
        /*006c*/ 	.word	0xffffffff


	//   ....[5]....
        /*0070*/ 	.word	0xffffffff


	//   ....[6]....
        /*0074*/ 	.word	0xffffffff


	//----- nvinfo : EIATTR_COOP_GROUP_INSTR_OFFSETS
	.align		4
.L_294:
        /*0078*/ 	.byte	0x04, 0x28
        /*007a*/ 	.short	(.L_296 - .L_295)


	//   ....[0]....
.L_295:
        /*007c*/ 	.word	0x00000060


	//   ....[1]....
        /*0080*/ 	.word	0x00000200


	//   ....[2]....
        /*0084*/ 	.word	0x00000280


	//   ....[3]....
        /*0088*/ 	.word	0x00000460


	//   ....[4]....
        /*008c*/ 	.word	0x00000e00


	//   ....[5]....
        /*0090*/ 	.word	0x0000b8b0


	//   ....[6]....
        /*0094*/ 	.word	0x0000db60


	//----- nvinfo : EIATTR_REG_RECONFIG
	.align		4
.L_296:
        /*0098*/ 	.byte	0x01, 0x54
	.zero		2


	//----- nvinfo : EIATTR_SYSCALL_OFFSETS
	.align		4
        /*009c*/ 	.byte	0x04, 0x46
        /*009e*/ 	.short	(.L_298 - .L_297)


	//   ....[0]....
.L_297:
        /*00a0*/ 	.word	0x0000b2d0


	//   ....[1]....
        /*00a4*/ 	.word	0x0000b410


	//   ....[2]....
        /*00a8*/ 	.word	0x0000b530


	//   ....[3]....
        /*00ac*/ 	.word	0x0000b650


	//----- nvinfo : EIATTR_MBARRIER_INSTR_OFFSETS
	.align		4
.L_298:
        /*00b0*/ 	.byte	0x04, 0x39
        /*00b2*/ 	.short	(.L_300 - .L_299)


	//   ....[0]....
.L_299:
        /*00b4*/ 	.word	0x000002f0
        /*00b8*/ 	.word	0x000000ff
        /*00bc*/ 	.word	0x00031800
        /*00c0*/ 	.short	0x0100
        /*00c2*/ 	.byte	0x06
	.zero		1


	//   ....[1]....
        /*00c4*/ 	.word	0x00000410
        /*00c8*/ 	.word	0x000000ff
        /*00cc*/ 	.word	0x00031810
        /*00d0*/ 	.short	0x0100
        /*00d2*/ 	.byte	0x08
	.zero		1


	//   ....[2]....
        /*00d4*/ 	.word	0x00000420
        /*00d8*/ 	.word	0x000000ff
        /*00dc*/ 	.word	0x00031820
        /*00e0*/ 	.short	0x0100
        /*00e2*/ 	.byte	0x08
	.zero		1


	//   ....[3]....
        /*00e4*/ 	.word	0x00000430
        /*00e8*/ 	.word	0x000000ff
        /*00ec*/ 	.word	0x00031818
        /*00f0*/ 	.short	0x0100
        /*00f2*/ 	.byte	0x08
	.zero		1


	//   ....[4]....
        /*00f4*/ 	.word	0x00000440
        /*00f8*/ 	.word	0x000000ff
        /*00fc*/ 	.word	0x00031828
        /*0100*/ 	.short	0x0100
        /*0102*/ 	.byte	0x08
	.zero		1


	//   ....[5]....
        /*0104*/ 	.word	0x00000570
        /*0108*/ 	.word	0x000000ff
        /*010c*/ 	.word	0x00031830
        /*0110*/ 	.short	0x0100
        /*0112*/ 	.byte	0x08
	.zero		1


	//   ....[6]....
        /*0114*/ 	.word	0x00000580
        /*0118*/ 	.word	0x000000ff
        /*011c*/ 	.word	0x00031838
        /*0120*/ 	.short	0x0100
        /*0122*/ 	.byte	0x08
	.zero		1


	//   ....[7]....
        /*0124*/ 	.word	0x00000d90
        /*0128*/ 	.word	0x00000011
        /*012c*/ 	.word	0x00031800
        /*0130*/ 	.short	0x010a
        /*0132*/ 	.byte	0x3f
	.zero		1


	//   ....[8]....
        /*0134*/ 	.word	0x00000e20
        /*0138*/ 	.word	0x00000011
        /*013c*/ 	.word	0x00031800
        /*0140*/ 	.short	0x010a
        /*0142*/ 	.byte	0x3f
	.zero		1


	//   ....[9]....
        /*0144*/ 	.word	0x00001790
        /*0148*/ 	.word	0x00000010
        /*014c*/ 	.word	0x00031810
        /*0150*/ 	.short	0x010a
        /*0152*/ 	.byte	0x3f
	.zero		1


	//   ....[10]....
        /*0154*/ 	.word	0x00001860
        /*0158*/ 	.word	0x00000010
        /*015c*/ 	.word	0x00031810
        /*0160*/ 	.short	0x010a
        /*0162*/ 	.byte	0x3f
	.zero		1


	//   ....[11]....
        /*0164*/ 	.word	0x00003e10
        /*0168*/ 	.word	0x00000011
        /*016c*/ 	.word	0x00031830
        /*0170*/ 	.short	0x010a
        /*0172*/ 	.byte	0x3f
	.zero		1


	//   ....[12]....
        /*0174*/ 	.word	0x00003ed0
        /*0178*/ 	.word	0x00000011
        /*017c*/ 	.word	0x00031830
        /*0180*/ 	.short	0x010a
        /*0182*/ 	.byte	0x3f
	.zero		1


	//   ....[13]....
        /*0184*/ 	.word	0x0000a210
        /*0188*/ 	.word	0x00000018
        /*018c*/ 	.word	0x00000000
        /*0190*/ 	.short	0x0101
        /*0192*/ 	.byte	0x3f
	.zero		1


	//   ....[14]....
        /*0194*/ 	.word	0x0000ac00
        /*0198*/ 	.word	0x00000010
        /*019c*/ 	.word	0x00000000
        /*01a0*/ 	.short	0x0101
        /*01a2*/ 	.byte	0x3f
	.zero		1


	//   ....[15]....
        /*01a4*/ 	.word	0x0000e050
        /*01a8*/ 	.word	0x00000005
        /*01ac*/ 	.word	0x00031820
        /*01b0*/ 	.short	0x010a
        /*01b2*/ 	.byte	0x3f
	.zero		1


	//   ....[16]....
        /*01b4*/ 	.word	0x0000e920
        /*01b8*/ 	.word	0x00000005
        /*01bc*/ 	.word	0x00031838
        /*01c0*/ 	.short	0x010a
        /*01c2*/ 	.byte	0x3f
	.zero		1


	//   ....[17]....
        /*01c4*/ 	.word	0x0000ec80
        /*01c8*/ 	.word	0x00000013
        /*01cc*/ 	.word	0x00031820
        /*01d0*/ 	.short	0x010a
        /*01d2*/ 	.byte	0x3f
	.zero		1


	//   ....[18]....
        /*01d4*/ 	.word	0x0000f060
        /*01d8*/ 	.word	0x00000005
        /*01dc*/ 	.word	0x00031838
        /*01e0*/ 	.short	0x010a
        /*01e2*/ 	.byte	0x3f
	.zero		1


	//   ....[19]....
        /*01e4*/ 	.word	0x0000f520
        /*01e8*/ 	.word	0x00000005
        /*01ec*/ 	.word	0x00000000
        /*01f0*/ 	.short	0x010a
        /*01f2*/ 	.byte	0x3f
	.zero		1


	//   ....[20]....
        /*01f4*/ 	.word	0x0000f5b0
        /*01f8*/ 	.word	0x00000003
        /*01fc*/ 	.word	0x00000000
        /*0200*/ 	.short	0x010a
        /*0202*/ 	.byte	0x3f
	.zero		1


	//   ....[21]....
        /*0204*/ 	.word	0x0000f600
        /*0208*/ 	.word	0x00000004
        /*020c*/ 	.word	0x00031838
        /*0210*/ 	.short	0x010a
        /*0212*/ 	.byte	0x3f
	.zero		1


	//   ....[22]....
        /*0214*/ 	.word	0x0000f660
        /*0218*/ 	.word	0x00000011
        /*021c*/ 	.word	0x00031800
        /*0220*/ 	.short	0x010a
        /*0222*/ 	.byte	0x3f
	.zero		1


	//   ....[23]....
        /*0224*/ 	.word	0x0000f6b0
        /*0228*/ 	.word	0x00000010
        /*022c*/ 	.word	0x00031810
        /*0230*/ 	.short	0x010a
        /*0232*/ 	.byte	0x3f
	.zero		1


	//   ....[24]....
        /*0234*/ 	.word	0x0000f700
        /*0238*/ 	.word	0x00000011
        /*023c*/ 	.word	0x00031830
        /*0240*/ 	.short	0x010a
        /*0242*/ 	.byte	0x3f
	.zero		1


	//   ....[25]....
        /*0244*/ 	.word	0x0000f750
        /*0248*/ 	.word	0x00000005
        /*024c*/ 	.word	0x00031820
        /*0250*/ 	.short	0x010a
        /*0252*/ 	.byte	0x3f
	.zero		1


	//   ....[26]....
        /*0254*/ 	.word	0x0000f7a0
        /*0258*/ 	.word	0x00000005
        /*025c*/ 	.word	0x00031838
        /*0260*/ 	.short	0x010a
        /*0262*/ 	.byte	0x3f
	.zero		1


	//   ....[27]....
        /*0264*/ 	.word	0x0000f800
        /*0268*/ 	.word	0x00000013
        /*026c*/ 	.word	0x00031820
        /*0270*/ 	.short	0x010a
        /*0272*/ 	.byte	0x3f
	.zero		1


	//   ....[28]....
        /*0274*/ 	.word	0x0000f850
        /*0278*/ 	.word	0x00000005
        /*027c*/ 	.word	0x00031838
        /*0280*/ 	.short	0x010a
        /*0282*/ 	.byte	0x3f
	.zero		1


	//   ....[29]....
        /*0284*/ 	.word	0x0000f920
        /*0288*/ 	.word	0x00000005
        /*028c*/ 	.word	0x00000000
        /*0290*/ 	.short	0x010a
        /*0292*/ 	.byte	0x3f
	.zero		1


	//   ....[30]....
        /*0294*/ 	.word	0x0000f970
        /*0298*/ 	.word	0x00000003
        /*029c*/ 	.word	0x00000000
        /*02a0*/ 	.short	0x010a
        /*02a2*/ 	.byte	0x3f
	.zero		1


	//----- nvinfo : EIATTR_NUM_MBARRIERS
	.align		4
.L_300:
        /*02a4*/ 	.byte	0x03, 0x38
        /*02a6*/ 	.short	0x0007


	//----- nvinfo : EIATTR_EXIT_INSTR_OFFSETS
	.align		4
        /*02a8*/ 	.byte	0x04, 0x1c
        /*02aa*/ 	.short	(.L_302 - .L_301)


	//   ....[0]....
.L_301:
        /*02ac*/ 	.word	0x00000650


	//   ....[1]....
        /*02b0*/ 	.word	0x0000c1f0


	//   ....[2]....
        /*02b4*/ 	.word	0x0000db10


	//   ....[3]....
        /*02b8*/ 	.word	0x0000f650


	//----- nvinfo : EIATTR_MAX_THREADS
	.align		4
.L_302:
        /*02bc*/ 	.byte	0x04, 0x05
        /*02be*/ 	.short	(.L_304 - .L_303)
.L_303:
        /*02c0*/ 	.word	0x00000180
        /*02c4*/ 	.word	0x00000001
        /*02c8*/ 	.word	0x00000001


	//----- nvinfo : EIATTR_CRS_STACK_SIZE
	.align		4
.L_304:
        /*02cc*/ 	.byte	0x04, 0x1e
        /*02ce*/ 	.short	(.L_306 - .L_305)
.L_305:
        /*02d0*/ 	.word	0x00000000


	//----- nvinfo : EIATTR_CBANK_PARAM_SIZE
	.align		4
.L_306:
        /*02d4*/ 	.byte	0x03, 0x19
        /*02d6*/ 	.short	0x0970


	//----- nvinfo : EIATTR_PARAM_CBANK
	.align		4
        /*02d8*/ 	.byte	0x04, 0x0a
        /*02da*/ 	.short	(.L_308 - .L_307)
	.align		4
.L_307:
        /*02dc*/ 	.word	index@(.nv.constant0._ZN7cutlass13device_kernelIN5flash11enable_sm90INS1_16FlashAttnBwdSm90INS1_25CollectiveMainloopBwdSm90ILi2ELi1ELi1EN4cute5tupleIJNS5_1CILi1EEES8_S8_EEENS6_IJNS7_ILi64EEENS7_ILi80EEENS7_ILi256EEEEEENS_6half_tEfNS_4arch4Sm90ELb0ELb1ELb1ELb0ELb0ELb0ELb1ELb1ELi2ELi1ELi1ELi1ELb0EEENS1_21CollectiveEpilogueBwdISD_SE_SG_Li256ELb0ELb1ELi2EEENS1_19SingleTileSchedulerILb0ELb0ELb0ELi80EEEEEEEEEvNT_6ParamsE)
        /*02e0*/ 	.short	0x0210
        /*02e2*/ 	.short	0x0970


	//----- nvinfo : EIATTR_SW_WAR
	.align		4
.L_308:
        /*02e4*/ 	.byte	0x04, 0x36
        /*02e6*/ 	.short	(.L_310 - .L_309)
.L_309:
        /*02e8*/ 	.word	0x00000008
.L_310:


//--------------------- .nv.info._ZN7cutlass13device_kernelIN5flash11enable_sm90INS1_16FlashAttnBwdSm90INS1_25CollectiveMainloopBwdSm90ILi2ELi1ELi1EN4cute5tupleIJNS5_1CILi1EEES8_S8_EEENS6_IJNS7_ILi64EEENS7_ILi80EEENS7_ILi256EEEEEENS_6half_tEfNS_4arch4Sm90ELb0ELb1ELb1ELb0ELb0ELb0ELb1ELb1ELi2ELi1ELi1ELi1ELb0EEENS1_24CollectiveEpilogueBwdGQAISD_fSG_Li256ELb0ELb0EEENS1_19SingleTileSchedulerILb0ELb0ELb0ELi80EEEEEEEEEvNT_6ParamsE --------------------------
	.section	.nv.info._ZN7cutlass13device_kernelIN5flash11enable_sm90INS1_16FlashAttnBwdSm90INS1_25CollectiveMainloopBwdSm90ILi2ELi1ELi1EN4cute5tupleIJNS5_1CILi1EEES8_S8_EEENS6_IJNS7_ILi64EEENS7_ILi80EEENS7_ILi256EEEEEENS_6half_tEfNS_4arch4Sm90ELb0ELb1ELb1ELb0ELb0ELb0ELb1ELb1ELi2ELi1ELi1ELi1ELb0EEENS1_24CollectiveEpilogueBwdGQAISD_fSG_Li256ELb0ELb0EEENS1_19SingleTileSchedulerILb0ELb0ELb0ELi80EEEEEEEEEvNT_6ParamsE,"",@"SHT_CUDA_INFO"
	.sectionflags	@""
	.align	4


	//----- nvinfo : EIATTR_CUDA_API_VERSION
	.align		4
        /*0000*/ 	.byte	0x04, 0x37
        /*0002*/ 	.short	(.L_312 - .L_311)
.L_311:
        /*0004*/ 	.word	0x00000082


	//----- nvinfo : EIATTR_KPARAM_INFO
	.align		4
.L_312:
        /*0008*/ 	.byte	0x04, 0x17
        /*000a*/ 	.short	(.L_314 - .L_313)
.L_313:
        /*000c*/ 	.word	0x00000000
        /*0010*/ 	.short	0x0000
        /*0012*/ 	.short	0x0070
        /*0014*/ 	.byte	0x00, 0xf0, 0x01, 0x1a


	//----- nvinfo : EIATTR_SPARSE_MMA_MASK
	.align		4
.L_314:
        /*0018*/ 	.byte	0x03, 0x50
        /*001a*/ 	.short	0x0000


	//----- nvinfo : EIATTR_MAXREG_COUNT
	.align		4
        /*001c*/ 	.byte	0x03, 0x1b
        /*001e*/ 	.short	0x00a8


	//----- nvinfo : EIATTR_NUM_BARRIERS
	.align		4
        /*0020*/ 	.byte	0x02, 0x4c
        /*0022*/ 	.byte	0x0a
	.zero		1


	//----- nvinfo : EIATTR_ANNOTATIONS
	.align		4
        /*0024*/ 	.byte	0x04, 0x55
        /*0026*/ 	.short	(.L_316 - .L_315)


	//   ....[0]....
.L_315:
        /*0028*/ 	.word	0x00000001
        /*002c*/ 	.byte	0xc0, 0x02, 0x00, 0x00, 0x01, 0x00, 0x00, 0x00, 0xe0, 0x0d, 0x00, 0x00, 0x01, 0x00, 0x00, 0x00
        /*003c*/ 	.byte	0xb0, 0xb1, 0x00, 0x00


	//----- nvinfo : EIATTR_MERCURY_ISA_VERSION
	.align		4
.L_316:
        /*0040*/ 	.byte	0x03, 0x5f
        /*0042*/ 	.short	0x0101


	//----- nvinfo : EIATTR_INT_WARP_WIDE_INSTR_OFFSETS
	.align		4
        /*0044*/ 	.byte	0x04, 0x31
        /*0046*/ 	.short	(.L_318 - .L_317)


	//   ....[0]....
.L_317:
        /*0048*/ 	.word	0x00000190


	//   ....[1]....
        /*004c*/ 	.word	0x000001c0


	//----- nvinfo : EIATTR_COOP_GROUP_MASK_REGIDS
	.align		4
.L_318:
        /*0050*/ 	.byte	0x04, 0x29
        /*0052*/ 	.short	(.L_320 - .L_319)


	//   ....[0]....
.L_319:
        /*0054*/ 	.word	0xffffffff


	//   ....[1]....
        /*0058*/ 	.word	0xffffffff


	//   ....[2]....
        /*005c*/ 	.word	0xffffffff


	//   ....[3]....
        /*0060*/ 	.word	0xffffffff


	//   ....[4]....
        /*0064*/ 	.word	0xffffffff


	//   ....[5]....
        /*0068*/ 	.word	0xffffffff


	//----- nvinfo : EIATTR_COOP_GROUP_INSTR_OFFSETS
	.align		4
.L_320:
        /*006c*/ 	.byte	0x04, 0x28
        /*006e*/ 	.short	(.L_322 - .L_321)


	//   ....[0]....
.L_321:
        /*0070*/ 	.word	0x00000060


	//   ....[1]....
        /*0074*/ 	.word	0x000001a0


	//   ....[2]....
        /*0078*/ 	.word	0x00000220


	//   ....[3]....
        /*007c*/ 	.word	0x00000400


	//   ....[4]....
        /*0080*/ 	.word	0x00000da0


	//   ....[5]....
        /*0084*/ 	.word	0x000098f0


	//----- nvinfo : EIATTR_REG_RECONFIG
	.align		4
.L_322:
        /*0088*/ 	.byte	0x01, 0x54
	.zero		2


	//----- nvinfo : EIATTR_MBARRIER_INSTR_OFFSETS
	.align		4
        /*008c*/ 	.byte	0x04, 0x39
        /*008e*/ 	.short	(.L_324 - .L_323)


	//   ....[0]....
.L_323:
        /*0090*/ 	.word	0x00000290
        /*0094*/ 	.word	0x000000ff
        /*0098*/ 	.word	0x00031800
        /*009c*/ 	.short	0x0100
        /*009e*/ 	.byte	0x06
	.zero		1


	//   ....[1]....
        /*00a0*/ 	.word	0x000003b0
        /*00a4*/ 	.word	0x000000ff
        /*00a8*/ 	.word	0x00031810
        /*00ac*/ 	.short	0x0100
        /*00ae*/ 	.byte	0x08
	.zero		1


	//   ....[2]....
        /*00b0*/ 	.word	0x000003c0
        /*00b4*/ 	.word	0x000000ff
        /*00b8*/ 	.word	0x00031820
        /*00bc*/ 	.short	0x0100
        /*00be*/ 	.byte	0x08
	.zero		1


	//   ....[3]....
        /*00c0*/ 	.word	0x000003d0
        /*00c4*/ 	.word	0x000000ff
        /*00c8*/ 	.word	0x00031818
        /*00cc*/ 	.short	0x0100
        /*00ce*/ 	.byte	0x08
	.zero		1


	//   ....[4]....
        /*00d0*/ 	.word	0x000003e0
        /*00d4*/ 	.word	0x000000ff
        /*00d8*/ 	.word	0x00031828
        /*00dc*/ 	.short	0x0100
        /*00de*/ 	.byte	0x08
	.zero		1


	//   ....[5]....
        /*00e0*/ 	.word	0x00000510
        /*00e4*/ 	.word	0x000000ff
        /*00e8*/ 	.word	0x00031830
        /*00ec*/ 	.short	0x0100
        /*00ee*/ 	.byte	0x08
	.zero		1


	//   ....[6]....
        /*00f0*/ 	.word	0x00000520
        /*00f4*/ 	.word	0x000000ff
        /*00f8*/ 	.word	0x00031838
        /*00fc*/ 	.short	0x0100
        /*00fe*/ 	.byte	0x08
	.zero		1


	//   ....[7]....
        /*0100*/ 	.word	0x00000d30
        /*0104*/ 	.word	0x00000011
        /*0108*/ 	.word	0x00031800
        /*010c*/ 	.short	0x010a
        /*010e*/ 	.byte	0x3f
	.zero		1


	//   ....[8]....
        /*0110*/ 	.word	0x00000dc0
        /*0114*/ 	.word	0x00000011
        /*0118*/ 	.word	0x00031800
        /*011c*/ 	.short	0x010a
        /*011e*/ 	.byte	0x3f
	.zero		1


	//   ....[9]....
        /*0120*/ 	.word	0x00001740
        /*0124*/ 	.word	0x00000010
        /*0128*/ 	.word	0x00031810
        /*012c*/ 	.short	0x010a
        /*012e*/ 	.byte	0x3f
	.zero		1


	//   ....[10]....
        /*0130*/ 	.word	0x00001800
        /*0134*/ 	.word	0x00000010
        /*0138*/ 	.word	0x00031810
        /*013c*/ 	.short	0x010a
        /*013e*/ 	.byte	0x3f
	.zero		1


	//   ....[11]....
        /*0140*/ 	.word	0x000033d0
        /*0144*/ 	.word	0x00000011
        /*0148*/ 	.word	0x00031830
        /*014c*/ 	.short	0x010a
        /*014e*/ 	.byte	0x3f
	.zero		1


	//   ....[12]....
        /*0150*/ 	.word	0x00003490
        /*0154*/ 	.word	0x00000011
        /*0158*/ 	.word	0x00031830
        /*015c*/ 	.short	0x010a
        /*015e*/ 	.byte	0x3f
	.zero		1


	//   ....[13]....
        /*0160*/ 	.word	0x000083f0
        /*0164*/ 	.word	0x00000018
        /*0168*/ 	.word	0x00000000
        /*016c*/ 	.short	0x0101
        /*016e*/ 	.byte	0x3f
	.zero		1


	//   ....[14]....
        /*0170*/ 	.word	0x00008b00
        /*0174*/ 	.word	0x00000010
        /*0178*/ 	.word	0x00000000
        /*017c*/ 	.short	0x0101
        /*017e*/ 	.byte	0x3f
	.zero		1


	//   ....[15]....
        /*0180*/ 	.word	0x00009dd0
        /*0184*/ 	.word	0x00000006
        /*0188*/ 	.word	0x00031820
        /*018c*/ 	.short	0x010a
        /*018e*/ 	.byte	0x3f
	.zero		1


	//   ....[16]....
        /*0190*/ 	.word	0x0000a6a0
        /*0194*/ 	.word	0x00000006
        /*0198*/ 	.word	0x00031838
        /*019c*/ 	.short	0x010a
        /*019e*/ 	.byte	0x3f
	.zero		1


	//   ....[17]....
        /*01a0*/ 	.word	0x0000aa00
        /*01a4*/ 	.word	0x00000014
        /*01a8*/ 	.word	0x00031820
        /*01ac*/ 	.short	0x010a
        /*01ae*/ 	.byte	0x3f
	.zero		1


	//   ....[18]....
        /*01b0*/ 	.word	0x0000ade0
        /*01b4*/ 	.word	0x00000006
        /*01b8*/ 	.word	0x00031838
        /*01bc*/ 	.short	0x010a
        /*01be*/ 	.byte	0x3f
	.zero		1


	//   ....[19]....
        /*01c0*/ 	.word	0x0000b280
        /*01c4*/ 	.word	0x00000005
        /*01c8*/ 	.word	0x00000000
        /*01cc*/ 	.short	0x010a
        /*01ce*/ 	.byte	0x3f
	.zero		1


	//   ....[20]....
        /*01d0*/ 	.word	0x0000b310
        /*01d4*/ 	.word	0x00000003
        /*01d8*/ 	.word	0x00000000
        /*01dc*/ 	.short	0x010a
        /*01de*/ 	.byte	0x3f
	.zero		1


	//   ....[21]....
        /*01e0*/ 	.word	0x0000b360
        /*01e4*/ 	.word	0x00000007
        /*01e8*/ 	.word	0x00031838
        /*01ec*/ 	.short	0x010a
        /*01ee*/ 	.byte	0x3f
	.zero		1


	//   ....[22]....
        /*01f0*/ 	.word	0x0000b3c0
        /*01f4*/ 	.word	0x00000011
        /*01f8*/ 	.word	0x00031800
        /*01fc*/ 	.short	0x010a
        /*01fe*/ 	.byte	0x3f
	.zero		1


	//   ....[23]....
        /*0200*/ 	.word	0x0000b410
        /*0204*/ 	.word	0x00000010
        /*0208*/ 	.word	0x00031810
        /*020c*/ 	.short	0x010a
        /*020e*/ 	.byte	0x3f
	.zero		1


	//   ....[24]....
        /*0210*/ 	.word	0x0000b460
        /*0214*/ 	.word	0x00000011
        /*0218*/ 	.word	0x00031830
        /*021c*/ 	.short	0x010a
        /*021e*/ 	.byte	0x3f
	.zero		1


	//   ....[25]....
        /*0220*/ 	.word	0x0000b4b0
        /*0224*/ 	.word	0x00000006
        /*0228*/ 	.word	0x00031820
        /*022c*/ 	.short	0x010a
        /*022e*/ 	.byte	0x3f
	.zero		1


	//   ....[26]....
        /*0230*/ 	.word	0x0000b500
        /*0234*/ 	.word	0x00000006
        /*0238*/ 	.word	0x00031838
        /*023c*/ 	.short	0x010a
        /*023e*/ 	.byte	0x3f
	.zero		1


	//   ....[27]....
        /*0240*/ 	.word	0x0000b560
        /*0244*/ 	.word	0x00000014
        /*0248*/ 	.word	0x00031820
        /*024c*/ 	.short	0x010a
        /*024e*/ 	.byte	0x3f
	.zero		1


	//   ....[28]....
        /*0250*/ 	.word	0x0000b5b0
        /*0254*/ 	.word	0x00000006
        /*0258*/ 	.word	0x00031838
        /*025c*/ 	.short	0x010a
        /*025e*/ 	.byte	0x3f
	.zero		1


	//   ....[29]....
        /*0260*/ 	.word	0x0000b600
        /*0264*/ 	.word	0x00000005
        /*0268*/ 	.word	0x00000000
        /*026c*/ 	.short	0x010a
        /*026e*/ 	.byte	0x3f
	.zero		1


	//   ....[30]....
        /*0270*/ 	.word	0x0000b650
        /*0274*/ 	.word	0x00000003
        /*0278*/ 	.word	0x00000000
        /*027c*/ 	.short	0x010a
        /*027e*/ 	.byte	0x3f
	.zero		1


	//----- nvinfo : EIATTR_NUM_MBARRIERS
	.align		4
.L_324:
        /*0280*/ 	.byte	0x03, 0x38
        /*0282*/ 	.short	0x0007


	//----- nvinfo : EIATTR_EXIT_INSTR_OFFSETS
	.align		4
        /*0284*/ 	.byte	0x04, 0x1c
        /*0286*/ 	.short	(.L_326 - .L_325)


	//   ....[0]....
.L_325:
        /*0288*/ 	.word	0x0000b3b0


	//----- nvinfo : EIATTR_MAX_THREADS
	.align		4
.L_326:
        /*028c*/ 	.byte	0x04, 0x05
        /*028e*/ 	.short	(.L_328 - .L_327)
.L_327:
        /*0290*/ 	.word	0x00000180
        /*0294*/ 	.word	0x00000001
        /*0298*/ 	.word	0x00000001


	//----- nvinfo : EIATTR_CRS_STACK_SIZE
	.align		4
.L_328:
        /*029c*/ 	.byte	0x04, 0x1e
        /*029e*/ 	.short	(.L_330 - .L_329)
.L_329:
        /*02a0*/ 	.word	0x00000000


	//----- nvinfo : EIATTR_CBANK_PARAM_SIZE
	.align		4
.L_330:
        /*02a4*/ 	.byte	0x03, 0x19
        /*02a6*/ 	.short	0x06f0


	//----- nvinfo : EIATTR_PARAM_CBANK
	.align		4
        /*02a8*/ 	.byte	0x04, 0x0a
        /*02aa*/ 	.short	(.L_332 - .L_331)
	.align		4
.L_331:
        /*02ac*/ 	.word	index@(.nv.constant0._ZN7cutlass13device_kernelIN5flash11enable_sm90INS1_16FlashAttnBwdSm90INS1_25CollectiveMainloopBwdSm90ILi2ELi1ELi1EN4cute5tupleIJNS5_1CILi1EEES8_S8_EEENS6_IJNS7_ILi64EEENS7_ILi80EEENS7_ILi256EEEEEENS_6half_tEfNS_4arch4Sm90ELb0ELb1ELb1ELb0ELb0ELb0ELb1ELb1ELi2ELi1ELi1ELi1ELb0EEENS1_24CollectiveEpilogueBwdGQAISD_fSG_Li256ELb0ELb0EEENS1_19SingleTileSchedulerILb0ELb0ELb0ELi80EEEEEEEEEvNT_6ParamsE)
        /*02b0*/ 	.short	0x0210
        /*02b2*/ 	.short	0x06f0


	//----- nvinfo : EIATTR_SW_WAR
	.align		4
.L_332:
        /*02b4*/ 	.byte	0x04, 0x36
        /*02b6*/ 	.short	(.L_334 - .L_333)
.L_333:
        /*02b8*/ 	.word	0x00000008
.L_334:


//--------------------- .nv.info._ZN7cutlass13device_kernelIN5flash11enable_sm90INS1_16FlashAttnBwdSm90INS1_25CollectiveMainloopBwdSm90ILi2ELi1ELi1EN4cute5tupleIJNS5_1CILi1EEES8_S8_EEENS6_IJNS7_ILi64EEENS7_ILi80EEENS7_ILi256EEEEEENS_6half_tEfNS_4arch4Sm90ELb0ELb1ELb1ELb1ELb0ELb0ELb1ELb1ELi2ELi1ELi1ELi1ELb0EEENS1_21CollectiveEpilogueBwdISD_SE_SG_Li256ELb1ELb1ELi2EEENS1_19SingleTileSchedulerILb1ELb0ELb0ELi80EEEEEEEEEvNT_6ParamsE --------------------------
	.section	.nv.info._ZN7cutlass13device_kernelIN5flash11enable_sm90INS1_16FlashAttnBwdSm90INS1_25CollectiveMainloopBwdSm90ILi2ELi1ELi1EN4cute5tupleIJNS5_1CILi1EEES8_S8_EEENS6_IJNS7_ILi64EEENS7_ILi80EEENS7_ILi256EEEEEENS_6half_tEfNS_4arch4Sm90ELb0ELb1ELb1ELb1ELb0ELb0ELb1ELb1ELi2ELi1ELi1ELi1ELb0EEENS1_21CollectiveEpilogueBwdISD_SE_SG_Li256ELb1ELb1ELi2EEENS1_19SingleTileSchedulerILb1ELb0ELb0ELi80EEEEEEEEEvNT_6ParamsE,"",@"SHT_CUDA_INFO"
	.sectionflags	@""
	.align	4


	//----- nvinfo : EIATTR_CUDA_API_VERSION
	.align		4
        /*0000*/ 	.byte	0x04, 0x37
        /*0002*/ 	.short	(.L_336 - .L_335)
.L_335:
        /*0004*/ 	.word	0x00000082


	//----- nvinfo : EIATTR_KPARAM_INFO
	.align		4
.L_336:
        /*0008*/ 	.byte	0x04, 0x17
        /*000a*/ 	.short	(.L_338 - .L_337)
.L_337:
        /*000c*/ 	.word	0x00000000
        /*0010*/ 	.short	0x0000
        /*0012*/ 	.short	0x0070
        /*0014*/ 	.byte	0x00, 0xf0, 0x01, 0x1a


	//----- nvinfo : EIATTR_SPARSE_MMA_MASK
	.align		4
.L_338:
        /*0018*/ 	.byte	0x03, 0x50
        /*001a*/ 	.short	0x0000


	//----- nvinfo : EIATTR_MAXREG_COUNT
	.align		4
        /*001c*/ 	.byte	0x03, 0x1b
        /*001e*/ 	.short	0x00a8


	//----- nvinfo : EIATTR_NUM_BARRIERS
	.align		4
        /*0020*/ 	.byte	0x02, 0x4c
        /*0022*/ 	.byte	0x0a
	.zero		1


	//----- nvinfo : EIATTR_ANNOTATIONS
	.align		4
        /*0024*/ 	.byte	0x04, 0x55
        /*0026*/ 	.short	(.L_340 - .L_339)


	//   ....[0]....
.L_339:
        /*0028*/ 	.word	0x00000001
        /*002c*/ 	.byte	0xc0, 0x02, 0x00, 0x00, 0x01, 0x00, 0x00, 0x00, 0x20, 0x12, 0x00, 0x00, 0x01, 0x00, 0x00, 0x00
        /*003c*/ 	.byte	0x00, 0xf9, 0x00, 0x00


	//----- nvinfo : EIATTR_MERCURY_ISA_VERSION
	.align		4
.L_340:
        /*0040*/ 	.byte	0x03, 0x5f
        /*0042*/ 	.short	0x0101


	//----- nvinfo : EIATTR_INT_WARP_WIDE_INSTR_OFFSETS
	.align		4
        /*0044*/ 	.byte	0x04, 0x31
        /*0046*/ 	.short	(.L_342 - .L_341)


	//   ....[0]....
.L_341:
        /*0048*/ 	.word	0x00000190


	//   ....[1]....
        /*004c*/ 	.word	0x000001c0


	//----- nvinfo : EIATTR_COOP_GROUP_MASK_REGIDS
	.align		4
.L_342:
        /*0050*/ 	.byte	0x04, 0x29
        /*0052*/ 	.short	(.L_344 - .L_343)


	//   ....[0]....
.L_343:
        /*0054*/ 	.word	0xffffffff


	//   ....[1]....
        /*0058*/ 	.word	0xffffffff


	//   ....[2]....
        /*005c*/ 	.word	0xffffffff


	//   ....[3]....
        /*0060*/ 	.word	0xffffffff


	//   ....[4]....
        /*0064*/ 	.word	0xffffffff


	//   ....[5]....
        /*0068*/ 	.word	0xffffffff


	//----- nvinfo : EIATTR_COOP_GROUP_INSTR_OFFSETS
	.align		4
.L_344:
        /*006c*/ 	.byte	0x04, 0x28
        /*006e*/ 	.short	(.L_346 - .L_345)


	//   ....[0]....
.L_345:
        /*0070*/ 	.word	0x00000060


	//   ....[1]....
        /*0074*/ 	.word	0x000001a0


	//   ....[2]....
        /*0078*/ 	.word	0x00000220


	//   ....[3]....
        /*007c*/ 	.word	0x00000400


	//   ....[4]....
        /*0080*/ 	.word	0x000011e0


	//   ....[5]....
        /*0084*/ 	.word	0x0000d7e0


	//----- nvinfo : EIATTR_REG_RECONFIG
	.align		4
.L_346:
        /*0088*/ 	.byte	0x01, 0x54
	.zero		2


	//----- nvinfo : EIATTR_MBARRIER_INSTR_OFFSETS
	.align		4
        /*008c*/ 	.byte	0x04, 0x39
        /*008e*/ 	.short	(.L_348 - .L_347)


	//   ....[0]....
.L_347:
        /*0090*/ 	.word	0x00000290
        /*0094*/ 	.word	0x000000ff
        /*0098*/ 	.word	0x00031600
        /*009c*/ 	.short	0x0100
        /*009e*/ 	.byte	0x06
	.zero		1


	//   ....[1]....
        /*00a0*/ 	.word	0x000003b0
        /*00a4*/ 	.word	0x000000ff
        /*00a8*/ 	.word	0x00031610
        /*00ac*/ 	.short	0x0100
        /*00ae*/ 	.byte	0x08
	.zero		1


	//   ....[2]....
        /*00b0*/ 	.word	0x000003c0
        /*00b4*/ 	.word	0x000000ff
        /*00b8*/ 	.word	0x00031620
        /*00bc*/ 	.short	0x0100
        /*00be*/ 	.byte	0x08
	.zero		1


	//   ....[3]....
        /*00c0*/ 	.word	0x000003d0
        /*00c4*/ 	.word	0x000000ff
        /*00c8*/ 	.word	0x00031618
        /*00cc*/ 	.short	0x0100
        /*00ce*/ 	.byte	0x08
	.zero		1


	//   ....[4]....
        /*00d0*/ 	.word	0x000003e0
        /*00d4*/ 	.word	0x000000ff
        /*00d8*/ 	.word	0x00031628
        /*00dc*/ 	.short	0x0100
        /*00de*/ 	.byte	0x08
	.zero		1


	//   ....[5]....
        /*00e0*/ 	.word	0x00000510
        /*00e4*/ 	.word	0x000000ff
        /*00e8*/ 	.word	0x00031630
        /*00ec*/ 	.short	0x0100
        /*00ee*/ 	.byte	0x08
	.zero		1


	//   ....[6]....
        /*00f0*/ 	.word	0x00000520
        /*00f4*/ 	.word	0x000000ff
        /*00f8*/ 	.word	0x00031638
        /*00fc*/ 	.short	0x0100
        /*00fe*/ 	.byte	0x08
	.zero		1


	//   ....[7]....
        /*0100*/ 	.word	0x00001190
        /*0104*/ 	.word	0x00000011
        /*0108*/ 	.word	0x00031600
        /*010c*/ 	.short	0x010a
        /*010e*/ 	.byte	0x3f
	.zero		1


	//   ....[8]....
        /*0110*/ 	.word	0x00001200
        /*0114*/ 	.word	0x00000011
        /*0118*/ 	.word	0x00031600
        /*011c*/ 	.short	0x010a
        /*011e*/ 	.byte	0x3f
	.zero		1


	//   ....[9]....
        /*0120*/ 	.word	0x00001be0
        /*0124*/ 	.word	0x00000010
        /*0128*/ 	.word	0x00031610
        /*012c*/ 	.short	0x010a
        /*012e*/ 	.byte	0x3f
	.zero		1


	//   ....[10]....
        /*0130*/ 	.word	0x00001ca0
        /*0134*/ 	.word	0x00000010
        /*0138*/ 	.word	0x00031610
        /*013c*/ 	.short	0x010a
        /*013e*/ 	.byte	0x3f
	.zero		1


	//   ....[11]....
        /*0140*/ 	.word	0x00003860
        /*0144*/ 	.word	0x00000011
        /*0148*/ 	.word	0x00031630
        /*014c*/ 	.short	0x010a
        /*014e*/ 	.byte	0x3f
	.zero		1


	//   ....[12]....
        /*0150*/ 	.word	0x00003920
        /*0154*/ 	.word	0x00000011
        /*0158*/ 	.word	0x00031630
        /*015c*/ 	.short	0x010a
        /*015e*/ 	.byte	0x3f
	.zero		1


	//   ....[13]....
        /*0160*/ 	.word	0x00008870
        /*0164*/ 	.word	0x00000018
        /*0168*/ 	.word	0x00000000
        /*016c*/ 	.short	0x0101
        /*016e*/ 	.byte	0x3f
	.zero		1


	//   ....[14]....
        /*0170*/ 	.word	0x00008f70
        /*0174*/ 	.word	0x00000010
        /*0178*/ 	.word	0x00000000
        /*017c*/ 	.short	0x0101
        /*017e*/ 	.byte	0x3f
	.zero		1


	//   ....[15]....
        /*0180*/ 	.word	0x0000e290
        /*0184*/ 	.word	0x00000006
        /*0188*/ 	.word	0x00031620
        /*018c*/ 	.short	0x010a
        /*018e*/ 	.byte	0x3f
	.zero		1


	//   ....[16]....
        /*0190*/ 	.word	0x0000ecd0
        /*0194*/ 	.word	0x00000006
        /*0198*/ 	.word	0x00031638
        /*019c*/ 	.short	0x010a
        /*019e*/ 	.byte	0x3f
	.zero		1


	//   ....[17]....
        /*01a0*/ 	.word	0x0000f020
        /*01a4*/ 	.word	0x00000014
        /*01a8*/ 	.word	0x00031620
        /*01ac*/ 	.short	0x010a
        /*01ae*/ 	.byte	0x3f
	.zero		1


	//   ....[18]....
        /*01b0*/ 	.word	0x0000f460
        /*01b4*/ 	.word	0x00000006
        /*01b8*/ 	.word	0x00031638
        /*01bc*/ 	.short	0x010a
        /*01be*/ 	.byte	0x3f
	.zero		1


	//   ....[19]....
        /*01c0*/ 	.word	0x0000f9d0
        /*01c4*/ 	.word	0x00000005
        /*01c8*/ 	.word	0x00000000
        /*01cc*/ 	.short	0x010a
        /*01ce*/ 	.byte	0x3f
	.zero		1


	//   ....[20]....
        /*01d0*/ 	.word	0x0000fa60
        /*01d4*/ 	.word	0x00000003
        /*01d8*/ 	.word	0x00000000
        /*01dc*/ 	.short	0x010a
        /*01de*/ 	.byte	0x3f
	.zero		1


	//   ....[21]....
        /*01e0*/ 	.word	0x0000fab0
        /*01e4*/ 	.word	0x00000002
        /*01e8*/ 	.word	0x00031638
        /*01ec*/ 	.short	0x010a
        /*01ee*/ 	.byte	0x3f
	.zero		1


	//   ....[22]....
        /*01f0*/ 	.word	0x0000fb10
        /*01f4*/ 	.word	0x00000011
        /*01f8*/ 	.word	0x00031600
        /*01fc*/ 	.short	0x010a
        /*01fe*/ 	.byte	0x3f
	.zero		1


	//   ....[23]....
        /*0200*/ 	.word	0x0000fb60
        /*0204*/ 	.word	0x00000010
        /*0208*/ 	.word	0x00031610
        /*020c*/ 	.short	0x010a
        /*020e*/ 	.byte	0x3f
	.zero		1


	//   ....[24]....
        /*0210*/ 	.word	0x0000fbb0
        /*0214*/ 	.word	0x00000011
        /*0218*/ 	.word	0x00031630
        /*021c*/ 	.short	0x010a
        /*021e*/ 	.byte	0x3f
	.zero		1


	//   ....[25]....
        /*0220*/ 	.word	0x0000fc00
        /*0224*/ 	.word	0x00000006
        /*0228*/ 	.word	0x00031620
        /*022c*/ 	.short	0x010a
        /*022e*/ 	.byte	0x3f
	.zero		1


	//   ....[26]....
        /*0230*/ 	.word	0x0000fc50
        /*0234*/ 	.word	0x00000006
        /*0238*/ 	.word	0x00031638
        /*023c*/ 	.short	0x010a
        /*023e*/ 	.byte	0x3f
	.zero		1


	//   ....[27]....
        /*0240*/ 	.word	0x0000fcb0
        /*0244*/ 	.word	0x00000014
        /*0248*/ 	.word	0x00031620
        /*024c*/ 	.short	0x010a
        /*024e*/ 	.byte	0x3f
	.zero		1


	//   ....[28]....
        /*0250*/ 	.word	0x0000fd00
        /*0254*/ 	.word	0x00000006
        /*0258*/ 	.word	0x00031638
        /*025c*/ 	.short	0x010a
        /*025e*/ 	.byte	0x3f
	.zero		1


	//   ....[29]....
        /*0260*/ 	.word	0x0000fd50
        /*0264*/ 	.word	0x00000005
        /*0268*/ 	.word	0x00000000
        /*026c*/ 	.short	0x010a
        /*026e*/ 	.byte	0x3f
	.zero		1


	//   ....[30]....
        /*0270*/ 	.word	0x0000fda0
        /*0274*/ 	.word	0x00000003
        /*0278*/ 	.word	0x00000000
        /*027c*/ 	.short	0x010a
        /*027e*/ 	.byte	0x3f
	.zero		1


	//----- nvinfo : EIATTR_NUM_MBARRIERS
	.align		4
.L_348:
        /*0280*/ 	.byte	0x03, 0x38
        /*0282*/ 	.short	0x0007


	//----- nvinfo : EIATTR_EXIT_INSTR_OFFSETS
	.align		4
        /*0284*/ 	.byte	0x04, 0x1c
        /*0286*/ 	.short	(.L_350 - .L_349)


	//   ....[0]....
.L_349:
        /*0288*/ 	.word	0x0000fb00


	//----- nvinfo : EIATTR_MAX_THREADS
	.align		4
.L_350:
        /*028c*/ 	.byte	0x04, 0x05
        /*028e*/ 	.short	(.L_352 - .L_351)
.L_351:
        /*0290*/ 	.word	0x00000180
        /*0294*/ 	.word	0x00000001
        /*0298*/ 	.word	0x00000001


	//----- nvinfo : EIATTR_CRS_STACK_SIZE
	.align		4
.L_352:
        /*029c*/ 	.byte	0x04, 0x1e
        /*029e*/ 	.short	(.L_354 - .L_353)
.L_353:
        /*02a0*/ 	.word	0x00000000


	//----- nvinfo : EIATTR_CBANK_PARAM_SIZE
	.align		4
.L_354:
        /*02a4*/ 	.byte	0x03, 0x19
        /*02a6*/ 	.short	0x06f0


	//----- nvinfo : EIATTR_PARAM_CBANK
	.align		4
        /*02a8*/ 	.byte	0x04, 0x0a
        /*02aa*/ 	.short	(.L_356 - .L_355)
	.align		4
.L_355:
        /*02ac*/ 	.word	index@(.nv.constant0._ZN7cutlass13device_kernelIN5flash11enable_sm90INS1_16FlashAttnBwdSm90INS1_25CollectiveMainloopBwdSm90ILi2ELi1ELi1EN4cute5tupleIJNS5_1CILi1EEES8_S8_EEENS6_IJNS7_ILi64EEENS7_ILi80EEENS7_ILi256EEEEEENS_6half_tEfNS_4arch4Sm90ELb0ELb1ELb1ELb1ELb0ELb0ELb1ELb1ELi2ELi1ELi1ELi1ELb0EEENS1_21CollectiveEpilogueBwdISD_SE_SG_Li256ELb1ELb1ELi2EEENS1_19SingleTileSchedulerILb1ELb0ELb0ELi80EEEEEEEEEvNT_6ParamsE)
        /*02b0*/ 	.short	0x0210
        /*02b2*/ 	.short	0x06f0


	//----- nvinfo : EIATTR_SW_WAR
	.align		4
.L_356:
        /*02b4*/ 	.byte	0x04, 0x36
        /*02b6*/ 	.short	(.L_358 - .L_357)
.L_357:
        /*02b8*/ 	.word	0x00000008
.L_358:


//--------------------- .nv.info._ZN7cutlass13device_kernelIN5flash11enable_sm90INS1_16FlashAttnBwdSm90INS1_25CollectiveMainloopBwdSm90ILi2ELi1ELi1EN4cute5tupleIJNS5_1CILi1EEES8_S8_EEENS6_IJNS7_ILi64EEENS7_ILi80EEENS7_ILi256EEEEEENS_6half_tEfNS_4arch4Sm90ELb0ELb1ELb1ELb1ELb0ELb0ELb1ELb1ELi2ELi1ELi1ELi1ELb0EEENS1_24CollectiveEpilogueBwdGQAISD_fSG_Li256ELb1ELb0EEENS1_19SingleTileSchedulerILb1ELb0ELb0ELi80EEEEEEEEEvNT_6ParamsE --------------------------
	.section	.nv.info._ZN7cutlass13device_kernelIN5flash11enable_sm90INS1_16FlashAttnBwdSm90INS1_25CollectiveMainloopBwdSm90ILi2ELi1ELi1EN4cute5tupleIJNS5_1CILi1EEES8_S8_EEENS6_IJNS7_ILi64EEENS7_ILi80EEENS7_ILi256EEEEEENS_6half_tEfNS_4arch4Sm90ELb0ELb1ELb1ELb1ELb0ELb0ELb1ELb1ELi2ELi1ELi1ELi1ELb0EEENS1_24CollectiveEpilogueBwdGQAISD_fSG_Li256ELb1ELb0EEENS1_19SingleTileSchedulerILb1ELb0ELb0ELi80EEEEEEEEEvNT_6ParamsE,"",@"SHT_CUDA_INFO"
	.sectionflags	@""
	.align	4


	//----- nvinfo : EIATTR_CUDA_API_VERSION
	.align		4
        /*0000*/ 	.byte	0x04, 0x37
        /*0002*/ 	.short	(.L_360 - .L_359)
.L_359:
        /*0004*/ 	.word	0x00000082


	//----- nvinfo : EIATTR_KPARAM_INFO
	.align		4
.L_360:
        /*0008*/ 	.byte	0x04, 0x17
        /*000a*/ 	.short	(.L_362 - .L_361)
.L_361:
        /*000c*/ 	.word	0x00000000
        /*0010*/ 	.short	0x0000
        /*0012*/ 	.short	0x0070
        /*0014*/ 	.byte	0x00, 0xf0, 0x01, 0x1a


	//----- nvinfo : EIATTR_SPARSE_MMA_MASK
	.align		4
.L_362:
        /*0018*/ 	.byte	0x03, 0x50
        /*001a*/ 	.short	0x0000


	//----- nvinfo : EIATTR_MAXREG_COUNT
	.align		4
        /*001c*/ 	.byte	0x03, 0x1b
        /*001e*/ 	.short	0x00a8


	//----- nvinfo : EIATTR_NUM_BARRIERS
	.align		4
        /*0020*/ 	.byte	0x02, 0x4c
        /*0022*/ 	.byte	0x0a
	.zero		1


	//----- nvinfo : EIATTR_ANNOTATIONS
	.align		4
        /*0024*/ 	.byte	0x04, 0x55
        /*0026*/ 	.short	(.L_364 - .L_363)


	//   ....[0]....
.L_363:
        /*0028*/ 	.word	0x00000001
        /*002c*/ 	.byte	0xc0, 0x02, 0x00, 0x00, 0x01, 0x00, 0x00, 0x00, 0x50, 0x12, 0x00, 0x00, 0x01, 0x00, 0x00, 0x00
        /*003c*/ 	.byte	0x90, 0xbf, 0x00, 0x00


	//----- nvinfo : EIATTR_MERCURY_ISA_VERSION
	.align		4
.L_364:
        /*0040*/ 	.byte	0x03, 0x5f
        /*0042*/ 	.short	0x0101


	//----- nvinfo : EIATTR_INT_WARP_WIDE_INSTR_OFFSETS
	.align		4
        /*0044*/ 	.byte	0x04, 0x31
        /*0046*/ 	.short	(.L_366 - .L_365)


	//   ....[0]....
.L_365:
        /*0048*/ 	.word	0x00000190


	//   ....[1]....
        /*004c*/ 	.word	0x000001c0


	//----- nvinfo : EIATTR_COOP_GROUP_MASK_REGIDS
	.align		4
.L_366:
        /*0050*/ 	.byte	0x04, 0x29
        /*0052*/ 	.short	(.L_368 - .L_367)


	//   ....[0]....
.L_367:
        /*0054*/ 	.word	0xffffffff


	//   ....[1]....
        /*0058*/ 	.word	0xffffffff


	//   ....[2]....
        /*005c*/ 	.word	0xffffffff


	//   ....[3]....
        /*0060*/ 	.word	0xffffffff


	//   ....[4]....
        /*0064*/ 	.word	0xffffffff


	//   ....[5]....
        /*0068*/ 	.word	0xffffffff


	//----- nvinfo : EIATTR_COOP_GROUP_INSTR_OFFSETS
	.align		4
.L_368:
        /*006c*/ 	.byte	0x04, 0x28
        /*006e*/ 	.short	(.L_370 - .L_369)


	//   ....[0]....
.L_369:
        /*0070*/ 	.word	0x00000060


	//   ....[1]....
        /*0074*/ 	.word	0x000001a0


	//   ....[2]....
        /*0078*/ 	.word	0x00000220


	//   ....[3]....
        /*007c*/ 	.word	0x00000400


	//   ....[4]....
        /*0080*/ 	.word	0x00001210


	//   ....[5]....
        /*0084*/ 	.word	0x00009e70


	//----- nvinfo : EIATTR_REG_RECONFIG
	.align		4
.L_370:
        /*0088*/ 	.byte	0x01, 0x54
	.zero		2


	//----- nvinfo : EIATTR_MBARRIER_INSTR_OFFSETS
	.align		4
        /*008c*/ 	.byte	0x04, 0x39
        /*008e*/ 	.short	(.L_372 - .L_371)


	//   ....[0]....
.L_371:
        /*0090*/ 	.word	0x00000290
        /*0094*/ 	.word	0x000000ff
        /*0098*/ 	.word	0x00031800
        /*009c*/ 	.short	0x0100
        /*009e*/ 	.byte	0x06
	.zero		1


	//   ....[1]....
        /*00a0*/ 	.word	0x000003b0
        /*00a4*/ 	.word	0x000000ff
        /*00a8*/ 	.word	0x00031810
        /*00ac*/ 	.short	0x0100
        /*00ae*/ 	.byte	0x08
	.zero		1


	//   ....[2]....
        /*00b0*/ 	.word	0x000003c0
        /*00b4*/ 	.word	0x000000ff
        /*00b8*/ 	.word	0x00031820
        /*00bc*/ 	.short	0x0100
        /*00be*/ 	.byte	0x08
	.zero		1


	//   ....[3]....
        /*00c0*/ 	.word	0x000003d0
        /*00c4*/ 	.word	0x000000ff
        /*00c8*/ 	.word	0x00031818
        /*00cc*/ 	.short	0x0100
        /*00ce*/ 	.byte	0x08
	.zero		1


	//   ....[4]....
        /*00d0*/ 	.word	0x000003e0
        /*00d4*/ 	.word	0x000000ff
        /*00d8*/ 	.word	0x00031828
        /*00dc*/ 	.short	0x0100
        /*00de*/ 	.byte	0x08
	.zero		1


	//   ....[5]....
        /*00e0*/ 	.word	0x00000510
        /*00e4*/ 	.word	0x000000ff
        /*00e8*/ 	.word	0x00031830
        /*00ec*/ 	.short	0x0100
        /*00ee*/ 	.byte	0x08
	.zero		1


	//   ....[6]....
        /*00f0*/ 	.word	0x00000520
        /*00f4*/ 	.word	0x000000ff
        /*00f8*/ 	.word	0x00031838
        /*00fc*/ 	.short	0x0100
        /*00fe*/ 	.byte	0x08
	.zero		1


	//   ....[7]....
        /*0100*/ 	.word	0x000011f0
        /*0104*/ 	.word	0x00000011
        /*0108*/ 	.word	0x00031800
        /*010c*/ 	.short	0x010a
        /*010e*/ 	.byte	0x3f
	.zero		1


	//   ....[8]....
        /*0110*/ 	.word	0x00001230
        /*0114*/ 	.word	0x00000011
        /*0118*/ 	.word	0x00031800
        /*011c*/ 	.short	0x010a
        /*011e*/ 	.byte	0x3f
	.zero		1


	//   ....[9]....
        /*0120*/ 	.word	0x00001c00
        /*0124*/ 	.word	0x00000010
        /*0128*/ 	.word	0x00031810
        /*012c*/ 	.short	0x010a
        /*012e*/ 	.byte	0x3f
	.zero		1


	//   ....[10]....
        /*0130*/ 	.word	0x00001cc0
        /*0134*/ 	.word	0x00000010
        /*0138*/ 	.word	0x00031810
        /*013c*/ 	.short	0x010a
        /*013e*/ 	.byte	0x3f
	.zero		1


	//   ....[11]....
        /*0140*/ 	.word	0x00003880
        /*0144*/ 	.word	0x00000011
        /*0148*/ 	.word	0x00031830
        /*014c*/ 	.short	0x010a
        /*014e*/ 	.byte	0x3f
	.zero		1


	//   ....[12]....
        /*0150*/ 	.word	0x00003940
        /*0154*/ 	.word	0x00000011
        /*0158*/ 	.word	0x00031830
        /*015c*/ 	.short	0x010a
        /*015e*/ 	.byte	0x3f
	.zero		1


	//   ....[13]....
        /*0160*/ 	.word	0x00008880
        /*0164*/ 	.word	0x00000018
        /*0168*/ 	.word	0x00000000
        /*016c*/ 	.short	0x0101
        /*016e*/ 	.byte	0x3f
	.zero		1


	//   ....[14]....
        /*0170*/ 	.word	0x00008f80
        /*0174*/ 	.word	0x00000010
        /*0178*/ 	.word	0x00000000
        /*017c*/ 	.short	0x0101
        /*017e*/ 	.byte	0x3f
	.zero		1


	//   ....[15]....
        /*0180*/ 	.word	0x0000a920
        /*0184*/ 	.word	0x00000006
        /*0188*/ 	.word	0x00031820
        /*018c*/ 	.short	0x010a
        /*018e*/ 	.byte	0x3f
	.zero		1


	//   ....[16]....
        /*0190*/ 	.word	0x0000b360
        /*0194*/ 	.word	0x00000006
        /*0198*/ 	.word	0x00031838
        /*019c*/ 	.short	0x010a
        /*019e*/ 	.byte	0x3f
	.zero		1


	//   ....[17]....
        /*01a0*/ 	.word	0x0000b6b0
        /*01a4*/ 	.word	0x00000014
        /*01a8*/ 	.word	0x00031820
        /*01ac*/ 	.short	0x010a
        /*01ae*/ 	.byte	0x3f
	.zero		1


	//   ....[18]....
        /*01b0*/ 	.word	0x0000baf0
        /*01b4*/ 	.word	0x00000006
        /*01b8*/ 	.word	0x00031838
        /*01bc*/ 	.short	0x010a
        /*01be*/ 	.byte	0x3f
	.zero		1


	//   ....[19]....
        /*01c0*/ 	.word	0x0000c060
        /*01c4*/ 	.word	0x00000005
        /*01c8*/ 	.word	0x00000000
        /*01cc*/ 	.short	0x010a
        /*01ce*/ 	.byte	0x3f
	.zero		1


	//   ....[20]....
        /*01d0*/ 	.word	0x0000c0f0
        /*01d4*/ 	.word	0x00000003
        /*01d8*/ 	.word	0x00000000
        /*01dc*/ 	.short	0x010a
        /*01de*/ 	.byte	0x3f
	.zero		1


	//   ....[21]....
        /*01e0*/ 	.word	0x0000c140
        /*01e4*/ 	.word	0x00000002
        /*01e8*/ 	.word	0x00031838
        /*01ec*/ 	.short	0x010a
        /*01ee*/ 	.byte	0x3f
	.zero		1


	//   ....[22]....
        /*01f0*/ 	.word	0x0000c1a0
        /*01f4*/ 	.word	0x00000011
        /*01f8*/ 	.word	0x00031800
        /*01fc*/ 	.short	0x010a
        /*01fe*/ 	.byte	0x3f
	.zero		1


	//   ....[23]....
        /*0200*/ 	.word	0x0000c1f0
        /*0204*/ 	.word	0x00000010
        /*0208*/ 	.word	0x00031810
        /*020c*/ 	.short	0x010a
        /*020e*/ 	.byte	0x3f
	.zero		1


	//   ....[24]....
        /*0210*/ 	.word	0x0000c240
        /*0214*/ 	.word	0x00000011
        /*0218*/ 	.word	0x00031830
        /*021c*/ 	.short	0x010a
        /*021e*/ 	.byte	0x3f
	.zero		1


	//   ....[25]....
        /*0220*/ 	.word	0x0000c290
        /*0224*/ 	.word	0x00000006
        /*0228*/ 	.word	0x00031820
        /*022c*/ 	.short	0x010a
        /*022e*/ 	.byte	0x3f
	.zero		1


	//   ....[26]....
        /*0230*/ 	.word	0x0000c2e0
        /*0234*/ 	.word	0x00000006
        /*0238*/ 	.word	0x00031838
        /*023c*/ 	.short	0x010a
        /*023e*/ 	.byte	0x3f
	.zero		1


	//   ....[27]....
        /*0240*/ 	.word	0x0000c340
        /*0244*/ 	.word	0x00000014
        /*0248*/ 	.word	0x00031820
        /*024c*/ 	.short	0x010a
        /*024e*/ 	.byte	0x3f
	.zero		1


	//   ....[28]....
        /*0250*/ 	.word	0x0000c390
        /*0254*/ 	.word	0x00000006
        /*0258*/ 	.word	0x00031838
        /*025c*/ 	.short	0x010a
        /*025e*/ 	.byte	0x3f
	.zero		1


	//   ....[29]....
        /*0260*/ 	.word	0x0000c3e0
        /*0264*/ 	.word	0x00000005
        /*0268*/ 	.word	0x00000000
        /*026c*/ 	.short	0x010a
        /*026e*/ 	.byte	0x3f
	.zero		1


	//   ....[30]....
        /*0270*/ 	.word	0x0000c430
        /*0274*/ 	.word	0x00000003
        /*0278*/ 	.word	0x00000000
        /*027c*/ 	.short	0x010a
        /*027e*/ 	.byte	0x3f
	.zero		1


	//----- nvinfo : EIATTR_NUM_MBARRIERS
	.align		4
.L_372:
        /*0280*/ 	.byte	0x03, 0x38
        /*0282*/ 	.short	0x0007


	//----- nvinfo : EIATTR_EXIT_INSTR_OFFSETS
	.align		4
        /*0284*/ 	.byte	0x04, 0x1c
        /*0286*/ 	.short	(.L_374 - .L_373)


	//   ....[0]....
.L_373:
        /*0288*/ 	.word	0x0000c190


	//----- nvinfo : EIATTR_MAX_THREADS
	.align		4
.L_374:
        /*028c*/ 	.byte	0x04, 0x05
        /*028e*/ 	.short	(.L_376 - .L_375)
.L_375:
        /*0290*/ 	.word	0x00000180
        /*0294*/ 	.word	0x00000001
        /*0298*/ 	.word	0x00000001


	//----- nvinfo : EIATTR_CRS_STACK_SIZE
	.align		4
.L_376:
        /*029c*/ 	.byte	0x04, 0x1e
        /*029e*/ 	.short	(.L_378 - .L_377)
.L_377:
        /*02a0*/ 	.word	0x00000000


	//----- nvinfo : EIATTR_CBANK_PARAM_SIZE
	.align		4
.L_378:
        /*02a4*/ 	.byte	0x03, 0x19
        /*02a6*/ 	.short	0x06f0


	//----- nvinfo : EIATTR_PARAM_CBANK
	.align		4
        /*02a8*/ 	.byte	0x04, 0x0a
        /*02aa*/ 	.short	(.L_380 - .L_379)
	.align		4
.L_379:
        /*02ac*/ 	.word	index@(.nv.constant0._ZN7cutlass13device_kernelIN5flash11enable_sm90INS1_16FlashAttnBwdSm90INS1_25CollectiveMainloopBwdSm90ILi2ELi1ELi1EN4cute5tupleIJNS5_1CILi1EEES8_S8_EEENS6_IJNS7_ILi64EEENS7_ILi80EEENS7_ILi256EEEEEENS_6half_tEfNS_4arch4Sm90ELb0ELb1ELb1ELb1ELb0ELb0ELb1ELb1ELi2ELi1ELi1ELi1ELb0EEENS1_24CollectiveEpilogueBwdGQAISD_fSG_Li256ELb1ELb0EEENS1_19SingleTileSchedulerILb1ELb0ELb0ELi80EEEEEEEEEvNT_6ParamsE)
        /*02b0*/ 	.short	0x0210
        /*02b2*/ 	.short	0x06f0


	//----- nvinfo : EIATTR_SW_WAR
	.align		4
.L_380:
        /*02b4*/ 	.byte	0x04, 0x36
        /*02b6*/ 	.short	(.L_382 - .L_381)
.L_381:
        /*02b8*/ 	.word	0x00000008
.L_382:


//--------------------- .nv.info._ZN7cutlass13device_kernelIN5flash11enable_sm90INS1_16FlashAttnBwdSm90INS1_25CollectiveMainloopBwdSm90ILi2ELi1ELi1EN4cute5tupleIJNS5_1CILi1EEES8_S8_EEENS6_IJNS7_ILi64EEENS7_ILi80EEENS7_ILi256EEEEEENS_6half_tEfNS_4arch4Sm90ELb1ELb0ELb1ELb0ELb0ELb0ELb1ELb1ELi2ELi1ELi1ELi1ELb0EEENS1_21CollectiveEpilogueBwdISD_SE_SG_Li256ELb0ELb1ELi2EEENS1_25SingleTileBwdLPTSchedulerILb0ELi80ELb0EEEEEEEEEvNT_6ParamsE --------------------------
	.section	.nv.info._ZN7cutlass13device_kernelIN5flash11enable_sm90INS1_16FlashAttnBwdSm90INS1_25CollectiveMainloopBwdSm90ILi2ELi1ELi1EN4cute5tupleIJNS5_1CILi1EEES8_S8_EEENS6_IJNS7_ILi64EEENS7_ILi80EEENS7_ILi256EEEEEENS_6half_tEfNS_4arch4Sm90ELb1ELb0ELb1ELb0ELb0ELb0ELb1ELb1ELi2ELi1ELi1ELi1ELb0EEENS1_21CollectiveEpilogueBwdISD_SE_SG_Li256ELb0ELb1ELi2EEENS1_25SingleTileBwdLPTSchedulerILb0ELi80ELb0EEEEEEEEEvNT_6ParamsE,"",@"SHT_CUDA_INFO"
	.sectionflags	@""
	.align	4


	//----- nvinfo : EIATTR_CUDA_API_VERSION
	.align		4
        /*0000*/ 	.byte	0x04, 0x37
        /*0002*/ 	.short	(.L_384 - .L_383)
.L_383:
        /*0004*/ 	.word	0x00000082


	//----- nvinfo : EIATTR_KPARAM_INFO
	.align		4
.L_384:
        /*0008*/ 	.byte	0x04, 0x17
        /*000a*/ 	.short	(.L_386 - .L_385)
.L_385:
        /*000c*/ 	.word	0x00000000
        /*0010*/ 	.short	0x0000
        /*0012*/ 	.short	0x0070
        /*0014*/ 	.byte	0x00, 0xf0, 0x01, 0x24


	//----- nvinfo : EIATTR_SPARSE_MMA_MASK
	.align		4
.L_386:
        /*0018*/ 	.byte	0x03, 0x50
        /*001a*/ 	.short	0x0000


	//----- nvinfo : EIATTR_MAXREG_COUNT
	.align		4
        /*001c*/ 	.byte	0x03, 0x1b
        /*001e*/ 	.short	0x00a8


	//----- nvinfo : EIATTR_NUM_BARRIERS
	.align		4
        /*0020*/ 	.byte	0x02, 0x4c
        /*0022*/ 	.byte	0x0a
	.zero		1


	//----- nvinfo : EIATTR_EXTERNS
	.align		4
        /*0024*/ 	.byte	0x04, 0x0f
        /*0026*/ 	.short	(.L_388 - .L_387)


	//   ....[0]....
	.align		4
.L_387:
        /*0028*/ 	.word	index@(__assertfail)


	//----- nvinfo : EIATTR_ANNOTATIONS
	.align		4
.L_388:
        /*002c*/ 	.byte	0x04, 0x55
        /*002e*/ 	.short	(.L_390 - .L_389)


	//   ....[0]....
.L_389:
        /*0030*/ 	.word	0x00000001
        /*0034*/ 	.byte	0xa0, 0x12, 0x00, 0x00, 0x01, 0x00, 0x00, 0x00, 0x20, 0x13, 0x00, 0x00, 0x01, 0x00, 0x00, 0x00
        /*0044*/ 	.byte	0xb0, 0x41, 0x00, 0x00, 0x01, 0x00, 0x00, 0x00, 0xf0, 0x41, 0x00, 0x00, 0x01, 0x00, 0x00, 0x00
        /*0054*/ 	.byte	0x30, 0x42, 0x00, 0x00, 0x01, 0x00, 0x00, 0x00, 0x30, 0x71, 0x00, 0x00, 0x01, 0x00, 0x00, 0x00
        /*0064*/ 	.byte	0x40, 0x72, 0x00, 0x00, 0x01, 0x00, 0x00, 0x00, 0xa0, 0x74, 0x00, 0x00, 0x01, 0x00, 0x00, 0x00
        /*0074*/ 	.byte	0x70, 0x79, 0x00, 0x00, 0x01, 0x00, 0x00, 0x00, 0xa0, 0x79, 0x00, 0x00, 0x01, 0x00, 0x00, 0x00
        /*0084*/ 	.byte	0xb0, 0xe6, 0x00, 0x00, 0x01, 0x00, 0x00, 0x00, 0x30, 0xe7, 0x00, 0x00


	//----- nvinfo : EIATTR_MERCURY_ISA_VERSION
	.align		4
.L_390:
        /*0090*/ 	.byte	0x03, 0x5f
        /*0092*/ 	.short	0x0101


	//----- nvinfo : EIATTR_INT_WARP_WIDE_INSTR_OFFSETS
	.align		4
        /*0094*/ 	.byte	0x04, 0x31
        /*0096*/ 	.short	(.L_392 - .L_391)


	//   ....[0]....
.L_391:
        /*0098*/ 	.word	0x000001e0


	//   ....[1]....
        /*009c*/ 	.word	0x00000290


	//----- nvinfo : EIATTR_COOP_GROUP_MASK_REGIDS
	.align		4
.L_392:
        /*00a0*/ 	.byte	0x04, 0x29
        /*00a2*/ 	.short	(.L_394 - .L_393)


	//   ....[0]....
.L_393:
        /*00a4*/ 	.word	0xffffffff


	//   ....[1]....
        /*00a8*/ 	.word	0xffffffff


	//   ....[2]....
        /*00ac*/ 	.word	0xffffffff


	//   ....[3]....
        /*00b0*/ 	.word	0xffffffff


	//   ....[4]....
        /*00b4*/ 	.word	0xffffffff


	//   ....[5]....
        /*00b8*/ 	.word	0xffffffff


	//   ....[6]....
        /*00bc*/ 	.word	0xffffffff


	//----- nvinfo : EIATTR_COOP_GROUP_INSTR_OFFSETS
	.align		4
.L_394:
        /*00c0*/ 	.byte	0x04, 0x28
        /*00c2*/ 	.short	(.L_396 - .L_395)


	//   ....[0]....
.L_395:
        /*00c4*/ 	.word	0x00000060


	//   ....[1]....
        /*00c8*/ 	.word	0x000001f0


	//   ....[2]....
        /*00cc*/ 	.word	0x000002a0


	//   ....[3]....
        /*00d0*/ 	.word	0x00000400


	//   ....[4]....
        /*00d4*/ 	.word	0x00000f80


	//   ....[5]....
        /*00d8*/ 	.word	0x0000b4d0


	//   ....[6]....
        /*00dc*/ 	.word	0x0000d710


	//----- nvinfo : EIATTR_REG_RECONFIG
	.align		4
.L_396:
        /*00e0*/ 	.byte	0x01, 0x54
	.zero		2


	//----- nvinfo : EIATTR_SYSCALL_OFFSETS
	.align		4
        /*00e4*/ 	.byte	0x04, 0x46
        /*00e6*/ 	.short	(.L_398 - .L_397)


	//   ....[0]....
.L_397:
        /*00e8*/ 	.word	0x0000aef0


	//   ....[1]....
        /*00ec*/ 	.word	0x0000b030


	//   ....[2]....
        /*00f0*/ 	.word	0x0000b150


	//   ....[3]....
        /*00f4*/ 	.word	0x0000b270


	//----- nvinfo : EIATTR_MBARRIER_INSTR_OFFSETS
	.align		4
.L_398:
        /*00f8*/ 	.byte	0x04, 0x39
        /*00fa*/ 	.short	(.L_400 - .L_399)


	//   ....[0]....
.L_399:
        /*00fc*/ 	.word	0x000002c0
        /*0100*/ 	.word	0x000000ff
        /*0104*/ 	.word	0x00031800
        /*0108*/ 	.short	0x0100
        /*010a*/ 	.byte	0x06
	.zero		1


	//   ....[1]....
        /*010c*/ 	.word	0x000003b0
        /*0110*/ 	.word	0x000000ff
        /*0114*/ 	.word	0x00031810
        /*0118*/ 	.short	0x0100
        /*011a*/ 	.byte	0x08
	.zero		1


	//   ....[2]....
        /*011c*/ 	.word	0x000003c0
        /*0120*/ 	.word	0x000000ff
        /*0124*/ 	.word	0x00031820
        /*0128*/ 	.short	0x0100
        /*012a*/ 	.byte	0x08
	.zero		1


	//   ....[3]....
        /*012c*/ 	.word	0x000003d0
        /*0130*/ 	.word	0x000000ff
        /*0134*/ 	.word	0x00031818
        /*0138*/ 	.short	0x0100
        /*013a*/ 	.byte	0x08
	.zero		1


	//   ....[4]....
        /*013c*/ 	.word	0x000003e0
        /*0140*/ 	.word	0x000000ff
        /*0144*/ 	.word	0x00031828
        /*0148*/ 	.short	0x0100
        /*014a*/ 	.byte	0x08
	.zero		1


	//   ....[5]....
        /*014c*/ 	.word	0x00000510
        /*0150*/ 	.word	0x000000ff
        /*0154*/ 	.word	0x00031830
        /*0158*/ 	.short	0x0100
        /*015a*/ 	.byte	0x08
	.zero		1


	//   ....[6]....
        /*015c*/ 	.word	0x00000520
        /*0160*/ 	.word	0x000000ff
        /*0164*/ 	.word	0x00031838
        /*0168*/ 	.short	0x0100
        /*016a*/ 	.byte	0x08
	.zero		1


	//   ....[7]....
        /*016c*/ 	.word	0x00000f00
        /*0170*/ 	.word	0x00000011
        /*0174*/ 	.word	0x00031800
        /*0178*/ 	.short	0x010a
        /*017a*/ 	.byte	0x3f
	.zero		1


	//   ....[8]....
        /*017c*/ 	.word	0x00001000
        /*0180*/ 	.word	0x00000011
        /*0184*/ 	.word	0x00031800
        /*0188*/ 	.short	0x010a
        /*018a*/ 	.byte	0x3f
	.zero		1


	//   ....[9]....
        /*018c*/ 	.word	0x000018a0
        /*0190*/ 	.word	0x00000010
        /*0194*/ 	.word	0x00031810
        /*0198*/ 	.short	0x010a
        /*019a*/ 	.byte	0x3f
	.zero		1


	//   ....[10]....
        /*019c*/ 	.word	0x00001970
        /*01a0*/ 	.word	0x00000010
        /*01a4*/ 	.word	0x00031810
        /*01a8*/ 	.short	0x010a
        /*01aa*/ 	.byte	0x3f
	.zero		1


	//   ....[11]....
        /*01ac*/ 	.word	0x00003ee0
        /*01b0*/ 	.word	0x00000011
        /*01b4*/ 	.word	0x00031830
        /*01b8*/ 	.short	0x010a
        /*01ba*/ 	.byte	0x3f
	.zero		1


	//   ....[12]....
        /*01bc*/ 	.word	0x00003f20
        /*01c0*/ 	.word	0x00000011
        /*01c4*/ 	.word	0x00031830
        /*01c8*/ 	.short	0x010a
        /*01ca*/ 	.byte	0x3f
	.zero		1


	//   ....[13]....
        /*01cc*/ 	.word	0x00009e60
        /*01d0*/ 	.word	0x00000018
        /*01d4*/ 	.word	0x00000000
        /*01d8*/ 	.short	0x0101
        /*01da*/ 	.byte	0x3f
	.zero		1


	//   ....[14]....
        /*01dc*/ 	.word	0x0000a830
        /*01e0*/ 	.word	0x00000010
        /*01e4*/ 	.word	0x00000000
        /*01e8*/ 	.short	0x0101
        /*01ea*/ 	.byte	0x3f
	.zero		1


	//   ....[15]....
        /*01ec*/ 	.word	0x0000dd90
        /*01f0*/ 	.word	0x00000007
        /*01f4*/ 	.word	0x00031820
        /*01f8*/ 	.short	0x010a
        /*01fa*/ 	.byte	0x3f
	.zero		1


	//   ....[16]....
        /*01fc*/ 	.word	0x0000e630
        /*0200*/ 	.word	0x00000007
        /*0204*/ 	.word	0x00031838
        /*0208*/ 	.short	0x010a
        /*020a*/ 	.byte	0x3f
	.zero		1


	//   ....[17]....
        /*020c*/ 	.word	0x0000e9c0
        /*0210*/ 	.word	0x00000013
        /*0214*/ 	.word	0x00031820
        /*0218*/ 	.short	0x010a
        /*021a*/ 	.byte	0x3f
	.zero		1


	//   ....[18]....
        /*021c*/ 	.word	0x0000eda0
        /*0220*/ 	.word	0x00000007
        /*0224*/ 	.word	0x00031838
        /*0228*/ 	.short	0x010a
        /*022a*/ 	.byte	0x3f
	.zero		1


	//   ....[19]....
        /*022c*/ 	.word	0x0000f260
        /*0230*/ 	.word	0x00000003
        /*0234*/ 	.word	0x00000000
        /*0238*/ 	.short	0x010a
        /*023a*/ 	.byte	0x3f
	.zero		1


	//   ....[20]....
        /*023c*/ 	.word	0x0000f2f0
        /*0240*/ 	.word	0x00000011
        /*0244*/ 	.word	0x00000000
        /*0248*/ 	.short	0x010a
        /*024a*/ 	.byte	0x3f
	.zero		1


	//   ....[21]....
        /*024c*/ 	.word	0x0000f340
        /*0250*/ 	.word	0x00000005
        /*0254*/ 	.word	0x00031838
        /*0258*/ 	.short	0x010a
        /*025a*/ 	.byte	0x3f
	.zero		1


	//   ....[22]....
        /*025c*/ 	.word	0x0000f3a0
        /*0260*/ 	.word	0x00000011
        /*0264*/ 	.word	0x00031800
        /*0268*/ 	.short	0x010a
        /*026a*/ 	.byte	0x3f
	.zero		1


	//   ....[23]....
        /*026c*/ 	.word	0x0000f3f0
        /*0270*/ 	.word	0x00000010
        /*0274*/ 	.word	0x00031810
        /*0278*/ 	.short	0x010a
        /*027a*/ 	.byte	0x3f
	.zero		1


	//   ....[24]....
        /*027c*/ 	.word	0x0000f440
        /*0280*/ 	.word	0x00000011
        /*0284*/ 	.word	0x00031830
        /*0288*/ 	.short	0x010a
        /*028a*/ 	.byte	0x3f
	.zero		1


	//   ....[25]....
        /*028c*/ 	.word	0x0000f490
        /*0290*/ 	.word	0x00000007
        /*0294*/ 	.word	0x00031820
        /*0298*/ 	.short	0x010a
        /*029a*/ 	.byte	0x3f
	.zero		1


	//   ....[26]....
        /*029c*/ 	.word	0x0000f4e0
        /*02a0*/ 	.word	0x00000007
        /*02a4*/ 	.word	0x00031838
        /*02a8*/ 	.short	0x010a
        /*02aa*/ 	.byte	0x3f
	.zero		1


	//   ....[27]....
        /*02ac*/ 	.word	0x0000f540
        /*02b0*/ 	.word	0x00000013
        /*02b4*/ 	.word	0x00031820
        /*02b8*/ 	.short	0x010a
        /*02ba*/ 	.byte	0x3f
	.zero		1


	//   ....[28]....
        /*02bc*/ 	.word	0x0000f590
        /*02c0*/ 	.word	0x00000007
        /*02c4*/ 	.word	0x00031838
        /*02c8*/ 	.short	0x010a
        /*02ca*/ 	.byte	0x3f
	.zero		1


	//   ....[29]....
        /*02cc*/ 	.word	0x0000f660
        /*02d0*/ 	.word	0x00000003
        /*02d4*/ 	.word	0x00000000
        /*02d8*/ 	.short	0x010a
        /*02da*/ 	.byte	0x3f
	.zero		1


	//   ....[30]....
        /*02dc*/ 	.word	0x0000f6b0
        /*02e0*/ 	.word	0x00000011
        /*02e4*/ 	.word	0x00000000
        /*02e8*/ 	.short	0x010a
        /*02ea*/ 	.byte	0x3f
	.zero		1


	//----- nvinfo : EIATTR_NUM_MBARRIERS
	.align		4
.L_400:
        /*02ec*/ 	.byte	0x03, 0x38
        /*02ee*/ 	.short	0x0007


	//----- nvinfo : EIATTR_EXIT_INSTR_OFFSETS
	.align		4
        /*02f0*/ 	.byte	0x04, 0x1c
        /*02f2*/ 	.short	(.L_402 - .L_401)


	//   ....[0]....
.L_401:
        /*02f4*/ 	.word	0x00000880


	//   ....[1]....
        /*02f8*/ 	.word	0x0000bdc0


	//   ....[2]....
        /*02fc*/ 	.word	0x0000d6c0


	//   ....[3]....
        /*0300*/ 	.word	0x0000f390


	//----- nvinfo : EIATTR_MAX_THREADS
	.align		4
.L_402:
        /*0304*/ 	.byte	0x04, 0x05
        /*0306*/ 	.short	(.L_404 - .L_403)
.L_403:
        /*0308*/ 	.word	0x00000180
        /*030c*/ 	.word	0x00000001
        /*0310*/ 	.word	0x00000001


	//----- nvinfo : EIATTR_CRS_STACK_SIZE
	.align		4
.L_404:
        /*0314*/ 	.byte	0x04, 0x1e
        /*0316*/ 	.short	(.L_406 - .L_405)
.L_405:
        /*0318*/ 	.word	0x00000000


	//----- nvinfo : EIATTR_CBANK_PARAM_SIZE
	.align		4
.L_406:
        /*031c*/ 	.byte	0x03, 0x19
        /*031e*/ 	.short	0x0970


	//----- nvinfo : EIATTR_PARAM_CBANK
	.align		4
        /*0320*/ 	.byte	0x04, 0x0a
        /*0322*/ 	.short	(.L_408 - .L_407)
	.align		4
.L_407:
        /*0324*/ 	.word	index@(.nv.constant0._ZN7cutlass13device_kernelIN5flash11enable_sm90INS1_16FlashAttnBwdSm90INS1_25CollectiveMainloopBwdSm90ILi2ELi1ELi1EN4cute5tupleIJNS5_1CILi1EEES8_S8_EEENS6_IJNS7_ILi64EEENS7_ILi80EEENS7_ILi256EEEEEENS_6half_tEfNS_4arch4Sm90ELb1ELb0ELb1ELb0ELb0ELb0ELb1ELb1ELi2ELi1ELi1ELi1ELb0EEENS1_21CollectiveEpilogueBwdISD_SE_SG_Li256ELb0ELb1ELi2EEENS1_25SingleTileBwdLPTSchedulerILb0ELi80ELb0EEEEEEEEEvNT_6ParamsE)
        /*0328*/ 	.short	0x0210
        /*032a*/ 	.short	0x0970


	//----- nvinfo : EIATTR_SW_WAR
	.align		4
.L_408:
        /*032c*/ 	.byte	0x04, 0x36
        /*032e*/ 	.short	(.L_410 - .L_409)
.L_409:
        /*0330*/ 	.word	0x00000008
.L_410:


//--------------------- .nv.info._ZN7cutlass13device_kernelIN5flash11enable_sm90INS1_16FlashAttnBwdSm90INS1_25CollectiveMainloopBwdSm90ILi2ELi1ELi1EN4cute5tupleIJNS5_1CILi1EEES8_S8_EEENS6_IJNS7_ILi64EEENS7_ILi80EEENS7_ILi256EEEEEENS_6half_tEfNS_4arch4Sm90ELb1ELb0ELb1ELb0ELb0ELb0ELb1ELb1ELi2ELi1ELi1ELi1ELb0EEENS1_24CollectiveEpilogueBwdGQAISD_fSG_Li256ELb0ELb0EEENS1_25SingleTileBwdLPTSchedulerILb0ELi80ELb0EEEEEEEEEvNT_6ParamsE --------------------------
	.section	.nv.info._ZN7cutlass13device_kernelIN5flash11enable_sm90INS1_16FlashAttnBwdSm90INS1_25CollectiveMainloopBwdSm90ILi2ELi1ELi1EN4cute5tupleIJNS5_1CILi1EEES8_S8_EEENS6_IJNS7_ILi64EEENS7_ILi80EEENS7_ILi256EEEEEENS_6half_tEfNS_4arch4Sm90ELb1ELb0ELb1ELb0ELb0ELb0ELb1ELb1ELi2ELi1ELi1ELi1ELb0EEENS1_24CollectiveEpilogueBwdGQAISD_fSG_Li256ELb0ELb0EEENS1_25SingleTileBwdLPTSchedulerILb0ELi80ELb0EEEEEEEEEvNT_6ParamsE,"",@"SHT_CUDA_INFO"
	.sectionflags	@""
	.align	4


	//----- nvinfo : EIATTR_CUDA_API_VERSION
	.align		4
        /*0000*/ 	.byte	0x04, 0x37
        /*0002*/ 	.short	(.L_412 - .L_411)
.L_411:
        /*0004*/ 	.word	0x00000082


	//----- nvinfo : EIATTR_KPARAM_INFO
	.align		4
.L_412:
        /*0008*/ 	.byte	0x04, 0x17
        /*000a*/ 	.short	(.L_414 - .L_413)
.L_413:
        /*000c*/ 	.word	0x00000000
        /*0010*/ 	.short	0x0000
        /*0012*/ 	.short	0x0070
        /*0014*/ 	.byte	0x00, 0xf0, 0x01, 0x1c


	//----- nvinfo : EIATTR_SPARSE_MMA_MASK
	.align		4
.L_414:
        /*0018*/ 	.byte	0x03, 0x50
        /*001a*/ 	.short	0x0000


	//----- nvinfo : EIATTR_MAXREG_COUNT
	.align		4
        /*001c*/ 	.byte	0x03, 0x1b
        /*001e*/ 	.short	0x00a8


	//----- nvinfo : EIATTR_NUM_BARRIERS
	.align		4
        /*0020*/ 	.byte	0x02, 0x4c
        /*0022*/ 	.byte	0x0a
	.zero		1


	//----- nvinfo : EIATTR_ANNOTATIONS
	.align		4
        /*0024*/ 	.byte	0x04, 0x55
        /*0026*/ 	.short	(.L_416 - .L_415)


	//   ....[0]....
.L_415:
        /*0028*/ 	.word	0x00000001
        /*002c*/ 	.byte	0xf0, 0x06, 0x00, 0x00, 0x01, 0x00, 0x00, 0x00, 0x90, 0x07, 0x00, 0x00, 0x01, 0x00, 0x00, 0x00
        /* <DEDUP_REMOVED lines=8> */
        /*00bc*/ 	.byte	0xb0, 0xa4, 0x00, 0x00, 0x01, 0x00, 0x00, 0x00, 0x30, 0xa5, 0x00, 0x00


	//----- nvinfo : EIATTR_MERCURY_ISA_VERSION
	.align		4
.L_416:
        /*00c8*/ 	.byte	0x03, 0x5f
        /*00ca*/ 	.short	0x0101


	//----- nvinfo : EIATTR_INT_WARP_WIDE_INSTR_OFFSETS
	.align		4
        /*00cc*/ 	.byte	0x04, 0x31
        /*00ce*/ 	.short	(.L_418 - .L_417)


	//   ....[0]....
.L_417:
        /*00d0*/ 	.word	0x00000180


	//   ....[1]....
        /*00d4*/ 	.word	0x00000230


	//----- nvinfo : EIATTR_COOP_GROUP_MASK_REGIDS
	.align		4
.L_418:
        /*00d8*/ 	.byte	0x04, 0x29
        /*00da*/ 	.short	(.L_420 - .L_419)


	//   ....[0]....
.L_419:
        /*00dc*/ 	.word	0xffffffff


	//   ....[1]....
        /*00e0*/ 	.word	0xffffffff


	//   ....[2]....
        /*00e4*/ 	.word	0xffffffff


	//   ....[3]....
        /*00e8*/ 	.word	0xffffffff


	//   ....[4]....
        /*00ec*/ 	.word	0xffffffff


	//   ....[5]....
        /*00f0*/ 	.word	0xffffffff


	//----- nvinfo : EIATTR_COOP_GROUP_INSTR_OFFSETS
	.align		4
.L_420:
        /*00f4*/ 	.byte	0x04, 0x28
        /*00f6*/ 	.short	(.L_422 - .L_421)


	//   ....[0]....
.L_421:
        /*00f8*/ 	.word	0x00000060


	//   ....[1]....
        /*00fc*/ 	.word	0x00000190


	//   ....[2]....
        /*0100*/ 	.word	0x00000240


	//   ....[3]....
        /*0104*/ 	.word	0x000003a0


	//   ....[4]....
        /*0108*/ 	.word	0x00000fe0


	//   ....[5]....
        /*010c*/ 	.word	0x00009520


	//----- nvinfo : EIATTR_REG_RECONFIG
	.align		4
.L_422:
        /*0110*/ 	.byte	0x01, 0x54
	.zero		2


	//----- nvinfo : EIATTR_MBARRIER_INSTR_OFFSETS
	.align		4
        /*0114*/ 	.byte	0x04, 0x39
        /*0116*/ 	.short	(.L_424 - .L_423)


	//   ....[0]....
.L_423:
        /*0118*/ 	.word	0x00000260
        /*011c*/ 	.word	0x000000ff
        /*0120*/ 	.word	0x00031800
        /*0124*/ 	.short	0x0100
        /*0126*/ 	.byte	0x06
	.zero		1


	//   ....[1]....
        /*0128*/ 	.word	0x00000350
        /*012c*/ 	.word	0x000000ff
        /*0130*/ 	.word	0x00031810
        /*0134*/ 	.short	0x0100
        /*0136*/ 	.byte	0x08
	.zero		1


	//   ....[2]....
        /*0138*/ 	.word	0x00000360
        /*013c*/ 	.word	0x000000ff
        /*0140*/ 	.word	0x00031820
        /*0144*/ 	.short	0x0100
        /*0146*/ 	.byte	0x08
	.zero		1


	//   ....[3]....
        /*0148*/ 	.word	0x00000370
        /*014c*/ 	.word	0x000000ff
        /*0150*/ 	.word	0x00031818
        /*0154*/ 	.short	0x0100
        /*0156*/ 	.byte	0x08
	.zero		1


	//   ....[4]....
        /*0158*/ 	.word	0x00000380
        /*015c*/ 	.word	0x000000ff
        /*0160*/ 	.word	0x00031828
        /*0164*/ 	.short	0x0100
        /*0166*/ 	.byte	0x08
	.zero		1


	//   ....[5]....
        /*0168*/ 	.word	0x000004b0
        /*016c*/ 	.word	0x000000ff
        /*0170*/ 	.word	0x00031830
        /*0174*/ 	.short	0x0100
        /*0176*/ 	.byte	0x08
	.zero		1


	//   ....[6]....
        /*0178*/ 	.word	0x000004c0
        /*017c*/ 	.word	0x000000ff
        /*0180*/ 	.word	0x00031838
        /*0184*/ 	.short	0x0100
        /*0186*/ 	.byte	0x08
	.zero		1


	//   ....[7]....
        /*0188*/ 	.word	0x00000f60
        /*018c*/ 	.word	0x00000011
        /*0190*/ 	.word	0x00031800
        /*0194*/ 	.short	0x010a
        /*0196*/ 	.byte	0x3f
	.zero		1


	//   ....[8]....
        /*0198*/ 	.word	0x00001060
        /*019c*/ 	.word	0x00000011
        /*01a0*/ 	.word	0x00031800
        /*01a4*/ 	.short	0x010a
        /*01a6*/ 	.byte	0x3f
	.zero		1


	//   ....[9]....
        /*01a8*/ 	.word	0x00001960
        /*01ac*/ 	.word	0x00000010
        /*01b0*/ 	.word	0x00031810
        /*01b4*/ 	.short	0x010a
        /*01b6*/ 	.byte	0x3f
	.zero		1


	//   ....[10]....
        /*01b8*/ 	.word	0x00001a20
        /*01bc*/ 	.word	0x00000010
        /*01c0*/ 	.word	0x00031810
        /*01c4*/ 	.short	0x010a
        /*01c6*/ 	.byte	0x3f
	.zero		1


	//   ....[11]....
        /*01c8*/ 	.word	0x000035b0
        /*01cc*/ 	.word	0x00000011
        /*01d0*/ 	.word	0x00031830
        /*01d4*/ 	.short	0x010a
        /*01d6*/ 	.byte	0x3f
	.zero		1


	//   ....[12]....
        /*01d8*/ 	.word	0x00003670
        /*01dc*/ 	.word	0x00000011
        /*01e0*/ 	.word	0x00031830
        /*01e4*/ 	.short	0x010a
        /*01e6*/ 	.byte	0x3f
	.zero		1


	//   ....[13]....
        /*01e8*/ 	.word	0x00007fe0
        /*01ec*/ 	.word	0x00000018
        /*01f0*/ 	.word	0x00000000
        /*01f4*/ 	.short	0x0101
        /*01f6*/ 	.byte	0x3f
	.zero		1


	//   ....[14]....
        /*01f8*/ 	.word	0x000086d0
        /*01fc*/ 	.word	0x00000010
        /*0200*/ 	.word	0x00000000
        /*0204*/ 	.short	0x0101
        /*0206*/ 	.byte	0x3f
	.zero		1


	//   ....[15]....
        /*0208*/ 	.word	0x00009b90
        /*020c*/ 	.word	0x00000007
        /*0210*/ 	.word	0x00031820
        /*0214*/ 	.short	0x010a
        /*0216*/ 	.byte	0x3f
	.zero		1


	//   ....[16]....
        /*0218*/ 	.word	0x0000a430
        /*021c*/ 	.word	0x00000007
        /*0220*/ 	.word	0x00031838
        /*0224*/ 	.short	0x010a
        /*0226*/ 	.byte	0x3f
	.zero		1


	//   ....[17]....
        /*0228*/ 	.word	0x0000a7c0
        /*022c*/ 	.word	0x00000013
        /*0230*/ 	.word	0x00031820
        /*0234*/ 	.short	0x010a
        /*0236*/ 	.byte	0x3f
	.zero		1


	//   ....[18]....
        /*0238*/ 	.word	0x0000aba0
        /*023c*/ 	.word	0x00000007
        /*0240*/ 	.word	0x00031838
        /*0244*/ 	.short	0x010a
        /*0246*/ 	.byte	0x3f
	.zero		1


	//   ....[19]....
        /*0248*/ 	.word	0x0000b040
        /*024c*/ 	.word	0x00000003
        /*0250*/ 	.word	0x00000000
        /*0254*/ 	.short	0x010a
        /*0256*/ 	.byte	0x3f
	.zero		1


	//   ....[20]....
        /*0258*/ 	.word	0x0000b0d0
        /*025c*/ 	.word	0x00000011
        /*0260*/ 	.word	0x00000000
        /*0264*/ 	.short	0x010a
        /*0266*/ 	.byte	0x3f
	.zero		1


	//   ....[21]....
        /*0268*/ 	.word	0x0000b120
        /*026c*/ 	.word	0x00000004
        /*0270*/ 	.word	0x00031838
        /*0274*/ 	.short	0x010a
        /*0276*/ 	.byte	0x3f
	.zero		1


	//   ....[22]....
        /*0278*/ 	.word	0x0000b180
        /*027c*/ 	.word	0x00000011
        /*0280*/ 	.word	0x00031800
        /*0284*/ 	.short	0x010a
        /*0286*/ 	.byte	0x3f
	.zero		1


	//   ....[23]....
        /*0288*/ 	.word	0x0000b1d0
        /*028c*/ 	.word	0x00000010
        /*0290*/ 	.word	0x00031810
        /*0294*/ 	.short	0x010a
        /*0296*/ 	.byte	0x3f
	.zero		1


	//   ....[24]....
        /*0298*/ 	.word	0x0000b220
        /*029c*/ 	.word	0x00000011
        /*02a0*/ 	.word	0x00031830
        /*02a4*/ 	.short	0x010a
        /*02a6*/ 	.byte	0x3f
	.zero		1


	//   ....[25]....
        /*02a8*/ 	.word	0x0000b270
        /*02ac*/ 	.word	0x00000007
        /*02b0*/ 	.word	0x00031820
        /*02b4*/ 	.short	0x010a
        /*02b6*/ 	.byte	0x3f
	.zero		1


	//   ....[26]....
        /*02b8*/ 	.word	0x0000b2c0
        /*02bc*/ 	.word	0x00000007
        /*02c0*/ 	.word	0x00031838
        /*02c4*/ 	.short	0x010a
        /*02c6*/ 	.byte	0x3f
	.zero		1


	//   ....[27]....
        /*02c8*/ 	.word	0x0000b320
        /*02cc*/ 	.word	0x00000013
        /*02d0*/ 	.word	0x00031820
        /*02d4*/ 	.short	0x010a
        /*02d6*/ 	.byte	0x3f
	.zero		1


	//   ....[28]....
        /*02d8*/ 	.word	0x0000b370
        /*02dc*/ 	.word	0x00000007
        /*02e0*/ 	.word	0x00031838
        /*02e4*/ 	.short	0x010a
        /*02e6*/ 	.byte	0x3f
	.zero		1


	//   ....[29]....
        /*02e8*/ 	.word	0x0000b3c0
        /*02ec*/ 	.word	0x00000003
        /*02f0*/ 	.word	0x00000000
        /*02f4*/ 	.short	0x010a
        /*02f6*/ 	.byte	0x3f
	.zero		1


	//   ....[30]....
        /*02f8*/ 	.word	0x0000b410
        /*02fc*/ 	.word	0x00000011
        /*0300*/ 	.word	0x00000000
        /*0304*/ 	.short	0x010a
        /*0306*/ 	.byte	0x3f
	.zero		1


	//----- nvinfo : EIATTR_NUM_MBARRIERS
	.align		4
.L_424:
        /*0308*/ 	.byte	0x03, 0x38
        /*030a*/ 	.short	0x0007


	//----- nvinfo : EIATTR_EXIT_INSTR_OFFSETS
	.align		4
        /*030c*/ 	.byte	0x04, 0x1c
        /*030e*/ 	.short	(.L_426 - .L_425)


	//   ....[0]....
.L_425:
        /*0310*/ 	.word	0x0000b170


	//----- nvinfo : EIATTR_MAX_THREADS
	.align		4
.L_426:
        /*0314*/ 	.byte	0x04, 0x05
        /*0316*/ 	.short	(.L_428 - .L_427)
.L_427:
        /*0318*/ 	.word	0x00000180
        /*031c*/ 	.word	0x00000001
        /*0320*/ 	.word	0x00000001


	//----- nvinfo : EIATTR_CRS_STACK_SIZE
	.align		4
.L_428:
        /*0324*/ 	.byte	0x04, 0x1e
        /*0326*/ 	.short	(.L_430 - .L_429)
.L_429:
        /*0328*/ 	.word	0x00000000


	//----- nvinfo : EIATTR_CBANK_PARAM_SIZE
	.align		4
.L_430:
        /*032c*/ 	.byte	0x03, 0x19
        /*032e*/ 	.short	0x0770


	//----- nvinfo : EIATTR_PARAM_CBANK
	.align		4
        /*0330*/ 	.byte	0x04, 0x0a
        /*0332*/ 	.short	(.L_432 - .L_431)
	.align		4
.L_431:
        /*0334*/ 	.word	index@(.nv.constant0._ZN7cutlass13device_kernelIN5flash11enable_sm90INS1_16FlashAttnBwdSm90INS1_25CollectiveMainloopBwdSm90ILi2ELi1ELi1EN4cute5tupleIJNS5_1CILi1EEES8_S8_EEENS6_IJNS7_ILi64EEENS7_ILi80EEENS7_ILi256EEEEEENS_6half_tEfNS_4arch4Sm90ELb1ELb0ELb1ELb0ELb0ELb0ELb1ELb1ELi2ELi1ELi1ELi1ELb0EEENS1_24CollectiveEpilogueBwdGQAISD_fSG_Li256ELb0ELb0EEENS1_25SingleTileBwdLPTSchedulerILb0ELi80ELb0EEEEEEEEEvNT_6ParamsE)
        /*0338*/ 	.short	0x0210
        /*033a*/ 	.short	0x0770


	//----- nvinfo : EIATTR_SW_WAR
	.align		4
.L_432:
        /*033c*/ 	.byte	0x04, 0x36
        /*033e*/ 	.short	(.L_434 - .L_433)
.L_433:
        /*0340*/ 	.word	0x00000008
.L_434:


//--------------------- .nv.info._ZN7cutlass13device_kernelIN5flash11enable_sm90INS1_16FlashAttnBwdSm90INS1_25CollectiveMainloopBwdSm90ILi2ELi1ELi1EN4cute5tupleIJNS5_1CILi1EEES8_S8_EEENS6_IJNS7_ILi64EEENS7_ILi80EEENS7_ILi256EEEEEENS_6half_tEfNS_4arch4Sm90ELb1ELb0ELb1ELb1ELb0ELb0ELb1ELb1ELi2ELi1ELi1ELi1ELb0EEENS1_21CollectiveEpilogueBwdISD_SE_SG_Li256ELb1ELb1ELi2EEENS1_25SingleTileBwdLPTSchedulerILb1ELi80ELb0EEEEEEEEEvNT_6ParamsE --------------------------
	.section	.nv.info._ZN7cutlass13device_kernelIN5flash11enable_sm90INS1_16FlashAttnBwdSm90INS1_25CollectiveMainloopBwdSm90ILi2ELi1ELi1EN4cute5tupleIJNS5_1CILi1EEES8_S8_EEENS6_IJNS7_ILi64EEENS7_ILi80EEENS7_ILi256EEEEEENS_6half_tEfNS_4arch4Sm90ELb1ELb0ELb1ELb1ELb0ELb0ELb1ELb1ELi2ELi1ELi1ELi1ELb0EEENS1_21CollectiveEpilogueBwdISD_SE_SG_Li256ELb1ELb1ELi2EEENS1_25SingleTileBwdLPTSchedulerILb1ELi80ELb0EEEEEEEEEvNT_6ParamsE,"",@"SHT_CUDA_INFO"
	.sectionflags	@""
	.align	4


	//----- nvinfo : EIATTR_CUDA_API_VERSION
	.align		4
        /*0000*/ 	.byte	0x04, 0x37
        /*0002*/ 	.short	(.L_436 - .L_435)
.L_435:
        /*0004*/ 	.word	0x00000082


	//----- nvinfo : EIATTR_KPARAM_INFO
	.align		4
.L_436:
        /*0008*/ 	.byte	0x04, 0x17
        /*000a*/ 	.short	(.L_438 - .L_437)
.L_437:
        /*000c*/ 	.word	0x00000000
        /*0010*/ 	.short	0x0000
        /*0012*/ 	.short	0x0070
        /*0014*/ 	.byte	0x00, 0xf0, 0x01, 0x1a


	//----- nvinfo : EIATTR_SPARSE_MMA_MASK
	.align		4
.L_438:
        /*0018*/ 	.byte	0x03, 0x50
        /*001a*/ 	.short	0x0000


	//----- nvinfo : EIATTR_MAXREG_COUNT
	.align		4
        /*001c*/ 	.byte	0x03, 0x1b
        /*001e*/ 	.short	0x00a8


	//----- nvinfo : EIATTR_NUM_BARRIERS
	.align		4
        /*0020*/ 	.byte	0x02, 0x4c
        /*0022*/ 	.byte	0x0a
	.zero		1


	//----- nvinfo : EIATTR_ANNOTATIONS
	.align		4
        /*0024*/ 	.byte	0x04, 0x55
        /*0026*/ 	.short	(.L_440 - .L_439)


	//   ....[0]....
.L_439:
        /* <DEDUP_REMOVED lines=11> */
        /*00cc*/ 	.byte	0xc0, 0xf8, 0x00, 0x00


	//----- nvinfo : EIATTR_MERCURY_ISA_VERSION
	.align		4
.L_440:
        /*00d0*/ 	.byte	0x03, 0x5f
        /*00d2*/ 	.short	0x0101


	//----- nvinfo : EIATTR_INT_WARP_WIDE_INSTR_OFFSETS
	.align		4
        /*00d4*/ 	.byte	0x04, 0x31
        /*00d6*/ 	.short	(.L_442 - .L_441)


	//   ....[0]....
.L_441:
        /*00d8*/ 	.word	0x00000190


	//   ....[1]....
        /*00dc*/ 	.word	0x000001c0


	//----- nvinfo : EIATTR_COOP_GROUP_MASK_REGIDS
	.align		4
.L_442:
        /*00e0*/ 	.byte	0x04, 0x29
        /*00e2*/ 	.short	(.L_444 - .L_443)


	//   ....[0]....
.L_443:
        /*00e4*/ 	.word	0xffffffff


	//   ....[1]....
        /*00e8*/ 	.word	0xffffffff


	//   ....[2]....
        /*00ec*/ 	.word	0xffffffff


	//   ....[3]....
        /*00f0*/ 	.word	0xffffffff


	//   ....[4]....
        /*00f4*/ 	.word	0xffffffff


	//   ....[5]....
        /*00f8*/ 	.word	0xffffffff


	//----- nvinfo : EIATTR_COOP_GROUP_INSTR_OFFSETS
	.align		4
.L_444:
        /*00fc*/ 	.byte	0x04, 0x28
        /*00fe*/ 	.short	(.L_446 - .L_445)


	//   ....[0]....
.L_445:
        /*0100*/ 	.word	0x00000060


	//   ....[1]....
        /*0104*/ 	.word	0x000001a0


	//   ....[2]....
        /*0108*/ 	.word	0x00000220


	//   ....[3]....
        /*010c*/ 	.word	0x00000400


	//   ....[4]....
        /*0110*/ 	.word	0x00001540


	//   ....[5]....
        /*0114*/ 	.word	0x0000d5c0


	//----- nvinfo : EIATTR_REG_RECONFIG
	.align		4
.L_446:
        /*0118*/ 	.byte	0x01, 0x54
	.zero		2


	//----- nvinfo : EIATTR_MBARRIER_INSTR_OFFSETS
	.align		4
        /*011c*/ 	.byte	0x04, 0x39
        /*011e*/ 	.short	(.L_448 - .L_447)


	//   ....[0]....
.L_447:
        /*0120*/ 	.word	0x00000290
        /*0124*/ 	.word	0x000000ff
        /*0128*/ 	.word	0x00031600
        /*012c*/ 	.short	0x0100
        /*012e*/ 	.byte	0x06
	.zero		1


	//   ....[1]....
        /*0130*/ 	.word	0x000003b0
        /*0134*/ 	.word	0x000000ff
        /*0138*/ 	.word	0x00031610
        /*013c*/ 	.short	0x0100
        /*013e*/ 	.byte	0x08
	.zero		1


	//   ....[2]....
        /*0140*/ 	.word	0x000003c0
        /*0144*/ 	.word	0x000000ff
        /*0148*/ 	.word	0x00031620
        /*014c*/ 	.short	0x0100
        /*014e*/ 	.byte	0x08
	.zero		1


	//   ....[3]....
        /*0150*/ 	.word	0x000003d0
        /*0154*/ 	.word	0x000000ff
        /*0158*/ 	.word	0x00031618
        /*015c*/ 	.short	0x0100
        /*015e*/ 	.byte	0x08
	.zero		1


	//   ....[4]....
        /*0160*/ 	.word	0x000003e0
        /*0164*/ 	.word	0x000000ff
        /*0168*/ 	.word	0x00031628
        /*016c*/ 	.short	0x0100
        /*016e*/ 	.byte	0x08
	.zero		1


	//   ....[5]....
        /*0170*/ 	.word	0x00000510
        /*0174*/ 	.word	0x000000ff
        /*0178*/ 	.word	0x00031630
        /*017c*/ 	.short	0x0100
        /*017e*/ 	.byte	0x08
	.zero		1


	//   ....[6]....
        /*0180*/ 	.word	0x00000520
        /*0184*/ 	.word	0x000000ff
        /*0188*/ 	.word	0x00031638
        /*018c*/ 	.short	0x0100
        /*018e*/ 	.byte	0x08
	.zero		1


	//   ....[7]....
        /*0190*/ 	.word	0x00001520
        /*0194*/ 	.word	0x000000e1
        /*0198*/ 	.word	0x00031600
        /*019c*/ 	.short	0x010a
        /*019e*/ 	.byte	0x3f
	.zero		1


	//   ....[8]....
        /*01a0*/ 	.word	0x00001640
        /*01a4*/ 	.word	0x000000e1
        /*01a8*/ 	.word	0x00031600
        /*01ac*/ 	.short	0x010a
        /*01ae*/ 	.byte	0x3f
	.zero		1


	//   ....[9]....
        /*01b0*/ 	.word	0x00001ef0
        /*01b4*/ 	.word	0x000000e0
        /*01b8*/ 	.word	0x00031610
        /*01bc*/ 	.short	0x010a
        /*01be*/ 	.byte	0x3f
	.zero		1


	//   ....[10]....
        /*01c0*/ 	.word	0x00001fb0
        /*01c4*/ 	.word	0x000000e0
        /*01c8*/ 	.word	0x00031610
        /*01cc*/ 	.short	0x010a
        /*01ce*/ 	.byte	0x3f
	.zero		1


	//   ....[11]....
        /*01d0*/ 	.word	0x00003b40
        /*01d4*/ 	.word	0x000000e1
        /*01d8*/ 	.word	0x00031630
        /*01dc*/ 	.short	0x010a
        /*01de*/ 	.byte	0x3f
	.zero		1


	//   ....[12]....
        /*01e0*/ 	.word	0x00003c00
        /*01e4*/ 	.word	0x000000e1
        /*01e8*/ 	.word	0x00031630
        /*01ec*/ 	.short	0x010a
        /*01ee*/ 	.byte	0x3f
	.zero		1


	//   ....[13]....
        /*01f0*/ 	.word	0x000085d0
        /*01f4*/ 	.word	0x00000018
        /*01f8*/ 	.word	0x00000000
        /*01fc*/ 	.short	0x0101
        /*01fe*/ 	.byte	0x3f
	.zero		1


	//   ....[14]....
        /*0200*/ 	.word	0x00008cd0
        /*0204*/ 	.word	0x000000e0
        /*0208*/ 	.word	0x00000000
        /*020c*/ 	.short	0x0101
        /*020e*/ 	.byte	0x3f
	.zero		1


	//   ....[15]....
        /*0210*/ 	.word	0x0000e220
        /*0214*/ 	.word	0x00000006
        /*0218*/ 	.word	0x00031620
        /*021c*/ 	.short	0x010a
        /*021e*/ 	.byte	0x3f
	.zero		1


	//   ....[16]....
        /*0220*/ 	.word	0x0000ec90
        /*0224*/ 	.word	0x00000006
        /*0228*/ 	.word	0x00031638
        /*022c*/ 	.short	0x010a
        /*022e*/ 	.byte	0x3f
	.zero		1


	//   ....[17]....
        /*0230*/ 	.word	0x0000efe0
        /*0234*/ 	.word	0x00000014
        /*0238*/ 	.word	0x00031620
        /*023c*/ 	.short	0x010a
        /*023e*/ 	.byte	0x3f
	.zero		1


	//   ....[18]....
        /*0240*/ 	.word	0x0000f420
        /*0244*/ 	.word	0x00000006
        /*0248*/ 	.word	0x00031638
        /*024c*/ 	.short	0x010a
        /*024e*/ 	.byte	0x3f
	.zero		1


	//   ....[19]....
        /*0250*/ 	.word	0x0000f990
        /*0254*/ 	.word	0x00000005
        /*0258*/ 	.word	0x00000000
        /*025c*/ 	.short	0x010a
        /*025e*/ 	.byte	0x3f
	.zero		1


	//   ....[20]....
        /*0260*/ 	.word	0x0000fa20
        /*0264*/ 	.word	0x00000003
        /*0268*/ 	.word	0x00000000
        /*026c*/ 	.short	0x010a
        /*026e*/ 	.byte	0x3f
	.zero		1


	//   ....[21]....
        /*0270*/ 	.word	0x0000fa70
        /*0274*/ 	.word	0x00000002
        /*0278*/ 	.word	0x00031638
        /*027c*/ 	.short	0x010a
        /*027e*/ 	.byte	0x3f
	.zero		1


	//   ....[22]....
        /*0280*/ 	.word	0x0000fad0
        /*0284*/ 	.word	0x000000e1
        /*0288*/ 	.word	0x00031600
        /*028c*/ 	.short	0x010a
        /*028e*/ 	.byte	0x3f
	.zero		1


	//   ....[23]....
        /*0290*/ 	.word	0x0000fb20
        /*0294*/ 	.word	0x000000e0
        /*0298*/ 	.word	0x00031610
        /*029c*/ 	.short	0x010a
        /*029e*/ 	.byte	0x3f
	.zero		1


	//   ....[24]....
        /*02a0*/ 	.word	0x0000fb70
        /*02a4*/ 	.word	0x000000e1
        /*02a8*/ 	.word	0x00031630
        /*02ac*/ 	.short	0x010a
        /*02ae*/ 	.byte	0x3f
	.zero		1


	//   ....[25]....
        /*02b0*/ 	.word	0x0000fbc0
        /*02b4*/ 	.word	0x00000006
        /*02b8*/ 	.word	0x00031620
        /*02bc*/ 	.short	0x010a
        /*02be*/ 	.byte	0x3f
	.zero		1


	//   ....[26]....
        /*02c0*/ 	.word	0x0000fc10
        /*02c4*/ 	.word	0x00000006
        /*02c8*/ 	.word	0x00031638
        /*02cc*/ 	.short	0x010a
        /*02ce*/ 	.byte	0x3f
	.zero		1


	//   ....[27]....
        /*02d0*/ 	.word	0x0000fc70
        /*02d4*/ 	.word	0x00000014
        /*02d8*/ 	.word	0x00031620
        /*02dc*/ 	.short	0x010a
        /*02de*/ 	.byte	0x3f
	.zero		1


	//   ....[28]....
        /*02e0*/ 	.word	0x0000fcc0
        /*02e4*/ 	.word	0x00000006
        /*02e8*/ 	.word	0x00031638
        /*02ec*/ 	.short	0x010a
        /*02ee*/ 	.byte	0x3f
	.zero		1


	//   ....[29]....
        /*02f0*/ 	.word	0x0000fd10
        /*02f4*/ 	.word	0x00000005
        /*02f8*/ 	.word	0x00000000
        /*02fc*/ 	.short	0x010a
        /*02fe*/ 	.byte	0x3f
	.zero		1


	//   ....[30]....
        /*0300*/ 	.word	0x0000fd60
        /*0304*/ 	.word	0x00000003
        /*0308*/ 	.word	0x00000000
        /*030c*/ 	.short	0x010a
        /*030e*/ 	.byte	0x3f
	.zero		1


	//----- nvinfo : EIATTR_NUM_MBARRIERS
	.align		4
.L_448:
        /*0310*/ 	.byte	0x03, 0x38
        /*0312*/ 	.short	0x0007


	//----- nvinfo : EIATTR_EXIT_INSTR_OFFSETS
	.align		4
        /*0314*/ 	.byte	0x04, 0x1c
        /*0316*/ 	.short	(.L_450 - .L_449)


	//   ....[0]....
.L_449:
        /*0318*/ 	.word	0x0000fac0


	//----- nvinfo : EIATTR_MAX_THREADS
	.align		4
.L_450:
        /*031c*/ 	.byte	0x04, 0x05
        /*031e*/ 	.short	(.L_452 - .L_451)
.L_451:
        /*0320*/ 	.word	0x00000180
        /*0324*/ 	.word	0x00000001
        /*0328*/ 	.word	0x00000001


	//----- nvinfo : EIATTR_CRS_STACK_SIZE
	.align		4
.L_452:
        /*032c*/ 	.byte	0x04, 0x1e
        /*032e*/ 	.short	(.L_454 - .L_453)
.L_453:
        /*0330*/ 	.word	0x00000000


	//----- nvinfo : EIATTR_CBANK_PARAM_SIZE
	.align		4
.L_454:
        /*0334*/ 	.byte	0x03, 0x19
        /*0336*/ 	.short	0x06f0


	//----- nvinfo : EIATTR_PARAM_CBANK
	.align		4
        /*0338*/ 	.byte	0x04, 0x0a
        /*033a*/ 	.short	(.L_456 - .L_455)
	.align		4
.L_455:
        /*033c*/ 	.word	index@(.nv.constant0._ZN7cutlass13device_kernelIN5flash11enable_sm90INS1_16FlashAttnBwdSm90INS1_25CollectiveMainloopBwdSm90ILi2ELi1ELi1EN4cute5tupleIJNS5_1CILi1EEES8_S8_EEENS6_IJNS7_ILi64EEENS7_ILi80EEENS7_ILi256EEEEEENS_6half_tEfNS_4arch4Sm90ELb1ELb0ELb1ELb1ELb0ELb0ELb1ELb1ELi2ELi1ELi1ELi1ELb0EEENS1_21CollectiveEpilogueBwdISD_SE_SG_Li256ELb1ELb1ELi2EEENS1_25SingleTileBwdLPTSchedulerILb1ELi80ELb0EEEEEEEEEvNT_6ParamsE)
        /*0340*/ 	.short	0x0210
        /*0342*/ 	.short	0x06f0


	//----- nvinfo : EIATTR_SW_WAR
	.align		4
.L_456:
        /*0344*/ 	.byte	0x04, 0x36
        /*0346*/ 	.short	(.L_458 - .L_457)
.L_457:
        /*0348*/ 	.word	0x00000008
.L_458:


//--------------------- .nv.info._ZN7cutlass13device_kernelIN5flash11enable_sm90INS1_16FlashAttnBwdSm90INS1_25CollectiveMainloopBwdSm90ILi2ELi1ELi1EN4cute5tupleIJNS5_1CILi1EEES8_S8_EEENS6_IJNS7_ILi64EEENS7_ILi80EEENS7_ILi256EEEEEENS_6half_tEfNS_4arch4Sm90ELb1ELb0ELb1ELb1ELb0ELb0ELb1ELb1ELi2ELi1ELi1ELi1ELb0EEENS1_24CollectiveEpilogueBwdGQAISD_fSG_Li256ELb1ELb0EEENS1_25SingleTileBwdLPTSchedulerILb1ELi80ELb0EEEEEEEEEvNT_6ParamsE --------------------------
	.section	.nv.info._ZN7cutlass13device_kernelIN5flash11enable_sm90INS1_16FlashAttnBwdSm90INS1_25CollectiveMainloopBwdSm90ILi2ELi1ELi1EN4cute5tupleIJNS5_1CILi1EEES8_S8_EEENS6_IJNS7_ILi64EEENS7_ILi80EEENS7_ILi256EEEEEENS_6half_tEfNS_4arch4Sm90ELb1ELb0ELb1ELb1ELb0ELb0ELb1ELb1ELi2ELi1ELi1ELi1ELb0EEENS1_24CollectiveEpilogueBwdGQAISD_fSG_Li256ELb1ELb0EEENS1_25SingleTileBwdLPTSchedulerILb1ELi80ELb0EEEEEEEEEvNT_6ParamsE,"",@"SHT_CUDA_INFO"
	.sectionflags	@""
	.align	4


	//----- nvinfo : EIATTR_CUDA_API_VERSION
	.align		4
        /*0000*/ 	.byte	0x04, 0x37
        /*0002*/ 	.short	(.L_460 - .L_459)
.L_459:
        /*0004*/ 	.word	0x00000082


	//----- nvinfo : EIATTR_KPARAM_INFO
	.align		4
.L_460:
        /*0008*/ 	.byte	0x04, 0x17
        /*000a*/ 	.short	(.L_462 - .L_461)
.L_461:
        /*000c*/ 	.word	0x00000000
        /*0010*/ 	.short	0x0000
        /*0012*/ 	.short	0x0070
        /*0014*/ 	.byte	0x00, 0xf0, 0x01, 0x1c


	//----- nvinfo : EIATTR_SPARSE_MMA_MASK
	.align		4
.L_462:
        /*0018*/ 	.byte	0x03, 0x50
        /*001a*/ 	.short	0x0000


	//----- nvinfo : EIATTR_MAXREG_COUNT
	.align		4
        /*001c*/ 	.byte	0x03, 0x1b
        /*001e*/ 	.short	0x00a8


	//----- nvinfo : EIATTR_NUM_BARRIERS
	.align		4
        /*0020*/ 	.byte	0x02, 0x4c
        /*0022*/ 	.byte	0x0a
	.zero		1


	//----- nvinfo : EIATTR_ANNOTATIONS
	.align		4
        /*0024*/ 	.byte	0x04, 0x55
        /*0026*/ 	.short	(.L_464 - .L_463)


	//   ....[0]....
.L_463:
        /* <DEDUP_REMOVED lines=11> */


	//----- nvinfo : EIATTR_MERCURY_ISA_VERSION
	.align		4
.L_464:
        /*00c0*/ 	.byte	0x03, 0x5f
        /*00c2*/ 	.short	0x0101


	//----- nvinfo : EIATTR_INT_WARP_WIDE_INSTR_OFFSETS
	.align		4
        /*00c4*/ 	.byte	0x04, 0x31
        /*00c6*/ 	.short	(.L_466 - .L_465)


	//   ....[0]....
.L_465:
        /*00c8*/ 	.word	0x00000190


	//   ....[1]....
        /*00cc*/ 	.word	0x000001c0


	//----- nvinfo : EIATTR_COOP_GROUP_MASK_REGIDS
	.align		4
.L_466:
        /*00d0*/ 	.byte	0x04, 0x29
        /*00d2*/ 	.short	(.L_468 - .L_467)


	//   ....[0]....
.L_467:
        /*00d4*/ 	.word	0xffffffff


	//   ....[1]....
        /*00d8*/ 	.word	0xffffffff


	//   ....[2]....
        /*00dc*/ 	.word	0xffffffff


	//   ....[3]....
        /*00e0*/ 	.word	0xffffffff


	//   ....[4]....
        /*00e4*/ 	.word	0xffffffff


	//   ....[5]....
        /*00e8*/ 	.word	0xffffffff


	//----- nvinfo : EIATTR_COOP_GROUP_INSTR_OFFSETS
	.align		4
.L_468:
        /*00ec*/ 	.byte	0x04, 0x28
        /*00ee*/ 	.short	(.L_470 - .L_469)


	//   ....[0]....
.L_469:
        /*00f0*/ 	.word	0x00000060


	//   ....[1]....
        /*00f4*/ 	.word	0x000001a0


	//   ....[2]....
        /*00f8*/ 	.word	0x00000220


	//   ....[3]....
        /*00fc*/ 	.word	0x00000400


	//   ....[4]....
        /*0100*/ 	.word	0x000014c0


	//   ....[5]....
        /*0104*/ 	.word	0x00009ac0


	//----- nvinfo : EIATTR_REG_RECONFIG
	.align		4
.L_470:
        /*0108*/ 	.byte	0x01, 0x54
	.zero		2


	//----- nvinfo : EIATTR_MBARRIER_INSTR_OFFSETS
	.align		4
        /*010c*/ 	.byte	0x04, 0x39
        /*010e*/ 	.short	(.L_472 - .L_471)


	//   ....[0]....
.L_471:
        /*0110*/ 	.word	0x00000290
        /*0114*/ 	.word	0x000000ff
        /*0118*/ 	.word	0x00031800
        /*011c*/ 	.short	0x0100
        /*011e*/ 	.byte	0x06
	.zero		1


	//   ....[1]....
        /*0120*/ 	.word	0x000003b0
        /*0124*/ 	.word	0x000000ff
        /*0128*/ 	.word	0x00031810
        /*012c*/ 	.short	0x0100
        /*012e*/ 	.byte	0x08
	.zero		1


	//   ....[2]....
        /*0130*/ 	.word	0x000003c0
        /*0134*/ 	.word	0x000000ff
        /*0138*/ 	.word	0x00031820
        /*013c*/ 	.short	0x0100
        /*013e*/ 	.byte	0x08
	.zero		1


	//   ....[3]....
        /*0140*/ 	.word	0x000003d0
        /*0144*/ 	.word	0x000000ff
        /*0148*/ 	.word	0x00031818
        /*014c*/ 	.short	0x0100
        /*014e*/ 	.byte	0x08
	.zero		1


	//   ....[4]....
        /*0150*/ 	.word	0x000003e0
        /*0154*/ 	.word	0x000000ff
        /*0158*/ 	.word	0x00031828
        /*015c*/ 	.short	0x0100
        /*015e*/ 	.byte	0x08
	.zero		1


	//   ....[5]....
        /*0160*/ 	.word	0x00000510
        /*0164*/ 	.word	0x000000ff
        /*0168*/ 	.word	0x00031830
        /*016c*/ 	.short	0x0100
        /*016e*/ 	.byte	0x08
	.zero		1


	//   ....[6]....
        /*0170*/ 	.word	0x00000520
        /*0174*/ 	.word	0x000000ff
        /*0178*/ 	.word	0x00031838
        /*017c*/ 	.short	0x0100
        /*017e*/ 	.byte	0x08
	.zero		1


	//   ....[7]....
        /*0180*/ 	.word	0x000014e0
        /*0184*/ 	.word	0x00000011
        /*0188*/ 	.word	0x00031800
        /*018c*/ 	.short	0x010a
        /*018e*/ 	.byte	0x3f
	.zero		1


	//   ....[8]....
        /*0190*/ 	.word	0x000015a0
        /*0194*/ 	.word	0x00000011
        /*0198*/ 	.word	0x00031800
        /*019c*/ 	.short	0x010a
        /*019e*/ 	.byte	0x3f
	.zero		1


	//   ....[9]....
        /*01a0*/ 	.word	0x00001e40
        /*01a4*/ 	.word	0x00000010
        /*01a8*/ 	.word	0x00031810
        /*01ac*/ 	.short	0x010a
        /*01ae*/ 	.byte	0x3f
	.zero		1


	//   ....[10]....
        /*01b0*/ 	.word	0x00001f00
        /*01b4*/ 	.word	0x00000010
        /*01b8*/ 	.word	0x00031810
        /*01bc*/ 	.short	0x010a
        /*01be*/ 	.byte	0x3f
	.zero		1


	//   ....[11]....
        /*01c0*/ 	.word	0x00003aa0
        /*01c4*/ 	.word	0x00000011
        /*01c8*/ 	.word	0x00031830
        /*01cc*/ 	.short	0x010a
        /*01ce*/ 	.byte	0x3f
	.zero		1


	//   ....[12]....
        /*01d0*/ 	.word	0x00003b60
        /*01d4*/ 	.word	0x00000011
        /*01d8*/ 	.word	0x00031830
        /*01dc*/ 	.short	0x010a
        /*01de*/ 	.byte	0x3f
	.zero		1


	//   ....[13]....
        /*01e0*/ 	.word	0x000084c0
        /*01e4*/ 	.word	0x00000018
        /*01e8*/ 	.word	0x00000000
        /*01ec*/ 	.short	0x0101
        /*01ee*/ 	.byte	0x3f
	.zero		1


	//   ....[14]....
        /*01f0*/ 	.word	0x00008bb0
        /*01f4*/ 	.word	0x00000010
        /*01f8*/ 	.word	0x00000000
        /*01fc*/ 	.short	0x0101
        /*01fe*/ 	.byte	0x3f
	.zero		1


	//   ....[15]....
        /*0200*/ 	.word	0x0000a720
        /*0204*/ 	.word	0x00000006
        /*0208*/ 	.word	0x00031820
        /*020c*/ 	.short	0x010a
        /*020e*/ 	.byte	0x3f
	.zero		1


	//   ....[16]....
        /*0210*/ 	.word	0x0000b190
        /*0214*/ 	.word	0x00000006
        /*0218*/ 	.word	0x00031838
        /*021c*/ 	.short	0x010a
        /*021e*/ 	.byte	0x3f
	.zero		1


	//   ....[17]....
        /*0220*/ 	.word	0x0000b4e0
        /*0224*/ 	.word	0x00000014
        /*0228*/ 	.word	0x00031820
        /*022c*/ 	.short	0x010a
        /*022e*/ 	.byte	0x3f
	.zero		1


	//   ....[18]....
        /*0230*/ 	.word	0x0000b920
        /*0234*/ 	.word	0x00000006
        /*0238*/ 	.word	0x00031838
        /*023c*/ 	.short	0x010a
        /*023e*/ 	.byte	0x3f
	.zero		1


	//   ....[19]....
        /*0240*/ 	.word	0x0000be90
        /*0244*/ 	.word	0x00000005
        /*0248*/ 	.word	0x00000000
        /*024c*/ 	.short	0x010a
        /*024e*/ 	.byte	0x3f
	.zero		1


	//   ....[20]....
        /*0250*/ 	.word	0x0000bf20
        /*0254*/ 	.word	0x00000003
        /*0258*/ 	.word	0x00000000
        /*025c*/ 	.short	0x010a
        /*025e*/ 	.byte	0x3f
	.zero		1


	//   ....[21]....
        /*0260*/ 	.word	0x0000bf70
        /*0264*/ 	.word	0x00000002
        /*0268*/ 	.word	0x00031838
        /*026c*/ 	.short	0x010a
        /*026e*/ 	.byte	0x3f
	.zero		1


	//   ....[22]....
        /*0270*/ 	.word	0x0000bfd0
        /*0274*/ 	.word	0x00000011
        /*0278*/ 	.word	0x00031800
        /*027c*/ 	.short	0x010a
        /*027e*/ 	.byte	0x3f
	.zero		1


	//   ....[23]....
        /*0280*/ 	.word	0x0000c020
        /*0284*/ 	.word	0x00000010
        /*0288*/ 	.word	0x00031810
        /*028c*/ 	.short	0x010a
        /*028e*/ 	.byte	0x3f
	.zero		1


	//   ....[24]....
        /*0290*/ 	.word	0x0000c070
        /*0294*/ 	.word	0x00000011
        /*0298*/ 	.word	0x00031830
        /*029c*/ 	.short	0x010a
        /*029e*/ 	.byte	0x3f
	.zero		1


	//   ....[25]....
        /*02a0*/ 	.word	0x0000c0c0
        /*02a4*/ 	.word	0x00000006
        /*02a8*/ 	.word	0x00031820
        /*02ac*/ 	.short	0x010a
        /*02ae*/ 	.byte	0x3f
	.zero		1


	//   ....[26]....
        /*02b0*/ 	.word	0x0000c110
        /*02b4*/ 	.word	0x00000006
        /*02b8*/ 	.word	0x00031838
        /*02bc*/ 	.short	0x010a
        /*02be*/ 	.byte	0x3f
	.zero		1


	//   ....[27]....
        /*02c0*/ 	.word	0x0000c170
        /*02c4*/ 	.word	0x00000014
        /*02c8*/ 	.word	0x00031820
        /*02cc*/ 	.short	0x010a
        /*02ce*/ 	.byte	0x3f
	.zero		1


	//   ....[28]....
        /*02d0*/ 	.word	0x0000c1c0
        /*02d4*/ 	.word	0x00000006
        /*02d8*/ 	.word	0x00031838
        /*02dc*/ 	.short	0x010a
        /*02de*/ 	.byte	0x3f
	.zero		1


	//   ....[29]....
        /*02e0*/ 	.word	0x0000c210
        /*02e4*/ 	.word	0x00000005
        /*02e8*/ 	.word	0x00000000
        /*02ec*/ 	.short	0x010a
        /*02ee*/ 	.byte	0x3f
	.zero		1


	//   ....[30]....
        /*02f0*/ 	.word	0x0000c260
        /*02f4*/ 	.word	0x00000003
        /*02f8*/ 	.word	0x00000000
        /*02fc*/ 	.short	0x010a
        /*02fe*/ 	.byte	0x3f
	.zero		1


	//----- nvinfo : EIATTR_NUM_MBARRIERS
	.align		4
.L_472:
        /*0300*/ 	.byte	0x03, 0x38
        /*0302*/ 	.short	0x0007


	//----- nvinfo : EIATTR_EXIT_INSTR_OFFSETS
	.align		4
        /*0304*/ 	.byte	0x04, 0x1c
        /*0306*/ 	.short	(.L_474 - .L_473)


	//   ....[0]....
.L_473:
        /*0308*/ 	.word	0x0000bfc0


	//----- nvinfo : EIATTR_MAX_THREADS
	.align		4
.L_474:
        /*030c*/ 	.byte	0x04, 0x05
        /*030e*/ 	.short	(.L_476 - .L_475)
.L_475:
        /*0310*/ 	.word	0x00000180
        /*0314*/ 	.word	0x00000001
        /*0318*/ 	.word	0x00000001


	//----- nvinfo : EIATTR_CRS_STACK_SIZE
	.align		4
.L_476:
        /*031c*/ 	.byte	0x04, 0x1e
        /*031e*/ 	.short	(.L_478 - .L_477)
.L_477:
        /*0320*/ 	.word	0x00000000


	//----- nvinfo : EIATTR_CBANK_PARAM_SIZE
	.align		4
.L_478:
        /*0324*/ 	.byte	0x03, 0x19
        /*0326*/ 	.short	0x0770


	//----- nvinfo : EIATTR_PARAM_CBANK
	.align		4
        /*0328*/ 	.byte	0x04, 0x0a
        /*032a*/ 	.short	(.L_480 - .L_479)
	.align		4
.L_479:
        /*032c*/ 	.word	index@(.nv.constant0._ZN7cutlass13device_kernelIN5flash11enable_sm90INS1_16FlashAttnBwdSm90INS1_25CollectiveMainloopBwdSm90ILi2ELi1ELi1EN4cute5tupleIJNS5_1CILi1EEES8_S8_EEENS6_IJNS7_ILi64EEENS7_ILi80EEENS7_ILi256EEEEEENS_6half_tEfNS_4arch4Sm90ELb1ELb0ELb1ELb1ELb0ELb0ELb1ELb1ELi2ELi1ELi1ELi1ELb0EEENS1_24CollectiveEpilogueBwdGQAISD_fSG_Li256ELb1ELb0EEENS1_25SingleTileBwdLPTSchedulerILb1ELi80ELb0EEEEEEEEEvNT_6ParamsE)
        /*0330*/ 	.short	0x0210
        /*0332*/ 	.short	0x0770


	//----- nvinfo : EIATTR_SW_WAR
	.align		4
.L_480:
        /*0334*/ 	.byte	0x04, 0x36
        /*0336*/ 	.short	(.L_482 - .L_481)
.L_481:
        /*0338*/ 	.word	0x00000008
.L_482:


//--------------------- .nv.info._ZN7cutlass13device_kernelIN5flash11enable_sm90INS1_16FlashAttnBwdSm90INS1_25CollectiveMainloopBwdSm90ILi2ELi1ELi1EN4cute5tupleIJNS5_1CILi1EEES8_S8_EEENS6_IJNS7_ILi64EEENS7_ILi80EEENS7_ILi256EEEEEENS_6half_tEfNS_4arch4Sm90ELb0ELb0ELb0ELb0ELb0ELb0ELb1ELb1ELi2ELi1ELi1ELi1ELb0EEENS1_21CollectiveEpilogueBwdISD_SE_SG_Li256ELb0ELb1ELi2EEENS1_19SingleTileSchedulerILb0ELb0ELb0ELi80EEEEEEEEEvNT_6ParamsE --------------------------
	.section	.nv.info._ZN7cutlass13device_kernelIN5flash11enable_sm90INS1_16FlashAttnBwdSm90INS1_25CollectiveMainloopBwdSm90ILi2ELi1ELi1EN4cute5tupleIJNS5_1CILi1EEES8_S8_EEENS6_IJNS7_ILi64EEENS7_ILi80EEENS7_ILi256EEEEEENS_6half_tEfNS_4arch4Sm90ELb0ELb0ELb0ELb0ELb0ELb0ELb1ELb1ELi2ELi1ELi1ELi1ELb0EEENS1_21CollectiveEpilogueBwdISD_SE_SG_Li256ELb0ELb1ELi2EEENS1_19SingleTileSchedulerILb0ELb0ELb0ELi80EEEEEEEEEvNT_6ParamsE,"",@"SHT_CUDA_INFO"
	.sectionflags	@""
	.align	4


	//----- nvinfo : EIATTR_CUDA_API_VERSION
	.align		4
        /*0000*/ 	.byte	0x04, 0x37
        /*0002*/ 	.short	(.L_484 - .L_483)
.L_483:
        /*0004*/ 	.word	0x00000082


	//----- nvinfo : EIATTR_KPARAM_INFO
	.align		4
.L_484:
        /*0008*/ 	.byte	0x04, 0x17
        /*000a*/ 	.short	(.L_486 - .L_485)
.L_485:
        /*000c*/ 	.word	0x00000000
        /*0010*/ 	.short	0x0000
        /*0012*/ 	.short	0x0070
        /*0014*/ 	.byte	0x00, 0xf0, 0x01, 0x24


	//----- nvinfo : EIATTR_SPARSE_MMA_MASK
	.align		4
.L_486:
        /*0018*/ 	.byte	0x03, 0x50
        /*001a*/ 	.short	0x0000


	//----- nvinfo : EIATTR_MAXREG_COUNT
	.align		4
        /*001c*/ 	.byte	0x03, 0x1b
        /*001e*/ 	.short	0x00a8


	//----- nvinfo : EIATTR_NUM_BARRIERS
	.align		4
        /*0020*/ 	.byte	0x02, 0x4c
        /*0022*/ 	.byte	0x0a
	.zero		1


	//----- nvinfo : EIATTR_EXTERNS
	.align		4
        /*0024*/ 	.byte	0x04, 0x0f
        /*0026*/ 	.short	(.L_488 - .L_487)


	//   ....[0]....
	.align		4
.L_487:
        /*0028*/ 	.word	index@(__assertfail)


	//----- nvinfo : EIATTR_ANNOTATIONS
	.align		4
.L_488:
        /*002c*/ 	.byte	0x04, 0x55
        /*002e*/ 	.short	(.L_490 - .L_489)


	//   ....[0]....
.L_489:
        /*0030*/ 	.word	0x00000001
        /*0034*/ 	.byte	0x00, 0xb6, 0x00, 0x00, 0x01, 0x00, 0x00, 0x00, 0x60, 0xb6, 0x00, 0x00


	//----- nvinfo : EIATTR_MERCURY_ISA_VERSION
	.align		4
.L_490:
        /*0040*/ 	.byte	0x03, 0x5f
        /*0042*/ 	.short	0x0101


	//----- nvinfo : EIATTR_INT_WARP_WIDE_INSTR_OFFSETS
	.align		4
        /*0044*/ 	.byte	0x04, 0x31
        /*0046*/ 	.short	(.L_492 - .L_491)


	//   ....[0]....
.L_491:
        /*0048*/ 	.word	0x000001e0


	//   ....[1]....
        /*004c*/ 	.word	0x00000290


	//----- nvinfo : EIATTR_COOP_GROUP_MASK_REGIDS
	.align		4
.L_492:
        /*0050*/ 	.byte	0x04, 0x29
        /*0052*/ 	.short	(.L_494 - .L_493)


	//   ....[0]....
.L_493:
        /*0054*/ 	.word	0xffffffff


	//   ....[1]....
        /*0058*/ 	.word	0xffffffff


	//   ....[2]....
        /*005c*/ 	.word	0xffffffff


	//   ....[3]....
        /*0060*/ 	.word	0xffffffff


	//   ....[4]....
        /*0064*/ 	.word	0xffffffff


	//   ....[5]....
        /*0068*/ 	.word	0xffffffff


	//   ....[6]....
        /*006c*/ 	.word	0xffffffff


	//----- nvinfo : EIATTR_COOP_GROUP_INSTR_OFFSETS
	.align		4
.L_494:
        /*0070*/ 	.byte	0x04, 0x28
        /*0072*/ 	.short	(.L_496 - .L_495)


	//   ....[0]....
.L_495:
        /*0074*/ 	.word	0x00000060


	//   ....[1]....
        /*0078*/ 	.word	0x000001f0


	//   ....[2]....
        /*007c*/ 	.word	0x000002a0


	//   ....[3]....
        /*0080*/ 	.word	0x00000400


	//   ....[4]....
        /*0084*/ 	.word	0x000006d0


	//   ....[5]....
        /*0088*/ 	.word	0x0000a330


	//   ....[6]....
        /*008c*/ 	.word	0x0000aa90


	//----- nvinfo : EIATTR_REG_RECONFIG
	.align		4
.L_496:
        /*0090*/ 	.byte	0x01, 0x54
	.zero		2


	//----- nvinfo : EIATTR_SYSCALL_OFFSETS
	.align		4
        /*0094*/ 	.byte	0x04, 0x46
        /*0096*/ 	.short	(.L_498 - .L_497)


	//   ....[0]....
.L_497:
        /*0098*/ 	.word	0x00009b30


	//   ....[1]....
        /*009c*/ 	.word	0x00009c70


	//   ....[2]....
        /*00a0*/ 	.word	0x00009d90


	//   ....[3]....
        /*00a4*/ 	.word	0x00009eb0


	//----- nvinfo : EIATTR_MBARRIER_INSTR_OFFSETS
	.align		4
.L_498:
        /*00a8*/ 	.byte	0x04, 0x39
        /*00aa*/ 	.short	(.L_500 - .L_499)


	//   ....[0]....
.L_499:
        /*00ac*/ 	.word	0x000002c0
        /*00b0*/ 	.word	0x000000ff
        /*00b4*/ 	.word	0x00031800
        /*00b8*/ 	.short	0x0100
        /*00ba*/ 	.byte	0x06
	.zero		1


	//   ....[1]....
        /*00bc*/ 	.word	0x000003b0
        /*00c0*/ 	.word	0x000000ff
        /*00c4*/ 	.word	0x00031810
        /*00c8*/ 	.short	0x0100
        /*00ca*/ 	.byte	0x08
	.zero		1


	//   ....[2]....
        /*00cc*/ 	.word	0x000003c0
        /*00d0*/ 	.word	0x000000ff
        /*00d4*/ 	.word	0x00031820
        /*00d8*/ 	.short	0x0100
        /*00da*/ 	.byte	0x08
	.zero		1


	//   ....[3]....
        /*00dc*/ 	.word	0x000003d0
        /*00e0*/ 	.word	0x000000ff
        /*00e4*/ 	.word	0x00031818
        /*00e8*/ 	.short	0x0100
        /*00ea*/ 	.byte	0x08
	.zero		1


	//   ....[4]....
        /*00ec*/ 	.word	0x000003e0
        /*00f0*/ 	.word	0x000000ff
        /*00f4*/ 	.word	0x00031828
        /*00f8*/ 	.short	0x0100
        /*00fa*/ 	.byte	0x08
	.zero		1


	//   ....[5]....
        /*00fc*/ 	.word	0x00000510
        /*0100*/ 	.word	0x000000ff
        /*0104*/ 	.word	0x00031830
        /*0108*/ 	.short	0x0100
        /*010a*/ 	.byte	0x08
	.zero		1


	//   ....[6]....
        /*010c*/ 	.word	0x00000520
        /*0110*/ 	.word	0x000000ff
        /*0114*/ 	.word	0x00031838
        /*0118*/ 	.short	0x0100
        /*011a*/ 	.byte	0x08
	.zero		1


	//   ....[7]....
        /*011c*/ 	.word	0x00000670
        /*0120*/ 	.word	0x000000ff
        /*0124*/ 	.word	0x00031800
        /*0128*/ 	.short	0x010a
        /*012a*/ 	.byte	0x3c
	.zero		1


	//   ....[8]....
        /*012c*/ 	.word	0x000006f0
        /*0130*/ 	.word	0x000000ff
        /*0134*/ 	.word	0x00031800
        /*0138*/ 	.short	0x010a
        /*013a*/ 	.byte	0x3c
	.zero		1


	//   ....[9]....
        /*013c*/ 	.word	0x00001080
        /*0140*/ 	.word	0x00000011
        /*0144*/ 	.word	0x00031810
        /*0148*/ 	.short	0x010a
        /*014a*/ 	.byte	0x3f
	.zero		1


	//   ....[10]....
        /*014c*/ 	.word	0x00001160
        /*0150*/ 	.word	0x00000011
        /*0154*/ 	.word	0x00031810
        /*0158*/ 	.short	0x010a
        /*015a*/ 	.byte	0x3f
	.zero		1


	//   ....[11]....
        /*015c*/ 	.word	0x000036d0
        /*0160*/ 	.word	0x000000ff
        /*0164*/ 	.word	0x00031830
        /*0168*/ 	.short	0x010a
        /*016a*/ 	.byte	0x3c
	.zero		1


	//   ....[12]....
        /*016c*/ 	.word	0x00003790
        /*0170*/ 	.word	0x000000ff
        /*0174*/ 	.word	0x00031830
        /*0178*/ 	.short	0x010a
        /*017a*/ 	.byte	0x3c
	.zero		1


	//   ....[13]....
        /*017c*/ 	.word	0x00008af0
        /*0180*/ 	.word	0x000000ff
        /*0184*/ 	.word	0x00000000
        /*0188*/ 	.short	0x0101
        /*018a*/ 	.byte	0x04
	.zero		1


	//   ....[14]....
        /*018c*/ 	.word	0x000094c0
        /*0190*/ 	.word	0x00000011
        /*0194*/ 	.word	0x00000000
        /*0198*/ 	.short	0x0101
        /*019a*/ 	.byte	0x3f
	.zero		1


	//   ....[15]....
        /*019c*/ 	.word	0x0000adb0
        /*01a0*/ 	.word	0x00000008
        /*01a4*/ 	.word	0x00031820
        /*01a8*/ 	.short	0x010a
        /*01aa*/ 	.byte	0x3f
	.zero		1


	//   ....[16]....
        /*01ac*/ 	.word	0x0000b580
        /*01b0*/ 	.word	0x00000008
        /*01b4*/ 	.word	0x00031838
        /*01b8*/ 	.short	0x010a
        /*01ba*/ 	.byte	0x3f
	.zero		1


	//   ....[17]....
        /*01bc*/ 	.word	0x0000b900
        /*01c0*/ 	.word	0x00000013
        /*01c4*/ 	.word	0x00031820
        /*01c8*/ 	.short	0x010a
        /*01ca*/ 	.byte	0x3f
	.zero		1


	//   ....[18]....
        /*01cc*/ 	.word	0x0000bcf0
        /*01d0*/ 	.word	0x00000008
        /*01d4*/ 	.word	0x00031838
        /*01d8*/ 	.short	0x010a
        /*01da*/ 	.byte	0x3f
	.zero		1


	//   ....[19]....
        /*01dc*/ 	.word	0x0000c1a0
        /*01e0*/ 	.word	0x00000005
        /*01e4*/ 	.word	0x00000000
        /*01e8*/ 	.short	0x010a
        /*01ea*/ 	.byte	0x3f
	.zero		1


	//   ....[20]....
        /*01ec*/ 	.word	0x0000c230
        /*01f0*/ 	.word	0x00000003
        /*01f4*/ 	.word	0x00000000
        /*01f8*/ 	.short	0x010a
        /*01fa*/ 	.byte	0x3f
	.zero		1


	//   ....[21]....
        /*01fc*/ 	.word	0x0000c280
        /*0200*/ 	.word	0x00000007
        /*0204*/ 	.word	0x00031838
        /*0208*/ 	.short	0x010a
        /*020a*/ 	.byte	0x3f
	.zero		1


	//   ....[22]....
        /*020c*/ 	.word	0x0000c2f0
        /*0210*/ 	.word	0x00000008
        /*0214*/ 	.word	0x00031800
        /*0218*/ 	.short	0x010a
        /*021a*/ 	.byte	0x3f
	.zero		1


	//   ....[23]....
        /*021c*/ 	.word	0x0000c340
        /*0220*/ 	.word	0x00000011
        /*0224*/ 	.word	0x00031810
        /*0228*/ 	.short	0x010a
        /*022a*/ 	.byte	0x3f
	.zero		1


	//   ....[24]....
        /*022c*/ 	.word	0x0000c390
        /*0230*/ 	.word	0x00000005
        /*0234*/ 	.word	0x00031830
        /*0238*/ 	.short	0x010a
        /*023a*/ 	.byte	0x3f
	.zero		1


	//   ....[25]....
        /*023c*/ 	.word	0x0000c3e0
        /*0240*/ 	.word	0x00000008
        /*0244*/ 	.word	0x00031820
        /*0248*/ 	.short	0x010a
        /*024a*/ 	.byte	0x3f
	.zero		1


	//   ....[26]....
        /*024c*/ 	.word	0x0000c430
        /*0250*/ 	.word	0x00000008
        /*0254*/ 	.word	0x00031838
        /*0258*/ 	.short	0x010a
        /*025a*/ 	.byte	0x3f
	.zero		1


	//   ....[27]....
        /*025c*/ 	.word	0x0000c490
        /*0260*/ 	.word	0x00000013
        /*0264*/ 	.word	0x00031820
        /*0268*/ 	.short	0x010a
        /*026a*/ 	.byte	0x3f
	.zero		1


	//   ....[28]....
        /*026c*/ 	.word	0x0000c4e0
        /*0270*/ 	.word	0x00000008
        /*0274*/ 	.word	0x00031838
        /*0278*/ 	.short	0x010a
        /*027a*/ 	.byte	0x3f
	.zero		1


	//   ....[29]....
        /*027c*/ 	.word	0x0000c5b0
        /*0280*/ 	.word	0x00000005
        /*0284*/ 	.word	0x00000000
        /*0288*/ 	.short	0x010a
        /*028a*/ 	.byte	0x3f
	.zero		1


	//   ....[30]....
        /*028c*/ 	.word	0x0000c600
        /*0290*/ 	.word	0x00000003
        /*0294*/ 	.word	0x00000000
        /*0298*/ 	.short	0x010a
        /*029a*/ 	.byte	0x3f
	.zero		1


	//----- nvinfo : EIATTR_NUM_MBARRIERS
	.align		4
.L_500:
        /*029c*/ 	.byte	0x03, 0x38
        /*029e*/ 	.short	0x0007


	//----- nvinfo : EIATTR_EXIT_INSTR_OFFSETS
	.align		4
        /*02a0*/ 	.byte	0x04, 0x1c
        /*02a2*/ 	.short	(.L_502 - .L_501)


	//   ....[0]....
.L_501:
        /*02a4*/ 	.word	0x00000610


	//   ....[1]....
        /*02a8*/ 	.word	0x0000aa50


	//   ....[2]....
        /*02ac*/ 	.word	0x0000aab0


	//   ....[3]....
        /*02b0*/ 	.word	0x0000c2d0


	//----- nvinfo : EIATTR_MAX_THREADS
	.align		4
.L_502:
        /*02b4*/ 	.byte	0x04, 0x05
        /*02b6*/ 	.short	(.L_504 - .L_503)
.L_503:
        /*02b8*/ 	.word	0x00000180
        /*02bc*/ 	.word	0x00000001
        /*02c0*/ 	.word	0x00000001


	//----- nvinfo : EIATTR_CRS_STACK_SIZE
	.align		4
.L_504:
        /*02c4*/ 	.byte	0x04, 0x1e
        /*02c6*/ 	.short	(.L_506 - .L_505)
.L_505:
        /*02c8*/ 	.word	0x00000000


	//----- nvinfo : EIATTR_CBANK_PARAM_SIZE
	.align		4
.L_506:
        /*02cc*/ 	.byte	0x03, 0x19
        /*02ce*/ 	.short	0x0970


	//----- nvinfo : EIATTR_PARAM_CBANK
	.align		4
        /*02d0*/ 	.byte	0x04, 0x0a
        /*02d2*/ 	.short	(.L_508 - .L_507)
	.align		4
.L_507:
        /*02d4*/ 	.word	index@(.nv.constant0._ZN7cutlass13device_kernelIN5flash11enable_sm90INS1_16FlashAttnBwdSm90INS1_25CollectiveMainloopBwdSm90ILi2ELi1ELi1EN4cute5tupleIJNS5_1CILi1EEES8_S8_EEENS6_IJNS7_ILi64EEENS7_ILi80EEENS7_ILi256EEEEEENS_6half_tEfNS_4arch4Sm90ELb0ELb0ELb0ELb0ELb0ELb0ELb1ELb1ELi2ELi1ELi1ELi1ELb0EEENS1_21CollectiveEpilogueBwdISD_SE_SG_Li256ELb0ELb1ELi2EEENS1_19SingleTileSchedulerILb0ELb0ELb0ELi80EEEEEEEEEvNT_6ParamsE)
        /*02d8*/ 	.short	0x0210
        /*02da*/ 	.short	0x0970


	//----- nvinfo : EIATTR_SW_WAR
	.align		4
.L_508:
        /*02dc*/ 	.byte	0x04, 0x36
        /*02de*/ 	.short	(.L_510 - .L_509)
.L_509:
        /*02e0*/ 	.word	0x00000008
.L_510:


//--------------------- .nv.info._ZN7cutlass13device_kernelIN5flash11enable_sm90INS1_16FlashAttnBwdSm90INS1_25CollectiveMainloopBwdSm90ILi2ELi1ELi1EN4cute5tupleIJNS5_1CILi1EEES8_S8_EEENS6_IJNS7_ILi64EEENS7_ILi80EEENS7_ILi256EEEEEENS_6half_tEfNS_4arch4Sm90ELb0ELb0ELb0ELb0ELb0ELb0ELb1ELb1ELi2ELi1ELi1ELi1ELb0EEENS1_24CollectiveEpilogueBwdGQAISD_fSG_Li256ELb0ELb0EEENS1_19SingleTileSchedulerILb0ELb0ELb0ELi80EEEEEEEEEvNT_6ParamsE --------------------------
	.section	.nv.info._ZN7cutlass13device_kernelIN5flash11enable_sm90INS1_16FlashAttnBwdSm90INS1_25CollectiveMainloopBwdSm90ILi2ELi1ELi1EN4cute5tupleIJNS5_1CILi1EEES8_S8_EEENS6_IJNS7_ILi64EEENS7_ILi80EEENS7_ILi256EEEEEENS_6half_tEfNS_4arch4Sm90ELb0ELb0ELb0ELb0ELb0ELb0ELb1ELb1ELi2ELi1ELi1ELi1ELb0EEENS1_24CollectiveEpilogueBwdGQAISD_fSG_Li256ELb0ELb0EEENS1_19SingleTileSchedulerILb0ELb0ELb0ELi80EEEEEEEEEvNT_6ParamsE,"",@"SHT_CUDA_INFO"
	.sectionflags	@""
	.align	4


	//----- nvinfo : EIATTR_CUDA_API_VERSION
	.align		4
        /*0000*/ 	.byte	0x04, 0x37
        /*0002*/ 	.short	(.L_512 - .L_511)
.L_511:
        /*0004*/ 	.word	0x00000082


	//----- nvinfo : EIATTR_KPARAM_INFO
	.align		4
.L_512:
        /*0008*/ 	.byte	0x04, 0x17
        /*000a*/ 	.short	(.L_514 - .L_513)
.L_513:
        /*000c*/ 	.word	0x00000000
        /*0010*/ 	.short	0x0000
        /*0012*/ 	.short	0x0070
        /*0014*/ 	.byte	0x00, 0xf0, 0x01, 0x1a


	//----- nvinfo : EIATTR_SPARSE_MMA_MASK
	.align		4
.L_514:
        /*0018*/ 	.byte	0x03, 0x50
        /*001a*/ 	.short	0x0000


	//----- nvinfo : EIATTR_MAXREG_COUNT
	.align		4
        /*001c*/ 	.byte	0x03, 0x1b
        /*001e*/ 	.short	0x00a8


	//----- nvinfo : EIATTR_NUM_BARRIERS
	.align		4
        /*0020*/ 	.byte	0x02, 0x4c
        /*0022*/ 	.byte	0x0a
	.zero		1


	//----- nvinfo : EIATTR_ANNOTATIONS
	.align		4
        /*0024*/ 	.byte	0x04, 0x55
        /*0026*/ 	.short	(.L_516 - .L_515)


	//   ....[0]....
.L_515:
        /*0028*/ 	.word	0x00000001
        /*002c*/ 	.byte	0xe0, 0x92, 0x00, 0x00, 0x01, 0x00, 0x00, 0x00, 0x40, 0x93, 0x00, 0x00


	//----- nvinfo : EIATTR_MERCURY_ISA_VERSION
	.align		4
.L_516:
        /*0038*/ 	.byte	0x03, 0x5f
        /*003a*/ 	.short	0x0101


	//----- nvinfo : EIATTR_INT_WARP_WIDE_INSTR_OFFSETS
	.align		4
        /*003c*/ 	.byte	0x04, 0x31
        /*003e*/ 	.short	(.L_518 - .L_517)


	//   ....[0]....
.L_517:
        /*0040*/ 	.word	0x00000180


	//   ....[1]....
        /*0044*/ 	.word	0x00000230


	//----- nvinfo : EIATTR_COOP_GROUP_MASK_REGIDS
	.align		4
.L_518:
        /*0048*/ 	.byte	0x04, 0x29
        /*004a*/ 	.short	(.L_520 - .L_519)


	//   ....[0]....
.L_519:
        /*004c*/ 	.word	0xffffffff


	//   ....[1]....
        /*0050*/ 	.word	0xffffffff


	//   ....[2]....
        /*0054*/ 	.word	0xffffffff


	//   ....[3]....
        /*0058*/ 	.word	0xffffffff


	//   ....[4]....
        /*005c*/ 	.word	0xffffffff


	//   ....[5]....
        /*0060*/ 	.word	0xffffffff


	//----- nvinfo : EIATTR_COOP_GROUP_INSTR_OFFSETS
	.align		4
.L_520:
        /*0064*/ 	.byte	0x04, 0x28
        /*0066*/ 	.short	(.L_522 - .L_521)


	//   ....[0]....
.L_521:
        /*0068*/ 	.word	0x00000060


	//   ....[1]....
        /*006c*/ 	.word	0x00000190


	//   ....[2]....
        /*0070*/ 	.word	0x00000240


	//   ....[3]....
        /*0074*/ 	.word	0x000003a0


	//   ....[4]....
        /*0078*/ 	.word	0x00000680


	//   ....[5]....
        /*007c*/ 	.word	0x00008790


	//----- nvinfo : EIATTR_REG_RECONFIG
	.align		4
.L_522:
        /*0080*/ 	.byte	0x01, 0x54
	.zero		2


	//----- nvinfo : EIATTR_MBARRIER_INSTR_OFFSETS
	.align		4
        /*0084*/ 	.byte	0x04, 0x39
        /*0086*/ 	.short	(.L_524 - .L_523)


	//   ....[0]....
.L_523:
        /*0088*/ 	.word	0x00000260
        /*008c*/ 	.word	0x000000ff
        /*0090*/ 	.word	0x00031800
        /*0094*/ 	.short	0x0100
        /*0096*/ 	.byte	0x06
	.zero		1


	//   ....[1]....
        /*0098*/ 	.word	0x00000350
        /*009c*/ 	.word	0x000000ff
        /*00a0*/ 	.word	0x00031810
        /*00a4*/ 	.short	0x0100
        /*00a6*/ 	.byte	0x08
	.zero		1


	//   ....[2]....
        /*00a8*/ 	.word	0x00000360
        /*00ac*/ 	.word	0x000000ff
        /*00b0*/ 	.word	0x00031820
        /*00b4*/ 	.short	0x0100
        /*00b6*/ 	.byte	0x08
	.zero		1


	//   ....[3]....
        /*00b8*/ 	.word	0x00000370
        /*00bc*/ 	.word	0x000000ff
        /*00c0*/ 	.word	0x00031818
        /*00c4*/ 	.short	0x0100
        /*00c6*/ 	.byte	0x08
	.zero		1


	//   ....[4]....
        /*00c8*/ 	.word	0x00000380
        /*00cc*/ 	.word	0x000000ff
        /*00d0*/ 	.word	0x00031828
        /*00d4*/ 	.short	0x0100
        /*00d6*/ 	.byte	0x08
	.zero		1


	//   ....[5]....
        /*00d8*/ 	.word	0x000004b0
        /*00dc*/ 	.word	0x000000ff
        /*00e0*/ 	.word	0x00031830
        /*00e4*/ 	.short	0x0100
        /*00e6*/ 	.byte	0x08
	.zero		1


	//   ....[6]....
        /*00e8*/ 	.word	0x000004c0
        /*00ec*/ 	.word	0x000000ff
        /*00f0*/ 	.word	0x00031838
        /*00f4*/ 	.short	0x0100
        /*00f6*/ 	.byte	0x08
	.zero		1


	//   ....[7]....
        /*00f8*/ 	.word	0x00000630
        /*00fc*/ 	.word	0x000000ff
        /*0100*/ 	.word	0x00031800
        /*0104*/ 	.short	0x010a
        /*0106*/ 	.byte	0x3c
	.zero		1


	//   ....[8]....
        /*0108*/ 	.word	0x00000770
        /*010c*/ 	.word	0x000000ff
        /*0110*/ 	.word	0x00031800
        /*0114*/ 	.short	0x010a
        /*0116*/ 	.byte	0x3c
	.zero		1


	//   ....[9]....
        /*0118*/ 	.word	0x00001430
        /*011c*/ 	.word	0x00000010
        /*0120*/ 	.word	0x00031810
        /*0124*/ 	.short	0x010a
        /*0126*/ 	.byte	0x3f
	.zero		1


	//   ....[10]....
        /*0128*/ 	.word	0x00001500
        /*012c*/ 	.word	0x00000010
        /*0130*/ 	.word	0x00031810
        /*0134*/ 	.short	0x010a
        /*0136*/ 	.byte	0x3f
	.zero		1


	//   ....[11]....
        /*0138*/ 	.word	0x00003090
        /*013c*/ 	.word	0x000000ff
        /*0140*/ 	.word	0x00031830
        /*0144*/ 	.short	0x010a
        /*0146*/ 	.byte	0x3c
	.zero		1


	//   ....[12]....
        /*0148*/ 	.word	0x00003150
        /*014c*/ 	.word	0x000000ff
        /*0150*/ 	.word	0x00031830
        /*0154*/ 	.short	0x010a
        /*0156*/ 	.byte	0x3c
	.zero		1


	//   ....[13]....
        /*0158*/ 	.word	0x00007330
        /*015c*/ 	.word	0x000000ff
        /*0160*/ 	.word	0x00000000
        /*0164*/ 	.short	0x0101
        /*0166*/ 	.byte	0x04
	.zero		1


	//   ....[14]....
        /*0168*/ 	.word	0x00007a20
        /*016c*/ 	.word	0x00000010
        /*0170*/ 	.word	0x00000000
        /*0174*/ 	.short	0x0101
        /*0176*/ 	.byte	0x3f
	.zero		1


	//   ....[15]....
        /*0178*/ 	.word	0x00008aa0
        /*017c*/ 	.word	0x00000007
        /*0180*/ 	.word	0x00031820
        /*0184*/ 	.short	0x010a
        /*0186*/ 	.byte	0x3f
	.zero		1


	//   ....[16]....
        /*0188*/ 	.word	0x00009260
        /*018c*/ 	.word	0x00000007
        /*0190*/ 	.word	0x00031838
        /*0194*/ 	.short	0x010a
        /*0196*/ 	.byte	0x3f
	.zero		1


	//   ....[17]....
        /*0198*/ 	.word	0x000095e0
        /*019c*/ 	.word	0x00000012
        /*01a0*/ 	.word	0x00031820
        /*01a4*/ 	.short	0x010a
        /*01a6*/ 	.byte	0x3f
	.zero		1


	//   ....[18]....
        /*01a8*/ 	.word	0x000099d0
        /*01ac*/ 	.word	0x00000007
        /*01b0*/ 	.word	0x00031838
        /*01b4*/ 	.short	0x010a
        /*01b6*/ 	.byte	0x3f
	.zero		1


	//   ....[19]....
        /*01b8*/ 	.word	0x00009e50
        /*01bc*/ 	.word	0x00000004
        /*01c0*/ 	.word	0x00000000
        /*01c4*/ 	.short	0x010a
        /*01c6*/ 	.byte	0x3f
	.zero		1


	//   ....[20]....
        /*01c8*/ 	.word	0x00009ee0
        /*01cc*/ 	.word	0x00000011
        /*01d0*/ 	.word	0x00000000
        /*01d4*/ 	.short	0x010a
        /*01d6*/ 	.byte	0x3f
	.zero		1


	//   ....[21]....
        /*01d8*/ 	.word	0x00009f30
        /*01dc*/ 	.word	0x00000005
        /*01e0*/ 	.word	0x00031838
        /*01e4*/ 	.short	0x010a
        /*01e6*/ 	.byte	0x3f
	.zero		1


	//   ....[22]....
        /*01e8*/ 	.word	0x00009fa0
        /*01ec*/ 	.word	0x00000002
        /*01f0*/ 	.word	0x00031800
        /*01f4*/ 	.short	0x010a
        /*01f6*/ 	.byte	0x3f
	.zero		1


	//   ....[23]....
        /*01f8*/ 	.word	0x00009ff0
        /*01fc*/ 	.word	0x00000010
        /*0200*/ 	.word	0x00031810
        /*0204*/ 	.short	0x010a
        /*0206*/ 	.byte	0x3f
	.zero		1


	//   ....[24]....
        /*0208*/ 	.word	0x0000a040
        /*020c*/ 	.word	0x00000005
        /*0210*/ 	.word	0x00031830
        /*0214*/ 	.short	0x010a
        /*0216*/ 	.byte	0x3f
	.zero		1


	//   ....[25]....
        /*0218*/ 	.word	0x0000a090
        /*021c*/ 	.word	0x00000007
        /*0220*/ 	.word	0x00031820
        /*0224*/ 	.short	0x010a
        /*0226*/ 	.byte	0x3f
	.zero		1


	//   ....[26]....
        /*0228*/ 	.word	0x0000a0e0
        /*022c*/ 	.word	0x00000007
        /*0230*/ 	.word	0x00031838
        /*0234*/ 	.short	0x010a
        /*0236*/ 	.byte	0x3f
	.zero		1


	//   ....[27]....
        /*0238*/ 	.word	0x0000a140
        /*023c*/ 	.word	0x00000012
        /*0240*/ 	.word	0x00031820
        /*0244*/ 	.short	0x010a
        /*0246*/ 	.byte	0x3f
	.zero		1


	//   ....[28]....
        /*0248*/ 	.word	0x0000a190
        /*024c*/ 	.word	0x00000007
        /*0250*/ 	.word	0x00031838
        /*0254*/ 	.short	0x010a
        /*0256*/ 	.byte	0x3f
	.zero		1


	//   ....[29]....
        /*0258*/ 	.word	0x0000a1e0
        /*025c*/ 	.word	0x00000004
        /*0260*/ 	.word	0x00000000
        /*0264*/ 	.short	0x010a
        /*0266*/ 	.byte	0x3f
	.zero		1


	//   ....[30]....
        /*0268*/ 	.word	0x0000a230
        /*026c*/ 	.word	0x00000011
        /*0270*/ 	.word	0x00000000
        /*0274*/ 	.short	0x010a
        /*0276*/ 	.byte	0x3f
	.zero		1


	//----- nvinfo : EIATTR_NUM_MBARRIERS
	.align		4
.L_524:
        /*0278*/ 	.byte	0x03, 0x38
        /*027a*/ 	.short	0x0007


	//----- nvinfo : EIATTR_EXIT_INSTR_OFFSETS
	.align		4
        /*027c*/ 	.byte	0x04, 0x1c
        /*027e*/ 	.short	(.L_526 - .L_525)


	//   ....[0]....
.L_525:
        /*0280*/ 	.word	0x00009f80


	//----- nvinfo : EIATTR_MAX_THREADS
	.align		4
.L_526:
        /*0284*/ 	.byte	0x04, 0x05
        /*0286*/ 	.short	(.L_528 - .L_527)
.L_527:
        /*0288*/ 	.word	0x00000180
        /*028c*/ 	.word	0x00000001
        /*0290*/ 	.word	0x00000001


	//----- nvinfo : EIATTR_CRS_STACK_SIZE
	.align		4
.L_528:
        /*0294*/ 	.byte	0x04, 0x1e
        /*0296*/ 	.short	(.L_530 - .L_529)
.L_529:
        /*0298*/ 	.word	0x00000000


	//----- nvinfo : EIATTR_CBANK_PARAM_SIZE
	.align		4
.L_530:
        /*029c*/ 	.byte	0x03, 0x19
        /*029e*/ 	.short	0x06f0


	//----- nvinfo : EIATTR_PARAM_CBANK
	.align		4
        /*02a0*/ 	.byte	0x04, 0x0a
        /*02a2*/ 	.short	(.L_532 - .L_531)
	.align		4
.L_531:
        /*02a4*/ 	.word	index@(.nv.constant0._ZN7cutlass13device_kernelIN5flash11enable_sm90INS1_16FlashAttnBwdSm90INS1_25CollectiveMainloopBwdSm90ILi2ELi1ELi1EN4cute5tupleIJNS5_1CILi1EEES8_S8_EEENS6_IJNS7_ILi64EEENS7_ILi80EEENS7_ILi256EEEEEENS_6half_tEfNS_4arch4Sm90ELb0ELb0ELb0ELb0ELb0ELb0ELb1ELb1ELi2ELi1ELi1ELi1ELb0EEENS1_24CollectiveEpilogueBwdGQAISD_fSG_Li256ELb0ELb0EEENS1_19SingleTileSchedulerILb0ELb0ELb0ELi80EEEEEEEEEvNT_6ParamsE)
        /*02a8*/ 	.short	0x0210
        /*02aa*/ 	.short	0x06f0


	//----- nvinfo : EIATTR_SW_WAR
	.align		4
.L_532:
        /*02ac*/ 	.byte	0x04, 0x36
        /*02ae*/ 	.short	(.L_534 - .L_533)
.L_533:
        /*02b0*/ 	.word	0x00000008
.L_534:


//--------------------- .nv.info._ZN7cutlass13device_kernelIN5flash11enable_sm90INS1_16FlashAttnBwdSm90INS1_25CollectiveMainloopBwdSm90ILi2ELi1ELi1EN4cute5tupleIJNS5_1CILi1EEES8_S8_EEENS6_IJNS7_ILi64EEENS7_ILi80EEENS7_ILi256EEEEEENS_6half_tEfNS_4arch4Sm90ELb0ELb0ELb0ELb1ELb0ELb0ELb1ELb1ELi2ELi1ELi1ELi1ELb0EEENS1_21CollectiveEpilogueBwdISD_SE_SG_Li256ELb1ELb1ELi2EEENS1_19SingleTileSchedulerILb1ELb0ELb0ELi80EEEEEEEEEvNT_6ParamsE --------------------------
	.section	.nv.info._ZN7cutlass13device_kernelIN5flash11enable_sm90INS1_16FlashAttnBwdSm90INS1_25CollectiveMainloopBwdSm90ILi2ELi1ELi1EN4cute5tupleIJNS5_1CILi1EEES8_S8_EEENS6_IJNS7_ILi64EEENS7_ILi80EEENS7_ILi256EEEEEENS_6half_tEfNS_4arch4Sm90ELb0ELb0ELb0ELb1ELb0ELb0ELb1ELb1ELi2ELi1ELi1ELi1ELb0EEENS1_21CollectiveEpilogueBwdISD_SE_SG_Li256ELb1ELb1ELi2EEENS1_19SingleTileSchedulerILb1ELb0ELb0ELi80EEEEEEEEEvNT_6ParamsE,"",@"SHT_CUDA_INFO"
	.sectionflags	@""
	.align	4


	//----- nvinfo : EIATTR_CUDA_API_VERSION
	.align		4
        /*0000*/ 	.byte	0x04, 0x37
        /*0002*/ 	.short	(.L_536 - .L_535)
.L_535:
        /*0004*/ 	.word	0x00000082


	//----- nvinfo : EIATTR_KPARAM_INFO
	.align		4
.L_536:
        /*0008*/ 	.byte	0x04, 0x17
        /*000a*/ 	.short	(.L_538 - .L_537)
.L_537:
        /*000c*/ 	.word	0x00000000
        /*0010*/ 	.short	0x0000
        /*0012*/ 	.short	0x0070
        /*0014*/ 	.byte	0x00, 0xf0, 0x01, 0x1a


	//----- nvinfo : EIATTR_SPARSE_MMA_MASK
	.align		4
.L_538:
        /*0018*/ 	.byte	0x03, 0x50
        /*001a*/ 	.short	0x0000


	//----- nvinfo : EIATTR_MAXREG_COUNT
	.align		4
        /*001c*/ 	.byte	0x03, 0x1b
        /*001e*/ 	.short	0x00a8


	//----- nvinfo : EIATTR_NUM_BARRIERS
	.align		4
        /*0020*/ 	.byte	0x02, 0x4c
        /*0022*/ 	.byte	0x0a
	.zero		1


	//----- nvinfo : EIATTR_ANNOTATIONS
	.align		4
        /*0024*/ 	.byte	0x04, 0x55
        /*0026*/ 	.short	(.L_540 - .L_539)


	//   ....[0]....
.L_539:
        /*0028*/ 	.word	0x00000001
        /*002c*/ 	.byte	0x70, 0x15, 0x00, 0x00, 0x01, 0x00, 0x00, 0x00, 0x70, 0x37, 0x00, 0x00, 0x01, 0x00, 0x00, 0x00
        /*003c*/ 	.byte	0x10, 0xda, 0x00, 0x00, 0x01, 0x00, 0x00, 0x00, 0x70, 0xda, 0x00, 0x00


	//----- nvinfo : EIATTR_MERCURY_ISA_VERSION
	.align		4
.L_540:
        /*0048*/ 	.byte	0x03, 0x5f
        /*004a*/ 	.short	0x0101


	//----- nvinfo : EIATTR_INT_WARP_WIDE_INSTR_OFFSETS
	.align		4
        /*004c*/ 	.byte	0x04, 0x31
        /*004e*/ 	.short	(.L_542 - .L_541)


	//   ....[0]....
.L_541:
        /*0050*/ 	.word	0x00000180


	//   ....[1]....
        /*0054*/ 	.word	0x00000230


	//   ....[2]....
        /*0058*/ 	.word	0x0000cbe0


	//----- nvinfo : EIATTR_COOP_GROUP_MASK_REGIDS
	.align		4
.L_542:
        /*005c*/ 	.byte	0x04, 0x29
        /*005e*/ 	.short	(.L_544 - .L_543)


	//   ....[0]....
.L_543:
        /*0060*/ 	.word	0xffffffff


	//   ....[1]....
        /*0064*/ 	.word	0xffffffff


	//   ....[2]....
        /*0068*/ 	.word	0xffffffff


	//   ....[3]....
        /*006c*/ 	.word	0xffffffff


	//   ....[4]....
        /*0070*/ 	.word	0xffffffff


	//   ....[5]....
        /*0074*/ 	.word	0xffffffff


	//----- nvinfo : EIATTR_COOP_GROUP_INSTR_OFFSETS
	.align		4
.L_544:
        /*0078*/ 	.byte	0x04, 0x28
        /*007a*/ 	.short	(.L_546 - .L_545)


	//   ....[0]....
.L_545:
        /*007c*/ 	.word	0x00000060


	//   ....[1]....
        /*0080*/ 	.word	0x00000190


	//   ....[2]....
        /*0084*/ 	.word	0x00000240


	//   ....[3]....
        /*0088*/ 	.word	0x000003a0


	//   ....[4]....
        /*008c*/ 	.word	0x00001070


	//   ....[5]....
        /*0090*/ 	.word	0x0000c850


	//----- nvinfo : EIATTR_REG_RECONFIG
	.align		4
.L_546:
        /*0094*/ 	.byte	0x01, 0x54
	.zero		2


	//----- nvinfo : EIATTR_MBARRIER_INSTR_OFFSETS
	.align		4
        /*0098*/ 	.byte	0x04, 0x39
        /*009a*/ 	.short	(.L_548 - .L_547)


	//   ....[0]....
.L_547:
        /*009c*/ 	.word	0x00000260
        /*00a0*/ 	.word	0x000000ff
        /*00a4*/ 	.word	0x00031600
        /*00a8*/ 	.short	0x0100
        /*00aa*/ 	.byte	0x06
	.zero		1


	//   ....[1]....
        /*00ac*/ 	.word	0x00000350
        /*00b0*/ 	.word	0x000000ff
        /*00b4*/ 	.word	0x00031610
        /*00b8*/ 	.short	0x0100
        /*00ba*/ 	.byte	0x08
	.zero		1


	//   ....[2]....
        /*00bc*/ 	.word	0x00000360
        /*00c0*/ 	.word	0x000000ff
        /*00c4*/ 	.word	0x00031620
        /*00c8*/ 	.short	0x0100
        /*00ca*/ 	.byte	0x08
	.zero		1


	//   ....[3]....
        /*00cc*/ 	.word	0x00000370
        /*00d0*/ 	.word	0x000000ff
        /*00d4*/ 	.word	0x00031618
        /*00d8*/ 	.short	0x0100
        /*00da*/ 	.byte	0x08
	.zero		1


	//   ....[4]....
        /*00dc*/ 	.word	0x00000380
        /*00e0*/ 	.word	0x000000ff
        /*00e4*/ 	.word	0x00031628
        /*00e8*/ 	.short	0x0100
        /*00ea*/ 	.byte	0x08
	.zero		1


	//   ....[5]....
        /*00ec*/ 	.word	0x000004b0
        /*00f0*/ 	.word	0x000000ff
        /*00f4*/ 	.word	0x00031630
        /*00f8*/ 	.short	0x0100
        /*00fa*/ 	.byte	0x08
	.zero		1


	//   ....[6]....
        /*00fc*/ 	.word	0x000004c0
        /*0100*/ 	.word	0x000000ff
        /*0104*/ 	.word	0x00031638
        /*0108*/ 	.short	0x0100
        /*010a*/ 	.byte	0x08
	.zero		1


	//   ....[7]....
        /*010c*/ 	.word	0x00001000
        /*0110*/ 	.word	0x00000012
        /*0114*/ 	.word	0x00031600
        /*0118*/ 	.short	0x010a
        /*011a*/ 	.byte	0x3f
	.zero		1


	//   ....[8]....
        /*011c*/ 	.word	0x00001090
        /*0120*/ 	.word	0x00000012
        /*0124*/ 	.word	0x00031600
        /*0128*/ 	.short	0x010a
        /*012a*/ 	.byte	0x3f
	.zero		1


	//   ....[9]....
        /*012c*/ 	.word	0x00001a00
        /*0130*/ 	.word	0x00000011
        /*0134*/ 	.word	0x00031610
        /*0138*/ 	.short	0x010a
        /*013a*/ 	.byte	0x3f
	.zero		1


	//   ....[10]....
        /*013c*/ 	.word	0x00001ac0
        /*0140*/ 	.word	0x00000011
        /*0144*/ 	.word	0x00031610
        /*0148*/ 	.short	0x010a
        /*014a*/ 	.byte	0x3f
	.zero		1


	//   ....[11]....
        /*014c*/ 	.word	0x00003650
        /*0150*/ 	.word	0x00000012
        /*0154*/ 	.word	0x00031630
        /*0158*/ 	.short	0x010a
        /*015a*/ 	.byte	0x3f
	.zero		1


	//   ....[12]....
        /*015c*/ 	.word	0x00003710
        /*0160*/ 	.word	0x00000012
        /*0164*/ 	.word	0x00031630
        /*0168*/ 	.short	0x010a
        /*016a*/ 	.byte	0x3f
	.zero		1


	//   ....[13]....
        /*016c*/ 	.word	0x000078f0
        /*0170*/ 	.word	0x00000018
        /*0174*/ 	.word	0x00000000
        /*0178*/ 	.short	0x0101
        /*017a*/ 	.byte	0x3f
	.zero		1


	//   ....[14]....
        /*017c*/ 	.word	0x00007fe0
        /*0180*/ 	.word	0x00000011
        /*0184*/ 	.word	0x00000000
        /*0188*/ 	.short	0x0101
        /*018a*/ 	.byte	0x3f
	.zero		1


	//   ....[15]....
        /*018c*/ 	.word	0x0000cf50
        /*0190*/ 	.word	0x00000000
        /*0194*/ 	.word	0x00031620
        /*0198*/ 	.short	0x010a
        /*019a*/ 	.byte	0x3f
	.zero		1


	//   ....[16]....
        /*019c*/ 	.word	0x0000d990
        /*01a0*/ 	.word	0x00000000
        /*01a4*/ 	.word	0x00031638
        /*01a8*/ 	.short	0x010a
        /*01aa*/ 	.byte	0x3f
	.zero		1


	//   ....[17]....
        /*01ac*/ 	.word	0x0000dd40
        /*01b0*/ 	.word	0x00000013
        /*01b4*/ 	.word	0x00031620
        /*01b8*/ 	.short	0x010a
        /*01ba*/ 	.byte	0x3f
	.zero		1


	//   ....[18]....
        /*01bc*/ 	.word	0x0000e170
        /*01c0*/ 	.word	0x00000000
        /*01c4*/ 	.word	0x00031638
        /*01c8*/ 	.short	0x010a
        /*01ca*/ 	.byte	0x3f
	.zero		1


	//   ....[19]....
        /*01cc*/ 	.word	0x0000e6a0
        /*01d0*/ 	.word	0x00000006
        /*01d4*/ 	.word	0x00000000
        /*01d8*/ 	.short	0x010a
        /*01da*/ 	.byte	0x3f
	.zero		1


	//   ....[20]....
        /*01dc*/ 	.word	0x0000e730
        /*01e0*/ 	.word	0x00000005
        /*01e4*/ 	.word	0x00000000
        /*01e8*/ 	.short	0x010a
        /*01ea*/ 	.byte	0x3f
	.zero		1


	//   ....[21]....
        /*01ec*/ 	.word	0x0000e780
        /*01f0*/ 	.word	0x00000007
        /*01f4*/ 	.word	0x00031638
        /*01f8*/ 	.short	0x010a
        /*01fa*/ 	.byte	0x3f
	.zero		1


	//   ....[22]....
        /*01fc*/ 	.word	0x0000e7e0
        /*0200*/ 	.word	0x00000012
        /*0204*/ 	.word	0x00031600
        /*0208*/ 	.short	0x010a
        /*020a*/ 	.byte	0x3f
	.zero		1


	//   ....[23]....
        /*020c*/ 	.word	0x0000e830
        /*0210*/ 	.word	0x00000011
        /*0214*/ 	.word	0x00031610
        /*0218*/ 	.short	0x010a
        /*021a*/ 	.byte	0x3f
	.zero		1


	//   ....[24]....
        /*021c*/ 	.word	0x0000e880
        /*0220*/ 	.word	0x00000012
        /*0224*/ 	.word	0x00031630
        /*0228*/ 	.short	0x010a
        /*022a*/ 	.byte	0x3f
	.zero		1


	//   ....[25]....
        /*022c*/ 	.word	0x0000e8d0
        /*0230*/ 	.word	0x00000000
        /*0234*/ 	.word	0x00031620
        /*0238*/ 	.short	0x010a
        /*023a*/ 	.byte	0x3f
	.zero		1


	//   ....[26]....
        /*023c*/ 	.word	0x0000e920
        /*0240*/ 	.word	0x00000000
        /*0244*/ 	.word	0x00031638
        /*0248*/ 	.short	0x010a
        /*024a*/ 	.byte	0x3f
	.zero		1


	//   ....[27]....
        /*024c*/ 	.word	0x0000e980
        /*0250*/ 	.word	0x00000013
        /*0254*/ 	.word	0x00031620
        /*0258*/ 	.short	0x010a
        /*025a*/ 	.byte	0x3f
	.zero		1


	//   ....[28]....
        /*025c*/ 	.word	0x0000e9d0
        /*0260*/ 	.word	0x00000000
        /*0264*/ 	.word	0x00031638
        /*0268*/ 	.short	0x010a
        /*026a*/ 	.byte	0x3f
	.zero		1


	//   ....[29]....
        /*026c*/ 	.word	0x0000ea20
        /*0270*/ 	.word	0x00000006
        /*0274*/ 	.word	0x00000000
        /*0278*/ 	.short	0x010a
        /*027a*/ 	.byte	0x3f
	.zero		1


	//   ....[30]....
        /*027c*/ 	.word	0x0000ea70
        /*0280*/ 	.word	0x00000005
        /*0284*/ 	.word	0x00000000
        /*0288*/ 	.short	0x010a
        /*028a*/ 	.byte	0x3f
	.zero		1


	//----- nvinfo : EIATTR_NUM_MBARRIERS
	.align		4
.L_548:
        /*028c*/ 	.byte	0x03, 0x38
        /*028e*/ 	.short	0x0007


	//----- nvinfo : EIATTR_EXIT_INSTR_OFFSETS
	.align		4
        /*0290*/ 	.byte	0x04, 0x1c
        /*0292*/ 	.short	(.L_550 - .L_549)


	//   ....[0]....
.L_549:
        /*0294*/ 	.word	0x0000e7d0


	//----- nvinfo : EIATTR_MAX_THREADS
	.align		4
.L_550:
        /*0298*/ 	.byte	0x04, 0x05
        /*029a*/ 	.short	(.L_552 - .L_551)
.L_551:
        /*029c*/ 	.word	0x00000180
        /*02a0*/ 	.word	0x00000001
        /*02a4*/ 	.word	0x00000001


	//----- nvinfo : EIATTR_CRS_STACK_SIZE
	.align		4
.L_552:
        /*02a8*/ 	.byte	0x04, 0x1e
        /*02aa*/ 	.short	(.L_554 - .L_553)
.L_553:
        /*02ac*/ 	.word	0x00000000


	//----- nvinfo : EIATTR_CBANK_PARAM_SIZE
	.align		4
.L_554:
        /*02b0*/ 	.byte	0x03, 0x19
        /*02b2*/ 	.short	0x06f0


	//----- nvinfo : EIATTR_PARAM_CBANK
	.align		4
        /*02b4*/ 	.byte	0x04, 0x0a
        /*02b6*/ 	.short	(.L_556 - .L_555)
	.align		4
.L_555:
        /*02b8*/ 	.word	index@(.nv.constant0._ZN7cutlass13device_kernelIN5flash11enable_sm90INS1_16FlashAttnBwdSm90INS1_25CollectiveMainloopBwdSm90ILi2ELi1ELi1EN4cute5tupleIJNS5_1CILi1EEES8_S8_EEENS6_IJNS7_ILi64EEENS7_ILi80EEENS7_ILi256EEEEEENS_6half_tEfNS_4arch4Sm90ELb0ELb0ELb0ELb1ELb0ELb0ELb1ELb1ELi2ELi1ELi1ELi1ELb0EEENS1_21CollectiveEpilogueBwdISD_SE_SG_Li256ELb1ELb1ELi2EEENS1_19SingleTileSchedulerILb1ELb0ELb0ELi80EEEEEEEEEvNT_6ParamsE)
        /*02bc*/ 	.short	0x0210
        /*02be*/ 	.short	0x06f0


	//----- nvinfo : EIATTR_SW_WAR
	.align		4
.L_556:
        /*02c0*/ 	.byte	0x04, 0x36
        /*02c2*/ 	.short	(.L_558 - .L_557)
.L_557:
        /*02c4*/ 	.word	0x00000008
.L_558:


//--------------------- .nv.info._ZN7cutlass13device_kernelIN5flash11enable_sm90INS1_16FlashAttnBwdSm90INS1_25CollectiveMainloopBwdSm90ILi2ELi1ELi1EN4cute5tupleIJNS5_1CILi1EEES8_S8_EEENS6_IJNS7_ILi64EEENS7_ILi80EEENS7_ILi256EEEEEENS_6half_tEfNS_4arch4Sm90ELb0ELb0ELb0ELb1ELb0ELb0ELb1ELb1ELi2ELi1ELi1ELi1ELb0EEENS1_24CollectiveEpilogueBwdGQAISD_fSG_Li256ELb1ELb0EEENS1_19SingleTileSchedulerILb1ELb0ELb0ELi80EEEEEEEEEvNT_6ParamsE --------------------------
	.section	.nv.info._ZN7cutlass13device_kernelIN5flash11enable_sm90INS1_16FlashAttnBwdSm90INS1_25CollectiveMainloopBwdSm90ILi2ELi1ELi1EN4cute5tupleIJNS5_1CILi1EEES8_S8_EEENS6_IJNS7_ILi64EEENS7_ILi80EEENS7_ILi256EEEEEENS_6half_tEfNS_4arch4Sm90ELb0ELb0ELb0ELb1ELb0ELb0ELb1ELb1ELi2ELi1ELi1ELi1ELb0EEENS1_24CollectiveEpilogueBwdGQAISD_fSG_Li256ELb1ELb0EEENS1_19SingleTileSchedulerILb1ELb0ELb0ELi80EEEEEEEEEvNT_6ParamsE,"",@"SHT_CUDA_INFO"
	.sectionflags	@""
	.align	4


	//----- nvinfo : EIATTR_CUDA_API_VERSION
	.align		4
        /*0000*/ 	.byte	0x04, 0x37
        /*0002*/ 	.short	(.L_560 - .L_559)
.L_559:
        /*0004*/ 	.word	0x00000082


	//----- nvinfo : EIATTR_KPARAM_INFO
	.align		4
.L_560:
        /*0008*/ 	.byte	0x04, 0x17
        /*000a*/ 	.short	(.L_562 - .L_561)
.L_561:
        /*000c*/ 	.word	0x00000000
        /*0010*/ 	.short	0x0000
        /*0012*/ 	.short	0x0070
        /*0014*/ 	.byte	0x00, 0xf0, 0x01, 0x1a


	//----- nvinfo : EIATTR_SPARSE_MMA_MASK
	.align		4
.L_562:
        /*0018*/ 	.byte	0x03, 0x50
        /*001a*/ 	.short	0x0000


	//----- nvinfo : EIATTR_MAXREG_COUNT
	.align		4
        /*001c*/ 	.byte	0x03, 0x1b
        /*001e*/ 	.short	0x00a8


	//----- nvinfo : EIATTR_NUM_BARRIERS
	.align		4
        /*0020*/ 	.byte	0x02, 0x4c
        /*0022*/ 	.byte	0x0a
	.zero		1


	//----- nvinfo : EIATTR_ANNOTATIONS
	.align		4
        /*0024*/ 	.byte	0x04, 0x55
        /*0026*/ 	.short	(.L_564 - .L_563)


	//   ....[0]....
.L_563:
        /*0028*/ 	.word	0x00000001
        /*002c*/ 	.byte	0x40, 0x07, 0x00, 0x00, 0x01, 0x00, 0x00, 0x00, 0xf0, 0x10, 0x00, 0x00, 0x01, 0x00, 0x00, 0x00
        /*003c*/ 	.byte	0x70, 0x85, 0x00, 0x00, 0x01, 0x00, 0x00, 0x00, 0xc0, 0xa0, 0x00, 0x00, 0x01, 0x00, 0x00, 0x00
        /*004c*/ 	.byte	0x20, 0xa1, 0x00, 0x00


	//----- nvinfo : EIATTR_MERCURY_ISA_VERSION
	.align		4
.L_564:
        /*0050*/ 	.byte	0x03, 0x5f
        /*0052*/ 	.short	0x0101


	//----- nvinfo : EIATTR_INT_WARP_WIDE_INSTR_OFFSETS
	.align		4
        /*0054*/ 	.byte	0x04, 0x31
        /*0056*/ 	.short	(.L_566 - .L_565)


	//   ....[0]....
.L_565:
        /*0058*/ 	.word	0x00000180


	//   ....[1]....
        /*005c*/ 	.word	0x00000230


	//   ....[2]....
        /*0060*/ 	.word	0x00009290


	//----- nvinfo : EIATTR_COOP_GROUP_MASK_REGIDS
	.align		4
.L_566:
        /*0064*/ 	.byte	0x04, 0x29
        /*0066*/ 	.short	(.L_568 - .L_567)


	//   ....[0]....
.L_567:
        /*0068*/ 	.word	0xffffffff


	//   ....[1]....
        /*006c*/ 	.word	0xffffffff


	//   ....[2]....
        /*0070*/ 	.word	0xffffffff


	//   ....[3]....
        /*0074*/ 	.word	0xffffffff


	//   ....[4]....
        /*0078*/ 	.word	0xffffffff


	//   ....[5]....
        /*007c*/ 	.word	0xffffffff


	//----- nvinfo : EIATTR_COOP_GROUP_INSTR_OFFSETS
	.align		4
.L_568:
        /*0080*/ 	.byte	0x04, 0x28
        /*0082*/ 	.short	(.L_570 - .L_569)


	//   ....[0]....
.L_569:
        /*0084*/ 	.word	0x00000060


	//   ....[1]....
        /*0088*/ 	.word	0x00000190


	//   ....[2]....
        /*008c*/ 	.word	0x00000240


	//   ....[3]....
        /*0090*/ 	.word	0x000003a0


	//   ....[4]....
        /*0094*/ 	.word	0x000010b0


	//   ....[5]....
        /*0098*/ 	.word	0x00008f00


	//----- nvinfo : EIATTR_REG_RECONFIG
	.align		4
.L_570:
        /*009c*/ 	.byte	0x01, 0x54
	.zero		2


	//----- nvinfo : EIATTR_MBARRIER_INSTR_OFFSETS
	.align		4
        /*00a0*/ 	.byte	0x04, 0x39
        /*00a2*/ 	.short	(.L_572 - .L_571)


	//   ....[0]....
.L_571:
        /*00a4*/ 	.word	0x00000260
        /*00a8*/ 	.word	0x000000ff
        /*00ac*/ 	.word	0x00031800
        /*00b0*/ 	.short	0x0100
        /*00b2*/ 	.byte	0x06
	.zero		1


	//   ....[1]....
        /*00b4*/ 	.word	0x00000350
        /*00b8*/ 	.word	0x000000ff
        /*00bc*/ 	.word	0x00031810
        /*00c0*/ 	.short	0x0100
        /*00c2*/ 	.byte	0x08
	.zero		1


	//   ....[2]....
        /*00c4*/ 	.word	0x00000360
        /*00c8*/ 	.word	0x000000ff
        /*00cc*/ 	.word	0x00031820
        /*00d0*/ 	.short	0x0100
        /*00d2*/ 	.byte	0x08
	.zero		1


	//   ....[3]....
        /*00d4*/ 	.word	0x00000370
        /*00d8*/ 	.word	0x000000ff
        /*00dc*/ 	.word	0x00031818
        /*00e0*/ 	.short	0x0100
        /*00e2*/ 	.byte	0x08
	.zero		1


	//   ....[4]....
        /*00e4*/ 	.word	0x00000380
        /*00e8*/ 	.word	0x000000ff
        /*00ec*/ 	.word	0x00031828
        /*00f0*/ 	.short	0x0100
        /*00f2*/ 	.byte	0x08
	.zero		1


	//   ....[5]....
        /*00f4*/ 	.word	0x000004b0
        /*00f8*/ 	.word	0x000000ff
        /*00fc*/ 	.word	0x00031830
        /*0100*/ 	.short	0x0100
        /*0102*/ 	.byte	0x08
	.zero		1


	//   ....[6]....
        /*0104*/ 	.word	0x000004c0
        /*0108*/ 	.word	0x000000ff
        /*010c*/ 	.word	0x00031838
        /*0110*/ 	.short	0x0100
        /*0112*/ 	.byte	0x08
	.zero		1


	//   ....[7]....
        /*0114*/ 	.word	0x00001040
        /*0118*/ 	.word	0x00000012
        /*011c*/ 	.word	0x00031800
        /*0120*/ 	.short	0x010a
        /*0122*/ 	.byte	0x3f
	.zero		1


	//   ....[8]....
        /*0124*/ 	.word	0x000010d0
        /*0128*/ 	.word	0x00000012
        /*012c*/ 	.word	0x00031800
        /*0130*/ 	.short	0x010a
        /*0132*/ 	.byte	0x3f
	.zero		1


	//   ....[9]....
        /*0134*/ 	.word	0x00001a30
        /*0138*/ 	.word	0x00000011
        /*013c*/ 	.word	0x00031810
        /*0140*/ 	.short	0x010a
        /*0142*/ 	.byte	0x3f
	.zero		1


	//   ....[10]....
        /*0144*/ 	.word	0x00001af0
        /*0148*/ 	.word	0x00000011
        /*014c*/ 	.word	0x00031810
        /*0150*/ 	.short	0x010a
        /*0152*/ 	.byte	0x3f
	.zero		1


	//   ....[11]....
        /*0154*/ 	.word	0x00003680
        /*0158*/ 	.word	0x00000012
        /*015c*/ 	.word	0x00031830
        /*0160*/ 	.short	0x010a
        /*0162*/ 	.byte	0x3f
	.zero		1


	//   ....[12]....
        /*0164*/ 	.word	0x00003740
        /*0168*/ 	.word	0x00000012
        /*016c*/ 	.word	0x00031830
        /*0170*/ 	.short	0x010a
        /*0172*/ 	.byte	0x3f
	.zero		1


	//   ....[13]....
        /*0174*/ 	.word	0x00007910
        /*0178*/ 	.word	0x00000018
        /*017c*/ 	.word	0x00000000
        /*0180*/ 	.short	0x0101
        /*0182*/ 	.byte	0x3f
	.zero		1


	//   ....[14]....
        /*0184*/ 	.word	0x00008000
        /*0188*/ 	.word	0x00000011
        /*018c*/ 	.word	0x00000000
        /*0190*/ 	.short	0x0101
        /*0192*/ 	.byte	0x3f
	.zero		1


	//   ....[15]....
        /*0194*/ 	.word	0x00009600
        /*0198*/ 	.word	0x00000000
        /*019c*/ 	.word	0x00031820
        /*01a0*/ 	.short	0x010a
        /*01a2*/ 	.byte	0x3f
	.zero		1


	//   ....[16]....
        /*01a4*/ 	.word	0x0000a040
        /*01a8*/ 	.word	0x00000000
        /*01ac*/ 	.word	0x00031838
        /*01b0*/ 	.short	0x010a
        /*01b2*/ 	.byte	0x3f
	.zero		1


	//   ....[17]....
        /*01b4*/ 	.word	0x0000a3f0
        /*01b8*/ 	.word	0x00000013
        /*01bc*/ 	.word	0x00031820
        /*01c0*/ 	.short	0x010a
        /*01c2*/ 	.byte	0x3f
	.zero		1


	//   ....[18]....
        /*01c4*/ 	.word	0x0000a820
        /*01c8*/ 	.word	0x00000000
        /*01cc*/ 	.word	0x00031838
        /*01d0*/ 	.short	0x010a
        /*01d2*/ 	.byte	0x3f
	.zero		1


	//   ....[19]....
        /*01d4*/ 	.word	0x0000ad50
        /*01d8*/ 	.word	0x00000006
        /*01dc*/ 	.word	0x00000000
        /*01e0*/ 	.short	0x010a
        /*01e2*/ 	.byte	0x3f
	.zero		1


	//   ....[20]....
        /*01e4*/ 	.word	0x0000ade0
        /*01e8*/ 	.word	0x00000005
        /*01ec*/ 	.word	0x00000000
        /*01f0*/ 	.short	0x010a
        /*01f2*/ 	.byte	0x3f
	.zero		1


	//   ....[21]....
        /*01f4*/ 	.word	0x0000ae30
        /*01f8*/ 	.word	0x00000007
        /*01fc*/ 	.word	0x00031838
        /*0200*/ 	.short	0x010a
        /*0202*/ 	.byte	0x3f
	.zero		1


	//   ....[22]....
        /*0204*/ 	.word	0x0000ae90
        /*0208*/ 	.word	0x00000012
        /*020c*/ 	.word	0x00031800
        /*0210*/ 	.short	0x010a
        /*0212*/ 	.byte	0x3f
	.zero		1


	//   ....[23]....
        /*0214*/ 	.word	0x0000aee0
        /*0218*/ 	.word	0x00000011
        /*021c*/ 	.word	0x00031810
        /*0220*/ 	.short	0x010a
        /*0222*/ 	.byte	0x3f
	.zero		1


	//   ....[24]....
        /*0224*/ 	.word	0x0000af30
        /*0228*/ 	.word	0x00000012
        /*022c*/ 	.word	0x00031830
        /*0230*/ 	.short	0x010a
        /*0232*/ 	.byte	0x3f
	.zero		1


	//   ....[25]....
        /*0234*/ 	.word	0x0000af80
        /*0238*/ 	.word	0x00000000
        /*023c*/ 	.word	0x00031820
        /*0240*/ 	.short	0x010a
        /*0242*/ 	.byte	0x3f
	.zero		1


	//   ....[26]....
        /*0244*/ 	.word	0x0000afd0
        /*0248*/ 	.word	0x00000000
        /*024c*/ 	.word	0x00031838
        /*0250*/ 	.short	0x010a
        /*0252*/ 	.byte	0x3f
	.zero		1


	//   ....[27]....
        /*0254*/ 	.word	0x0000b030
        /*0258*/ 	.word	0x00000013
        /*025c*/ 	.word	0x00031820
        /*0260*/ 	.short	0x010a
        /*0262*/ 	.byte	0x3f
	.zero		1


	//   ....[28]....
        /*0264*/ 	.word	0x0000b080
        /*0268*/ 	.word	0x00000000
        /*026c*/ 	.word	0x00031838
        /*0270*/ 	.short	0x010a
        /*0272*/ 	.byte	0x3f
	.zero		1


	//   ....[29]....
        /*0274*/ 	.word	0x0000b0d0
        /*0278*/ 	.word	0x00000006
        /*027c*/ 	.word	0x00000000
        /*0280*/ 	.short	0x010a
        /*0282*/ 	.byte	0x3f
	.zero		1


	//   ....[30]....
        /*0284*/ 	.word	0x0000b120
        /*0288*/ 	.word	0x00000005
        /*028c*/ 	.word	0x00000000
        /*0290*/ 	.short	0x010a
        /*0292*/ 	.byte	0x3f
	.zero		1


	//----- nvinfo : EIATTR_NUM_MBARRIERS
	.align		4
.L_572:
        /*0294*/ 	.byte	0x03, 0x38
        /*0296*/ 	.short	0x0007


	//----- nvinfo : EIATTR_EXIT_INSTR_OFFSETS
	.align		4
        /*0298*/ 	.byte	0x04, 0x1c
        /*029a*/ 	.short	(.L_574 - .L_573)


	//   ....[0]....
.L_573:
        /*029c*/ 	.word	0x0000ae80


	//----- nvinfo : EIATTR_MAX_THREADS
	.align		4
.L_574:
        /*02a0*/ 	.byte	0x04, 0x05
        /*02a2*/ 	.short	(.L_576 - .L_575)
.L_575:
        /*02a4*/ 	.word	0x00000180
        /*02a8*/ 	.word	0x00000001
        /*02ac*/ 	.word	0x00000001


	//----- nvinfo : EIATTR_CRS_STACK_SIZE
	.align		4
.L_576:
        /*02b0*/ 	.byte	0x04, 0x1e
        /*02b2*/ 	.short	(.L_578 - .L_577)
.L_577:
        /*02b4*/ 	.word	0x00000000


	//----- nvinfo : EIATTR_CBANK_PARAM_SIZE
	.align		4
.L_578:
        /*02b8*/ 	.byte	0x03, 0x19
        /*02ba*/ 	.short	0x06f0


	//----- nvinfo : EIATTR_PARAM_CBANK
	.align		4
        /*02bc*/ 	.byte	0x04, 0x0a
        /*02be*/ 	.short	(.L_580 - .L_579)
	.align		4
.L_579:
        /*02c0*/ 	.word	index@(.nv.constant0._ZN7cutlass13device_kernelIN5flash11enable_sm90INS1_16FlashAttnBwdSm90INS1_25CollectiveMainloopBwdSm90ILi2ELi1ELi1EN4cute5tupleIJNS5_1CILi1EEES8_S8_EEENS6_IJNS7_ILi64EEENS7_ILi80EEENS7_ILi256EEEEEENS_6half_tEfNS_4arch4Sm90ELb0ELb0ELb0ELb1ELb0ELb0ELb1ELb1ELi2ELi1ELi1ELi1ELb0EEENS1_24CollectiveEpilogueBwdGQAISD_fSG_Li256ELb1ELb0EEENS1_19SingleTileSchedulerILb1ELb0ELb0ELi80EEEEEEEEEvNT_6ParamsE)
        /*02c4*/ 	.short	0x0210
        /*02c6*/ 	.short	0x06f0


	//----- nvinfo : EIATTR_SW_WAR
	.align		4
.L_580:
        /*02c8*/ 	.byte	0x04, 0x36
        /*02ca*/ 	.short	(.L_582 - .L_581)
.L_581:
        /*02cc*/ 	.word	0x00000008
.L_582:


//--------------------- .nv.info._ZN7cutlass13device_kernelIN5flash11enable_sm90INS1_16FlashAttnBwdSm90INS1_25CollectiveMainloopBwdSm90ILi2ELi1ELi1EN4cute5tupleIJNS5_1CILi1EEES8_S8_EEENS6_IJNS7_ILi64EEENS7_ILi80EEENS7_ILi256EEEEEENS_6half_tEfNS_4arch4Sm90ELb0ELb1ELb0ELb0ELb0ELb0ELb1ELb1ELi2ELi1ELi1ELi1ELb0EEENS1_21CollectiveEpilogueBwdISD_SE_SG_Li256ELb0ELb1ELi2EEENS1_19SingleTileSchedulerILb0ELb0ELb0ELi80EEEEEEEEEvNT_6ParamsE --------------------------
	.section	.nv.info._ZN7cutlass13device_kernelIN5flash11enable_sm90INS1_16FlashAttnBwdSm90INS1_25CollectiveMainloopBwdSm90ILi2ELi1ELi1EN4cute5tupleIJNS5_1CILi1EEES8_S8_EEENS6_IJNS7_ILi64EEENS7_ILi80EEENS7_ILi256EEEEEENS_6half_tEfNS_4arch4Sm90ELb0ELb1ELb0ELb0ELb0ELb0ELb1ELb1ELi2ELi1ELi1ELi1ELb0EEENS1_21CollectiveEpilogueBwdISD_SE_SG_Li256ELb0ELb1ELi2EEENS1_19SingleTileSchedulerILb0ELb0ELb0ELi80EEEEEEEEEvNT_6ParamsE,"",@"SHT_CUDA_INFO"
	.sectionflags	@""
	.align	4


	//----- nvinfo : EIATTR_CUDA_API_VERSION
	.align		4
        /*0000*/ 	.byte	0x04, 0x37
        /*0002*/ 	.short	(.L_584 - .L_583)
.L_583:
        /*0004*/ 	.word	0x00000082


	//----- nvinfo : EIATTR_KPARAM_INFO
	.align		4
.L_584:
        /*0008*/ 	.byte	0x04, 0x17
        /*000a*/ 	.short	(.L_586 - .L_585)
.L_585:
        /*000c*/ 	.word	0x00000000
        /*0010*/ 	.short	0x0000
        /*0012*/ 	.short	0x0070
        /*0014*/ 	.byte	0x00, 0xf0, 0x01, 0x24


	//----- nvinfo : EIATTR_SPARSE_MMA_MASK
	.align		4
.L_586:
        /*0018*/ 	.byte	0x03, 0x50
        /*001a*/ 	.short	0x0000


	//----- nvinfo : EIATTR_MAXREG_COUNT
	.align		4
        /*001c*/ 	.byte	0x03, 0x1b
        /*001e*/ 	.short	0x00a8


	//----- nvinfo : EIATTR_NUM_BARRIERS
	.align		4
        /*0020*/ 	.byte	0x02, 0x4c
        /*0022*/ 	.byte	0x0a
	.zero		1


	//----- nvinfo : EIATTR_EXTERNS
	.align		4
        /*0024*/ 	.byte	0x04, 0x0f
        /*0026*/ 	.short	(.L_588 - .L_587)


	//   ....[0]....
	.align		4
.L_587:
        /*0028*/ 	.word	index@(__assertfail)


	//----- nvinfo : EIATTR_ANNOTATIONS
	.align		4
.L_588:
        /*002c*/ 	.byte	0x04, 0x55
        /*002e*/ 	.short	(.L_590 - .L_589)


	//   ....[0]....
.L_589:
        /*0030*/ 	.word	0x00000001
        /*0034*/ 	.byte	0x20, 0x03, 0x00, 0x00, 0x01, 0x00, 0x00, 0x00, 0x40, 0x0e, 0x00, 0x00, 0x01, 0x00, 0x00, 0x00
        /*0044*/ 	.byte	0xb0, 0xed, 0x00, 0x00


	//----- nvinfo : EIATTR_MERCURY_ISA_VERSION
	.align		4
.L_590:
        /*0048*/ 	.byte	0x03, 0x5f
        /*004a*/ 	.short	0x0101


	//----- nvinfo : EIATTR_INT_WARP_WIDE_INSTR_OFFSETS
	.align		4
        /*004c*/ 	.byte	0x04, 0x31
        /*004e*/ 	.short	(.L_592 - .L_591)


	//   ....[0]....
.L_591:
        /*0050*/ 	.word	0x000001f0


	//   ....[1]....
        /*0054*/ 	.word	0x00000220


	//----- nvinfo : EIATTR_COOP_GROUP_MASK_REGIDS
	.align		4
.L_592:
        /*0058*/ 	.byte	0x04, 0x29
        /*005a*/ 	.short	(.L_594 - .L_593)


	//   ....[0]....
.L_593:
        /*005c*/ 	.word	0xffffffff


	//   ....[1]....
        /*0060*/ 	.word	0xffffffff


	//   ....[2]....
        /*0064*/ 	.word	0xffffffff


	//   ....[3]....
        /*0068*/ 	.word	0xffffffff


	//   ....[4]....
        /*006c*/ 	.word	0xffffffff


	//   ....[5]....
        /*0070*/ 	.word	0xffffffff


	//   ....[6]....
        /*0074*/ 	.word	0xffffffff


	//----- nvinfo : EIATTR_COOP_GROUP_INSTR_OFFSETS
	.align		4
.L_594:
        /*0078*/ 	.byte	0x04, 0x28
        /*007a*/ 	.short	(.L_596 - .L_595)


	//   ....[0]....
.L_595:
        /*007c*/ 	.word	0x00000060


	//   ....[1]....
        /*0080*/ 	.word	0x00000200


	//   ....[2]....
        /*0084*/ 	.word	0x00000280


	//   ....[3]....
        /*0088*/ 	.word	0x00000460


	//   ....[4]....
        /*008c*/ 	.word	0x00000e00


	//   ....[5]....
        /*0090*/ 	.word	0x0000b210


	//   ....[6]....
        /*0094*/ 	.word	0x0000d4c0


	//----- nvinfo : EIATTR_REG_RECONFIG
	.align		4
.L_596:
        /*0098*/ 	.byte	0x01, 0x54
	.zero		2


	//----- nvinfo : EIATTR_SYSCALL_OFFSETS
	.align		4
        /*009c*/ 	.byte	0x04, 0x46
        /*009e*/ 	.short	(.L_598 - .L_597)


	//   ....[0]....
.L_597:
        /*00a0*/ 	.word	0x0000ac30


	//   ....[1]....
        /*00a4*/ 	.word	0x0000ad70


	//   ....[2]....
        /*00a8*/ 	.word	0x0000ae90


	//   ....[3]....
        /*00ac*/ 	.word	0x0000afb0


	//----- nvinfo : EIATTR_MBARRIER_INSTR_OFFSETS
	.align		4
.L_598:
        /*00b0*/ 	.byte	0x04, 0x39
        /*00b2*/ 	.short	(.L_600 - .L_599)


	//   ....[0]....
.L_599:
        /*00b4*/ 	.word	0x000002f0
        /*00b8*/ 	.word	0x000000ff
        /*00bc*/ 	.word	0x00031800
        /*00c0*/ 	.short	0x0100
        /*00c2*/ 	.byte	0x06
	.zero		1


	//   ....[1]....
        /*00c4*/ 	.word	0x00000410
        /*00c8*/ 	.word	0x000000ff
        /*00cc*/ 	.word	0x00031810
        /*00d0*/ 	.short	0x0100
        /*00d2*/ 	.byte	0x08
	.zero		1


	//   ....[2]....
        /*00d4*/ 	.word	0x00000420
        /*00d8*/ 	.word	0x000000ff
        /*00dc*/ 	.word	0x00031820
        /*00e0*/ 	.short	0x0100
        /*00e2*/ 	.byte	0x08
	.zero		1


	//   ....[3]....
        /*00e4*/ 	.word	0x00000430
        /*00e8*/ 	.word	0x000000ff
        /*00ec*/ 	.word	0x00031818
        /*00f0*/ 	.short	0x0100
        /*00f2*/ 	.byte	0x08
	.zero		1


	//   ....[4]....
        /*00f4*/ 	.word	0x00000440
        /*00f8*/ 	.word	0x000000ff
        /*00fc*/ 	.word	0x00031828
        /*0100*/ 	.short	0x0100
        /*0102*/ 	.byte	0x08
	.zero		1


	//   ....[5]....
        /*0104*/ 	.word	0x00000570
        /*0108*/ 	.word	0x000000ff
        /*010c*/ 	.word	0x00031830
        /*0110*/ 	.short	0x0100
        /*0112*/ 	.byte	0x08
	.zero		1


	//   ....[6]....
        /*0114*/ 	.word	0x00000580
        /*0118*/ 	.word	0x000000ff
        /*011c*/ 	.word	0x00031838
        /*0120*/ 	.short	0x0100
        /*0122*/ 	.byte	0x08
	.zero		1


	//   ....[7]....
        /*0124*/ 	.word	0x00000d90
        /*0128*/ 	.word	0x00000011
        /*012c*/ 	.word	0x00031800
        /*0130*/ 	.short	0x010a
        /*0132*/ 	.byte	0x3f
	.zero		1


	//   ....[8]....
        /*0134*/ 	.word	0x00000e20
        /*0138*/ 	.word	0x00000011
        /*013c*/ 	.word	0x00031800
        /*0140*/ 	.short	0x010a
        /*0142*/ 	.byte	0x3f
	.zero		1


	//   ....[9]....
        /*0144*/ 	.word	0x00001790
        /*0148*/ 	.word	0x00000010
        /*014c*/ 	.word	0x00031810
        /*0150*/ 	.short	0x010a
        /*0152*/ 	.byte	0x3f
	.zero		1


	//   ....[10]....
        /*0154*/ 	.word	0x00001860
        /*0158*/ 	.word	0x00000010
        /*015c*/ 	.word	0x00031810
        /*0160*/ 	.short	0x010a
        /*0162*/ 	.byte	0x3f
	.zero		1


	//   ....[11]....
        /*0164*/ 	.word	0x00003e10
        /*0168*/ 	.word	0x00000011
        /*016c*/ 	.word	0x00031830
        /*0170*/ 	.short	0x010a
        /*0172*/ 	.byte	0x3f
	.zero		1


	//   ....[12]....
        /*0174*/ 	.word	0x00003ed0
        /*0178*/ 	.word	0x00000011
        /*017c*/ 	.word	0x00031830
        /*0180*/ 	.short	0x010a
        /*0182*/ 	.byte	0x3f
	.zero		1


	//   ....[13]....
        /*0184*/ 	.word	0x00009b70
        /*0188*/ 	.word	0x00000018
        /*018c*/ 	.word	0x00000000
        /*0190*/ 	.short	0x0101
        /*0192*/ 	.byte	0x3f
	.zero		1


	//   ....[14]....
        /*0194*/ 	.word	0x0000a560
        /*0198*/ 	.word	0x00000010
        /*019c*/ 	.word	0x00000000
        /*01a0*/ 	.short	0x0101
        /*01a2*/ 	.byte	0x3f
	.zero		1


	//   ....[15]....
        /*01a4*/ 	.word	0x0000d9b0
        /*01a8*/ 	.word	0x00000005
        /*01ac*/ 	.word	0x00031820
        /*01b0*/ 	.short	0x010a
        /*01b2*/ 	.byte	0x3f
	.zero		1


	//   ....[16]....
        /*01b4*/ 	.word	0x0000e280
        /*01b8*/ 	.word	0x00000005
        /*01bc*/ 	.word	0x00031838
        /*01c0*/ 	.short	0x010a
        /*01c2*/ 	.byte	0x3f
	.zero		1


	//   ....[17]....
        /*01c4*/ 	.word	0x0000e5e0
        /*01c8*/ 	.word	0x00000013
        /*01cc*/ 	.word	0x00031820
        /*01d0*/ 	.short	0x010a
        /*01d2*/ 	.byte	0x3f
	.zero		1


	//   ....[18]....
        /*01d4*/ 	.word	0x0000e9c0
        /*01d8*/ 	.word	0x00000005
        /*01dc*/ 	.word	0x00031838
        /*01e0*/ 	.short	0x010a
        /*01e2*/ 	.byte	0x3f
	.zero		1


	//   ....[19]....
        /*01e4*/ 	.word	0x0000ee80
        /*01e8*/ 	.word	0x00000005
        /*01ec*/ 	.word	0x00000000
        /*01f0*/ 	.short	0x010a
        /*01f2*/ 	.byte	0x3f
	.zero		1


	//   ....[20]....
        /*01f4*/ 	.word	0x0000ef10
        /*01f8*/ 	.word	0x00000003
        /*01fc*/ 	.word	0x00000000
        /*0200*/ 	.short	0x010a
        /*0202*/ 	.byte	0x3f
	.zero		1


	//   ....[21]....
        /*0204*/ 	.word	0x0000ef60
        /*0208*/ 	.word	0x00000004
        /*020c*/ 	.word	0x00031838
        /*0210*/ 	.short	0x010a
        /*0212*/ 	.byte	0x3f
	.zero		1


	//   ....[22]....
        /*0214*/ 	.word	0x0000efc0
        /*0218*/ 	.word	0x00000011
        /*021c*/ 	.word	0x00031800
        /*0220*/ 	.short	0x010a
        /*0222*/ 	.byte	0x3f
	.zero		1


	//   ....[23]....
        /*0224*/ 	.word	0x0000f010
        /*0228*/ 	.word	0x00000010
        /*022c*/ 	.word	0x00031810
        /*0230*/ 	.short	0x010a
        /*0232*/ 	.byte	0x3f
	.zero		1


	//   ....[24]....
        /*0234*/ 	.word	0x0000f060
        /*0238*/ 	.word	0x00000011
        /*023c*/ 	.word	0x00031830
        /*0240*/ 	.short	0x010a
        /*0242*/ 	.byte	0x3f
	.zero		1


	//   ....[25]....
        /*0244*/ 	.word	0x0000f0b0
        /*0248*/ 	.word	0x00000005
        /*024c*/ 	.word	0x00031820
        /*0250*/ 	.short	0x010a
        /*0252*/ 	.byte	0x3f
	.zero		1


	//   ....[26]....
        /*0254*/ 	.word	0x0000f100
        /*0258*/ 	.word	0x00000005
        /*025c*/ 	.word	0x00031838
        /*0260*/ 	.short	0x010a
        /*0262*/ 	.byte	0x3f
	.zero		1


	//   ....[27]....
        /*0264*/ 	.word	0x0000f160
        /*0268*/ 	.word	0x00000013
        /*026c*/ 	.word	0x00031820
        /*0270*/ 	.short	0x010a
        /*0272*/ 	.byte	0x3f
	.zero		1


	//   ....[28]....
        /*0274*/ 	.word	0x0000f1b0
        /*0278*/ 	.word	0x00000005
        /*027c*/ 	.word	0x00031838
        /*0280*/ 	.short	0x010a
        /*0282*/ 	.byte	0x3f
	.zero		1


	//   ....[29]....
        /*0284*/ 	.word	0x0000f280
        /*0288*/ 	.word	0x00000005
        /*028c*/ 	.word	0x00000000
        /*0290*/ 	.short	0x010a
        /*0292*/ 	.byte	0x3f
	.zero		1


	//   ....[30]....
        /*0294*/ 	.word	0x0000f2d0
        /*0298*/ 	.word	0x00000003
        /*029c*/ 	.word	0x00000000
        /*02a0*/ 	.short	0x010a
        /*02a2*/ 	.byte	0x3f
	.zero		1


	//----- nvinfo : EIATTR_NUM_MBARRIERS
	.align		4
.L_600:
        /*02a4*/ 	.byte	0x03, 0x38
        /*02a6*/ 	.short	0x0007


	//----- nvinfo : EIATTR_EXIT_INSTR_OFFSETS
	.align		4
        /*02a8*/ 	.byte	0x04, 0x1c
        /*02aa*/ 	.short	(.L_602 - .L_601)


	//   ....[0]....
.L_601:
        /*02ac*/ 	.word	0x00000650


	//   ....[1]....
        /*02b0*/ 	.word	0x0000bb50


	//   ....[2]....
        /*02b4*/ 	.word	0x0000d470


	//   ....[3]....
        /*02b8*/ 	.word	0x0000efb0


	//----- nvinfo : EIATTR_MAX_THREADS
	.align		4
.L_602:
        /*02bc*/ 	.byte	0x04, 0x05
        /*02be*/ 	.short	(.L_604 - .L_603)
.L_603:
        /*02c0*/ 	.word	0x00000180
        /*02c4*/ 	.word	0x00000001
        /*02c8*/ 	.word	0x00000001


	//----- nvinfo : EIATTR_CRS_STACK_SIZE
	.align		4
.L_604:
        /*02cc*/ 	.byte	0x04, 0x1e
        /*02ce*/ 	.short	(.L_606 - .L_605)
.L_605:
        /*02d0*/ 	.word	0x00000000


	//----- nvinfo : EIATTR_CBANK_PARAM_SIZE
	.align		4
.L_606:
        /*02d4*/ 	.byte	0x03, 0x19
        /*02d6*/ 	.short	0x0970


	//----- nvinfo : EIATTR_PARAM_CBANK
	.align		4
        /*02d8*/ 	.byte	0x04, 0x0a
        /*02da*/ 	.short	(.L_608 - .L_607)
	.align		4
.L_607:
        /*02dc*/ 	.word	index@(.nv.constant0._ZN7cutlass13device_kernelIN5flash11enable_sm90INS1_16FlashAttnBwdSm90INS1_25CollectiveMainloopBwdSm90ILi2ELi1ELi1EN4cute5tupleIJNS5_1CILi1EEES8_S8_EEENS6_IJNS7_ILi64EEENS7_ILi80EEENS7_ILi256EEEEEENS_6half_tEfNS_4arch4Sm90ELb0ELb1ELb0ELb0ELb0ELb0ELb1ELb1ELi2ELi1ELi1ELi1ELb0EEENS1_21CollectiveEpilogueBwdISD_SE_SG_Li256ELb0ELb1ELi2EEENS1_19SingleTileSchedulerILb0ELb0ELb0ELi80EEEEEEEEEvNT_6ParamsE)
        /*02e0*/ 	.short	0x0210
        /*02e2*/ 	.short	0x0970


	//----- nvinfo : EIATTR_SW_WAR
	.align		4
.L_608:
        /*02e4*/ 	.byte	0x04, 0x36
        /*02e6*/ 	.short	(.L_610 - .L_609)
.L_609:
        /*02e8*/ 	.word	0x00000008
.L_610:


//--------------------- .nv.info._ZN7cutlass13device_kernelIN5flash11enable_sm90INS1_16FlashAttnBwdSm90INS1_25CollectiveMainloopBwdSm90ILi2ELi1ELi1EN4cute5tupleIJNS5_1CILi1EEES8_S8_EEENS6_IJNS7_ILi64EEENS7_ILi80EEENS7_ILi256EEEEEENS_6half_tEfNS_4arch4Sm90ELb0ELb1ELb0ELb0ELb0ELb0ELb1ELb1ELi2ELi1ELi1ELi1ELb0EEENS1_24CollectiveEpilogueBwdGQAISD_fSG_Li256ELb0ELb0EEENS1_19SingleTileSchedulerILb0ELb0ELb0ELi80EEEEEEEEEvNT_6ParamsE --------------------------
	.section	.nv.info._ZN7cutlass13device_kernelIN5flash11enable_sm90INS1_16FlashAttnBwdSm90INS1_25CollectiveMainloopBwdSm90ILi2ELi1ELi1EN4cute5tupleIJNS5_1CILi1EEES8_S8_EEENS6_IJNS7_ILi64EEENS7_ILi80EEENS7_ILi256EEEEEENS_6half_tEfNS_4arch4Sm90ELb0ELb1ELb0ELb0ELb0ELb0ELb1ELb1ELi2ELi1ELi1ELi1ELb0EEENS1_24CollectiveEpilogueBwdGQAISD_fSG_Li256ELb0ELb0EEENS1_19SingleTileSchedulerILb0ELb0ELb0ELi80EEEEEEEEEvNT_6ParamsE,"",@"SHT_CUDA_INFO"
	.sectionflags	@""
	.align	4


	//----- nvinfo : EIATTR_CUDA_API_VERSION
	.align		4
        /*0000*/ 	.byte	0x04, 0x37
        /*0002*/ 	.short	(.L_612 - .L_611)
.L_611:
        /*0004*/ 	.word	0x00000082


	//----- nvinfo : EIATTR_KPARAM_INFO
	.align		4
.L_612:
        /*0008*/ 	.byte	0x04, 0x17
        /*000a*/ 	.short	(.L_614 - .L_613)
.L_613:
        /*000c*/ 	.word	0x00000000
        /*0010*/ 	.short	0x0000
        /*0012*/ 	.short	0x0070
        /*0014*/ 	.byte	0x00, 0xf0, 0x01, 0x1a


	//----- nvinfo : EIATTR_SPARSE_MMA_MASK
	.align		4
.L_614:
        /*0018*/ 	.byte	0x03, 0x50
        /*001a*/ 	.short	0x0000


	//----- nvinfo : EIATTR_MAXREG_COUNT
	.align		4
        /*001c*/ 	.byte	0x03, 0x1b
        /*001e*/ 	.short	0x00a8


	//----- nvinfo : EIATTR_NUM_BARRIERS
	.align		4
        /*0020*/ 	.byte	0x02, 0x4c
        /*0022*/ 	.byte	0x0a
	.zero		1


	//----- nvinfo : EIATTR_ANNOTATIONS
	.align		4
        /*0024*/ 	.byte	0x04, 0x55
        /*0026*/ 	.short	(.L_616 - .L_615)


	//   ....[0]....
.L_615:
        /*0028*/ 	.word	0x00000001
        /*002c*/ 	.byte	0xc0, 0x02, 0x00, 0x00, 0x01, 0x00, 0x00, 0x00, 0xe0, 0x0d, 0x00, 0x00, 0x01, 0x00, 0x00, 0x00
        /*003c*/ 	.byte	0xe0, 0xac, 0x00, 0x00


	//----- nvinfo : EIATTR_MERCURY_ISA_VERSION
	.align		4
.L_616:
        /*0040*/ 	.byte	0x03, 0x5f
        /*0042*/ 	.short	0x0101


	//----- nvinfo : EIATTR_INT_WARP_WIDE_INSTR_OFFSETS
	.align		4
        /*0044*/ 	.byte	0x04, 0x31
        /*0046*/ 	.short	(.L_618 - .L_617)


	//   ....[0]....
.L_617:
        /*0048*/ 	.word	0x00000190


	//   ....[1]....
        /*004c*/ 	.word	0x000001c0


	//----- nvinfo : EIATTR_COOP_GROUP_MASK_REGIDS
	.align		4
.L_618:
        /*0050*/ 	.byte	0x04, 0x29
        /*0052*/ 	.short	(.L_620 - .L_619)


	//   ....[0]....
.L_619:
        /*0054*/ 	.word	0xffffffff


	//   ....[1]....
        /*0058*/ 	.word	0xffffffff


	//   ....[2]....
        /*005c*/ 	.word	0xffffffff


	//   ....[3]....
        /*0060*/ 	.word	0xffffffff


	//   ....[4]....
        /*0064*/ 	.word	0xffffffff


	//   ....[5]....
        /*0068*/ 	.word	0xffffffff


	//----- nvinfo : EIATTR_COOP_GROUP_INSTR_OFFSETS
	.align		4
.L_620:
        /*006c*/ 	.byte	0x04, 0x28
        /*006e*/ 	.short	(.L_622 - .L_621)


	//   ....[0]....
.L_621:
        /*0070*/ 	.word	0x00000060


	//   ....[1]....
        /*0074*/ 	.word	0x000001a0


	//   ....[2]....
        /*0078*/ 	.word	0x00000220


	//   ....[3]....
        /*007c*/ 	.word	0x00000400


	//   ....[4]....
        /*0080*/ 	.word	0x00000da0


	//   ....[5]....
        /*0084*/ 	.word	0x00009420


	//----- nvinfo : EIATTR_REG_RECONFIG
	.align		4
.L_622:
        /*0088*/ 	.byte	0x01, 0x54
	.zero		2


	//----- nvinfo : EIATTR_MBARRIER_INSTR_OFFSETS
	.align		4
        /*008c*/ 	.byte	0x04, 0x39
        /*008e*/ 	.short	(.L_624 - .L_623)


	//   ....[0]....
.L_623:
        /*0090*/ 	.word	0x00000290
        /*0094*/ 	.word	0x000000ff
        /*0098*/ 	.word	0x00031800
        /*009c*/ 	.short	0x0100
        /*009e*/ 	.byte	0x06
	.zero		1


	//   ....[1]....
        /*00a0*/ 	.word	0x000003b0
        /*00a4*/ 	.word	0x000000ff
        /*00a8*/ 	.word	0x00031810
        /*00ac*/ 	.short	0x0100
        /*00ae*/ 	.byte	0x08
	.zero		1


	//   ....[2]....
        /*00b0*/ 	.word	0x000003c0
        /*00b4*/ 	.word	0x000000ff
        /*00b8*/ 	.word	0x00031820
        /*00bc*/ 	.short	0x0100
        /*00be*/ 	.byte	0x08
	.zero		1


	//   ....[3]....
        /*00c0*/ 	.word	0x000003d0
        /*00c4*/ 	.word	0x000000ff
        /*00c8*/ 	.word	0x00031818
        /*00cc*/ 	.short	0x0100
        /*00ce*/ 	.byte	0x08
	.zero		1


	//   ....[4]....
        /*00d0*/ 	.word	0x000003e0
        /*00d4*/ 	.word	0x000000ff
        /*00d8*/ 	.word	0x00031828
        /*00dc*/ 	.short	0x0100
        /*00de*/ 	.byte	0x08
	.zero		1


	//   ....[5]....
        /*00e0*/ 	.word	0x00000510
        /*00e4*/ 	.word	0x000000ff
        /*00e8*/ 	.word	0x00031830
        /*00ec*/ 	.short	0x0100
        /*00ee*/ 	.byte	0x08
	.zero		1


	//   ....[6]....
        /*00f0*/ 	.word	0x00000520
        /*00f4*/ 	.word	0x000000ff
        /*00f8*/ 	.word	0x00031838
        /*00fc*/ 	.short	0x0100
        /*00fe*/ 	.byte	0x08
	.zero		1


	//   ....[7]....
        /*0100*/ 	.word	0x00000d30
        /*0104*/ 	.word	0x00000011
        /*0108*/ 	.word	0x00031800
        /*010c*/ 	.short	0x010a
        /*010e*/ 	.byte	0x3f
	.zero		1


	//   ....[8]....
        /*0110*/ 	.word	0x00000dc0
        /*0114*/ 	.word	0x00000011
        /*0118*/ 	.word	0x00031800
        /*011c*/ 	.short	0x010a
        /*011e*/ 	.byte	0x3f
	.zero		1


	//   ....[9]....
        /*0120*/ 	.word	0x00001740
        /*0124*/ 	.word	0x00000010
        /*0128*/ 	.word	0x00031810
        /*012c*/ 	.short	0x010a
        /*012e*/ 	.byte	0x3f
	.zero		1


	//   ....[10]....
        /*0130*/ 	.word	0x00001800
        /*0134*/ 	.word	0x00000010
        /*0138*/ 	.word	0x00031810
        /*013c*/ 	.short	0x010a
        /*013e*/ 	.byte	0x3f
	.zero		1


	//   ....[11]....
        /*0140*/ 	.word	0x000033d0
        /*0144*/ 	.word	0x00000011
        /*0148*/ 	.word	0x00031830
        /*014c*/ 	.short	0x010a
        /*014e*/ 	.byte	0x3f
	.zero		1


	//   ....[12]....
        /*0150*/ 	.word	0x00003490
        /*0154*/ 	.word	0x00000011
        /*0158*/ 	.word	0x00031830
        /*015c*/ 	.short	0x010a
        /*015e*/ 	.byte	0x3f
	.zero		1


	//   ....[13]....
        /*0160*/ 	.word	0x00007f20
        /*0164*/ 	.word	0x00000018
        /*0168*/ 	.word	0x00000000
        /*016c*/ 	.short	0x0101
        /*016e*/ 	.byte	0x3f
	.zero		1


	//   ....[14]....
        /*0170*/ 	.word	0x00008630
        /*0174*/ 	.word	0x00000010
        /*0178*/ 	.word	0x00000000
        /*017c*/ 	.short	0x0101
        /*017e*/ 	.byte	0x3f
	.zero		1


	//   ....[15]....
        /*0180*/ 	.word	0x00009900
        /*0184*/ 	.word	0x00000006
        /*0188*/ 	.word	0x00031820
        /*018c*/ 	.short	0x010a
        /*018e*/ 	.byte	0x3f
	.zero		1


	//   ....[16]....
        /*0190*/ 	.word	0x0000a1d0
        /*0194*/ 	.word	0x00000006
        /*0198*/ 	.word	0x00031838
        /*019c*/ 	.short	0x010a
        /*019e*/ 	.byte	0x3f
	.zero		1


	//   ....[17]....
        /*01a0*/ 	.word	0x0000a530
        /*01a4*/ 	.word	0x00000014
        /*01a8*/ 	.word	0x00031820
        /*01ac*/ 	.short	0x010a
        /*01ae*/ 	.byte	0x3f
	.zero		1


	//   ....[18]....
        /*01b0*/ 	.word	0x0000a910
        /*01b4*/ 	.word	0x00000006
        /*01b8*/ 	.word	0x00031838
        /*01bc*/ 	.short	0x010a
        /*01be*/ 	.byte	0x3f
	.zero		1


	//   ....[19]....
        /*01c0*/ 	.word	0x0000adb0
        /*01c4*/ 	.word	0x00000005
        /*01c8*/ 	.word	0x00000000
        /*01cc*/ 	.short	0x010a
        /*01ce*/ 	.byte	0x3f
	.zero		1


	//   ....[20]....
        /*01d0*/ 	.word	0x0000ae40
        /*01d4*/ 	.word	0x00000003
        /*01d8*/ 	.word	0x00000000
        /*01dc*/ 	.short	0x010a
        /*01de*/ 	.byte	0x3f
	.zero		1


	//   ....[21]....
        /*01e0*/ 	.word	0x0000ae90
        /*01e4*/ 	.word	0x00000007
        /*01e8*/ 	.word	0x00031838
        /*01ec*/ 	.short	0x010a
        /*01ee*/ 	.byte	0x3f
	.zero		1


	//   ....[22]....
        /*01f0*/ 	.word	0x0000aef0
        /*01f4*/ 	.word	0x00000011
        /*01f8*/ 	.word	0x00031800
        /*01fc*/ 	.short	0x010a
        /*01fe*/ 	.byte	0x3f
	.zero		1


	//   ....[23]....
        /*0200*/ 	.word	0x0000af40
        /*0204*/ 	.word	0x00000010
        /*0208*/ 	.word	0x00031810
        /*020c*/ 	.short	0x010a
        /*020e*/ 	.byte	0x3f
	.zero		1


	//   ....[24]....
        /*0210*/ 	.word	0x0000af90
        /*0214*/ 	.word	0x00000011
        /*0218*/ 	.word	0x00031830
        /*021c*/ 	.short	0x010a
        /*021e*/ 	.byte	0x3f
	.zero		1


	//   ....[25]....
        /*0220*/ 	.word	0x0000afe0
        /*0224*/ 	.word	0x00000006
        /*0228*/ 	.word	0x00031820
        /*022c*/ 	.short	0x010a
        /*022e*/ 	.byte	0x3f
	.zero		1


	//   ....[26]....
        /*0230*/ 	.word	0x0000b030
        /*0234*/ 	.word	0x00000006
        /*0238*/ 	.word	0x00031838
        /*023c*/ 	.short	0x010a
        /*023e*/ 	.byte	0x3f
	.zero		1


	//   ....[27]....
        /*0240*/ 	.word	0x0000b090
        /*0244*/ 	.word	0x00000014
        /*0248*/ 	.word	0x00031820
        /*024c*/ 	.short	0x010a
        /*024e*/ 	.byte	0x3f
	.zero		1


	//   ....[28]....
        /*0250*/ 	.word	0x0000b0e0
        /*0254*/ 	.word	0x00000006
        /*0258*/ 	.word	0x00031838
        /*025c*/ 	.short	0x010a
        /*025e*/ 	.byte	0x3f
	.zero		1


	//   ....[29]....
        /*0260*/ 	.word	0x0000b130
        /*0264*/ 	.word	0x00000005
        /*0268*/ 	.word	0x00000000
        /*026c*/ 	.short	0x010a
        /*026e*/ 	.byte	0x3f
	.zero		1


	//   ....[30]....
        /*0270*/ 	.word	0x0000b180
        /*0274*/ 	.word	0x00000003
        /*0278*/ 	.word	0x00000000
        /*027c*/ 	.short	0x010a
        /*027e*/ 	.byte	0x3f
	.zero		1


	//----- nvinfo : EIATTR_NUM_MBARRIERS
	.align		4
.L_624:
        /*0280*/ 	.byte	0x03, 0x38
        /*0282*/ 	.short	0x0007


	//----- nvinfo : EIATTR_EXIT_INSTR_OFFSETS
	.align		4
        /*0284*/ 	.byte	0x04, 0x1c
        /*0286*/ 	.short	(.L_626 - .L_625)


	//   ....[0]....
.L_625:
        /*0288*/ 	.word	0x0000aee0


	//----- nvinfo : EIATTR_MAX_THREADS
	.align		4
.L_626:
        /*028c*/ 	.byte	0x04, 0x05
        /*028e*/ 	.short	(.L_628 - .L_627)
.L_627:
        /*0290*/ 	.word	0x00000180
        /*0294*/ 	.word	0x00000001
        /*0298*/ 	.word	0x00000001


	//----- nvinfo : EIATTR_CRS_STACK_SIZE
	.align		4
.L_628:
        /*029c*/ 	.byte	0x04, 0x1e
        /*029e*/ 	.short	(.L_630 - .L_629)
.L_629:
        /*02a0*/ 	.word	0x00000000


	//----- nvinfo : EIATTR_CBANK_PARAM_SIZE
	.align		4
.L_630:
        /*02a4*/ 	.byte	0x03, 0x19
        /*02a6*/ 	.short	0x06f0


	//----- nvinfo : EIATTR_PARAM_CBANK
	.align		4
        /*02a8*/ 	.byte	0x04, 0x0a
        /*02aa*/ 	.short	(.L_632 - .L_631)
	.align		4
.L_631:
        /*02ac*/ 	.word	index@(.nv.constant0._ZN7cutlass13device_kernelIN5flash11enable_sm90INS1_16FlashAttnBwdSm90INS1_25CollectiveMainloopBwdSm90ILi2ELi1ELi1EN4cute5tupleIJNS5_1CILi1EEES8_S8_EEENS6_IJNS7_ILi64EEENS7_ILi80EEENS7_ILi256EEEEEENS_6half_tEfNS_4arch4Sm90ELb0ELb1ELb0ELb0ELb0ELb0ELb1ELb1ELi2ELi1ELi1ELi1ELb0EEENS1_24CollectiveEpilogueBwdGQAISD_fSG_Li256ELb0ELb0EEENS1_19SingleTileSchedulerILb0ELb0ELb0ELi80EEEEEEEEEvNT_6ParamsE)
        /*02b0*/ 	.short	0x0210
        /*02b2*/ 	.short	0x06f0


	//----- nvinfo : EIATTR_SW_WAR
	.align		4
.L_632:
        /*02b4*/ 	.byte	0x04, 0x36
        /*02b6*/ 	.short	(.L_634 - .L_633)
.L_633:
        /*02b8*/ 	.word	0x00000008
.L_634:


//--------------------- .nv.info._ZN7cutlass13device_kernelIN5flash11enable_sm90INS1_16FlashAttnBwdSm90INS1_25CollectiveMainloopBwdSm90ILi2ELi1ELi1EN4cute5tupleIJNS5_1CILi1EEES8_S8_EEENS6_IJNS7_ILi64EEENS7_ILi80EEENS7_ILi256EEEEEENS_6half_tEfNS_4arch4Sm90ELb0ELb1ELb0ELb1ELb0ELb0ELb1ELb1ELi2ELi1ELi1ELi1ELb0EEENS1_21CollectiveEpilogueBwdISD_SE_SG_Li256ELb1ELb1ELi2EEENS1_19SingleTileSchedulerILb1ELb0ELb0ELi80EEEEEEEEEvNT_6ParamsE --------------------------
	.section	.nv.info._ZN7cutlass13device_kernelIN5flash11enable_sm90INS1_16FlashAttnBwdSm90INS1_25CollectiveMainloopBwdSm90ILi2ELi1ELi1EN4cute5tupleIJNS5_1CILi1EEES8_S8_EEENS6_IJNS7_ILi64EEENS7_ILi80EEENS7_ILi256EEEEEENS_6half_tEfNS_4arch4Sm90ELb0ELb1ELb0ELb1ELb0ELb0ELb1ELb1ELi2ELi1ELi1ELi1ELb0EEENS1_21CollectiveEpilogueBwdISD_SE_SG_Li256ELb1ELb1ELi2EEENS1_19SingleTileSchedulerILb1ELb0ELb0ELi80EEEEEEEEEvNT_6ParamsE,"",@"SHT_CUDA_INFO"
	.sectionflags	@""
	.align	4


	//----- nvinfo : EIATTR_CUDA_API_VERSION
	.align		4
        /*0000*/ 	.byte	0x04, 0x37
        /*0002*/ 	.short	(.L_636 - .L_635)
.L_635:
        /*0004*/ 	.word	0x00000082


	//----- nvinfo : EIATTR_KPARAM_INFO
	.align		4
.L_636:
        /*0008*/ 	.byte	0x04, 0x17
        /*000a*/ 	.short	(.L_638 - .L_637)
.L_637:
        /*000c*/ 	.word	0x00000000
        /*0010*/ 	.short	0x0000
        /*0012*/ 	.short	0x0070
        /*0014*/ 	.byte	0x00, 0xf0, 0x01, 0x1a


	//----- nvinfo : EIATTR_SPARSE_MMA_MASK
	.align		4
.L_638:
        /*0018*/ 	.byte	0x03, 0x50
        /*001a*/ 	.short	0x0000


	//----- nvinfo : EIATTR_MAXREG_COUNT
	.align		4
        /*001c*/ 	.byte	0x03, 0x1b
        /*001e*/ 	.short	0x00a8


	//----- nvinfo : EIATTR_NUM_BARRIERS
	.align		4
        /*0020*/ 	.byte	0x02, 0x4c
        /*0022*/ 	.byte	0x0a
	.zero		1


	//----- nvinfo : EIATTR_ANNOTATIONS
	.align		4
        /*0024*/ 	.byte	0x04, 0x55
        /*0026*/ 	.short	(.L_640 - .L_639)


	//   ....[0]....
.L_639:
        /*0028*/ 	.word	0x00000001
        /*002c*/ 	.byte	0xc0, 0x02, 0x00, 0x00, 0x01, 0x00, 0x00, 0x00, 0x20, 0x12, 0x00, 0x00, 0x01, 0x00, 0x00, 0x00
        /*003c*/ 	.byte	0x20, 0xf4, 0x00, 0x00


	//----- nvinfo : EIATTR_MERCURY_ISA_VERSION
	.align		4
.L_640:
        /*0040*/ 	.byte	0x03, 0x5f
        /*0042*/ 	.short	0x0101


	//----- nvinfo : EIATTR_INT_WARP_WIDE_INSTR_OFFSETS
	.align		4
        /*0044*/ 	.byte	0x04, 0x31
        /*0046*/ 	.short	(.L_642 - .L_641)


	//   ....[0]....
.L_641:
        /*0048*/ 	.word	0x00000190


	//   ....[1]....
        /*004c*/ 	.word	0x000001c0


	//----- nvinfo : EIATTR_COOP_GROUP_MASK_REGIDS
	.align		4
.L_642:
        /*0050*/ 	.byte	0x04, 0x29
        /*0052*/ 	.short	(.L_644 - .L_643)


	//   ....[0]....
.L_643:
        /*0054*/ 	.word	0xffffffff


	//   ....[1]....
        /*0058*/ 	.word	0xffffffff


	//   ....[2]....
        /*005c*/ 	.word	0xffffffff


	//   ....[3]....
        /*0060*/ 	.word	0xffffffff


	//   ....[4]....
        /*0064*/ 	.word	0xffffffff


	//   ....[5]....
        /*0068*/ 	.word	0xffffffff


	//----- nvinfo : EIATTR_COOP_GROUP_INSTR_OFFSETS
	.align		4
.L_644:
        /*006c*/ 	.byte	0x04, 0x28
        /*006e*/ 	.short	(.L_646 - .L_645)


	//   ....[0]....
.L_645:
        /*0070*/ 	.word	0x00000060


	//   ....[1]....
        /*0074*/ 	.word	0x000001a0


	//   ....[2]....
        /*0078*/ 	.word	0x00000220


	//   ....[3]....
        /*007c*/ 	.word	0x00000400


	//   ....[4]....
        /*0080*/ 	.word	0x000011e0


	//   ....[5]....
        /*0084*/ 	.word	0x0000d300


	//----- nvinfo : EIATTR_REG_RECONFIG
	.align		4
.L_646:
        /*0088*/ 	.byte	0x01, 0x54
	.zero		2


	//----- nvinfo : EIATTR_MBARRIER_INSTR_OFFSETS
	.align		4
        /*008c*/ 	.byte	0x04, 0x39
        /*008e*/ 	.short	(.L_648 - .L_647)


	//   ....[0]....
.L_647:
        /*0090*/ 	.word	0x00000290
        /*0094*/ 	.word	0x000000ff
        /*0098*/ 	.word	0x00031600
        /*009c*/ 	.short	0x0100
        /*009e*/ 	.byte	0x06
	.zero		1


	//   ....[1]....
        /*00a0*/ 	.word	0x000003b0
        /*00a4*/ 	.word	0x000000ff
        /*00a8*/ 	.word	0x00031610
        /*00ac*/ 	.short	0x0100
        /*00ae*/ 	.byte	0x08
	.zero		1


	//   ....[2]....
        /*00b0*/ 	.word	0x000003c0
        /*00b4*/ 	.word	0x000000ff
        /*00b8*/ 	.word	0x00031620
        /*00bc*/ 	.short	0x0100
        /*00be*/ 	.byte	0x08
	.zero		1


	//   ....[3]....
        /*00c0*/ 	.word	0x000003d0
        /*00c4*/ 	.word	0x000000ff
        /*00c8*/ 	.word	0x00031618
        /*00cc*/ 	.short	0x0100
        /*00ce*/ 	.byte	0x08
	.zero		1


	//   ....[4]....
        /*00d0*/ 	.word	0x000003e0
        /*00d4*/ 	.word	0x000000ff
        /*00d8*/ 	.word	0x00031628
        /*00dc*/ 	.short	0x0100
        /*00de*/ 	.byte	0x08
	.zero		1


	//   ....[5]....
        /*00e0*/ 	.word	0x00000510
        /*00e4*/ 	.word	0x000000ff
        /*00e8*/ 	.word	0x00031630
        /*00ec*/ 	.short	0x0100
        /*00ee*/ 	.byte	0x08
	.zero		1


	//   ....[6]....
        /*00f0*/ 	.word	0x00000520
        /*00f4*/ 	.word	0x000000ff
        /*00f8*/ 	.word	0x00031638
        /*00fc*/ 	.short	0x0100
        /*00fe*/ 	.byte	0x08
	.zero		1


	//   ....[7]....
        /*0100*/ 	.word	0x00001190
        /*0104*/ 	.word	0x00000011
        /*0108*/ 	.word	0x00031600
        /*010c*/ 	.short	0x010a
        /*010e*/ 	.byte	0x3f
	.zero		1


	//   ....[8]....
        /*0110*/ 	.word	0x00001200
        /*0114*/ 	.word	0x00000011
        /*0118*/ 	.word	0x00031600
        /*011c*/ 	.short	0x010a
        /*011e*/ 	.byte	0x3f
	.zero		1


	//   ....[9]....
        /*0120*/ 	.word	0x00001be0
        /*0124*/ 	.word	0x00000010
        /*0128*/ 	.word	0x00031610
        /*012c*/ 	.short	0x010a
        /*012e*/ 	.byte	0x3f
	.zero		1


	//   ....[10]....
        /*0130*/ 	.word	0x00001ca0
        /*0134*/ 	.word	0x00000010
        /*0138*/ 	.word	0x00031610
        /*013c*/ 	.short	0x010a
        /*013e*/ 	.byte	0x3f
	.zero		1


	//   ....[11]....
        /*0140*/ 	.word	0x00003860
        /*0144*/ 	.word	0x00000011
        /*0148*/ 	.word	0x00031630
        /*014c*/ 	.short	0x010a
        /*014e*/ 	.byte	0x3f
	.zero		1


	//   ....[12]....
        /*0150*/ 	.word	0x00003920
        /*0154*/ 	.word	0x00000011
        /*0158*/ 	.word	0x00031630
        /*015c*/ 	.short	0x010a
        /*015e*/ 	.byte	0x3f
	.zero		1


	//   ....[13]....
        /*0160*/ 	.word	0x00008390
        /*0164*/ 	.word	0x00000018
        /*0168*/ 	.word	0x00000000
        /*016c*/ 	.short	0x0101
        /*016e*/ 	.byte	0x3f
	.zero		1


	//   ....[14]....
        /*0170*/ 	.word	0x00008a90
        /*0174*/ 	.word	0x00000010
        /*0178*/ 	.word	0x00000000
        /*017c*/ 	.short	0x0101
        /*017e*/ 	.byte	0x3f
	.zero		1


	//   ....[15]....
        /*0180*/ 	.word	0x0000ddb0
        /*0184*/ 	.word	0x00000006
        /*0188*/ 	.word	0x00031620
        /*018c*/ 	.short	0x010a
        /*018e*/ 	.byte	0x3f
	.zero		1


	//   ....[16]....
        /*0190*/ 	.word	0x0000e7f0
        /*0194*/ 	.word	0x00000006
        /*0198*/ 	.word	0x00031638
        /*019c*/ 	.short	0x010a
        /*019e*/ 	.byte	0x3f
	.zero		1


	//   ....[17]....
        /*01a0*/ 	.word	0x0000eb40
        /*01a4*/ 	.word	0x00000014
        /*01a8*/ 	.word	0x00031620
        /*01ac*/ 	.short	0x010a
        /*01ae*/ 	.byte	0x3f
	.zero		1


	//   ....[18]....
        /*01b0*/ 	.word	0x0000ef80
        /*01b4*/ 	.word	0x00000006
        /*01b8*/ 	.word	0x00031638
        /*01bc*/ 	.short	0x010a
        /*01be*/ 	.byte	0x3f
	.zero		1


	//   ....[19]....
        /*01c0*/ 	.word	0x0000f4f0
        /*01c4*/ 	.word	0x00000005
        /*01c8*/ 	.word	0x00000000
        /*01cc*/ 	.short	0x010a
        /*01ce*/ 	.byte	0x3f
	.zero		1


	//   ....[20]....
        /*01d0*/ 	.word	0x0000f580
        /*01d4*/ 	.word	0x00000003
        /*01d8*/ 	.word	0x00000000
        /*01dc*/ 	.short	0x010a
        /*01de*/ 	.byte	0x3f
	.zero		1


	//   ....[21]....
        /*01e0*/ 	.word	0x0000f5d0
        /*01e4*/ 	.word	0x00000002
        /*01e8*/ 	.word	0x00031638
        /*01ec*/ 	.short	0x010a
        /*01ee*/ 	.byte	0x3f
	.zero		1


	//   ....[22]....
        /*01f0*/ 	.word	0x0000f630
        /*01f4*/ 	.word	0x00000011
        /*01f8*/ 	.word	0x00031600
        /*01fc*/ 	.short	0x010a
        /*01fe*/ 	.byte	0x3f
	.zero		1


	//   ....[23]....
        /*0200*/ 	.word	0x0000f680
        /*0204*/ 	.word	0x00000010
        /*0208*/ 	.word	0x00031610
        /*020c*/ 	.short	0x010a
        /*020e*/ 	.byte	0x3f
	.zero		1


	//   ....[24]....
        /*0210*/ 	.word	0x0000f6d0
        /*0214*/ 	.word	0x00000011
        /*0218*/ 	.word	0x00031630
        /*021c*/ 	.short	0x010a
        /*021e*/ 	.byte	0x3f
	.zero		1


	//   ....[25]....
        /*0220*/ 	.word	0x0000f720
        /*0224*/ 	.word	0x00000006
        /*0228*/ 	.word	0x00031620
        /*022c*/ 	.short	0x010a
        /*022e*/ 	.byte	0x3f
	.zero		1


	//   ....[26]....
        /*0230*/ 	.word	0x0000f770
        /*0234*/ 	.word	0x00000006
        /*0238*/ 	.word	0x00031638
        /*023c*/ 	.short	0x010a
        /*023e*/ 	.byte	0x3f
	.zero		1


	//   ....[27]....
        /*0240*/ 	.word	0x0000f7d0
        /*0244*/ 	.word	0x00000014
        /*0248*/ 	.word	0x00031620
        /*024c*/ 	.short	0x010a
        /*024e*/ 	.byte	0x3f
	.zero		1


	//   ....[28]....
        /*0250*/ 	.word	0x0000f820
        /*0254*/ 	.word	0x00000006
        /*0258*/ 	.word	0x00031638
        /*025c*/ 	.short	0x010a
        /*025e*/ 	.byte	0x3f
	.zero		1


	//   ....[29]....
        /*0260*/ 	.word	0x0000f870
        /*0264*/ 	.word	0x00000005
        /*0268*/ 	.word	0x00000000
        /*026c*/ 	.short	0x010a
        /*026e*/ 	.byte	0x3f
	.zero		1


	//   ....[30]....
        /*0270*/ 	.word	0x0000f8c0
        /*0274*/ 	.word	0x00000003
        /*0278*/ 	.word	0x00000000
        /*027c*/ 	.short	0x010a
        /*027e*/ 	.byte	0x3f
	.zero		1


	//----- nvinfo : EIATTR_NUM_MBARRIERS
	.align		4
.L_648:
        /*0280*/ 	.byte	0x03, 0x38
        /*0282*/ 	.short	0x0007


	//----- nvinfo : EIATTR_EXIT_INSTR_OFFSETS
	.align		4
        /*0284*/ 	.byte	0x04, 0x1c
        /*0286*/ 	.short	(.L_650 - .L_649)


	//   ....[0]....
.L_649:
        /*0288*/ 	.word	0x0000f620


	//----- nvinfo : EIATTR_MAX_THREADS
	.align		4
.L_650:
        /*028c*/ 	.byte	0x04, 0x05
        /*028e*/ 	.short	(.L_652 - .L_651)
.L_651:
        /*0290*/ 	.word	0x00000180
        /*0294*/ 	.word	0x00000001
        /*0298*/ 	.word	0x00000001


	//----- nvinfo : EIATTR_CRS_STACK_SIZE
	.align		4
.L_652:
        /*029c*/ 	.byte	0x04, 0x1e
        /*029e*/ 	.short	(.L_654 - .L_653)
.L_653:
        /*02a0*/ 	.word	0x00000000


	//----- nvinfo : EIATTR_CBANK_PARAM_SIZE
	.align		4
.L_654:
        /*02a4*/ 	.byte	0x03, 0x19
        /*02a6*/ 	.short	0x06f0


	//----- nvinfo : EIATTR_PARAM_CBANK
	.align		4
        /*02a8*/ 	.byte	0x04, 0x0a
        /*02aa*/ 	.short	(.L_656 - .L_655)
	.align		4
.L_655:
        /*02ac*/ 	.word	index@(.nv.constant0._ZN7cutlass13device_kernelIN5flash11enable_sm90INS1_16FlashAttnBwdSm90INS1_25CollectiveMainloopBwdSm90ILi2ELi1ELi1EN4cute5tupleIJNS5_1CILi1EEES8_S8_EEENS6_IJNS7_ILi64EEENS7_ILi80EEENS7_ILi256EEEEEENS_6half_tEfNS_4arch4Sm90ELb0ELb1ELb0ELb1ELb0ELb0ELb1ELb1ELi2ELi1ELi1ELi1ELb0EEENS1_21CollectiveEpilogueBwdISD_SE_SG_Li256ELb1ELb1ELi2EEENS1_19SingleTileSchedulerILb1ELb0ELb0ELi80EEEEEEEEEvNT_6ParamsE)
        /*02b0*/ 	.short	0x0210
        /*02b2*/ 	.short	0x06f0


	//----- nvinfo : EIATTR_SW_WAR
	.align		4
.L_656:
        /*02b4*/ 	.byte	0x04, 0x36
        /*02b6*/ 	.short	(.L_658 - .L_657)
.L_657:
        /*02b8*/ 	.word	0x00000008
.L_658:


//--------------------- .nv.info._ZN7cutlass13device_kernelIN5flash11enable_sm90INS1_16FlashAttnBwdSm90INS1_25CollectiveMainloopBwdSm90ILi2ELi1ELi1EN4cute5tupleIJNS5_1CILi1EEES8_S8_EEENS6_IJNS7_ILi64EEENS7_ILi80EEENS7_ILi256EEEEEENS_6half_tEfNS_4arch4Sm90ELb0ELb1ELb0ELb1ELb0ELb0ELb1ELb1ELi2ELi1ELi1ELi1ELb0EEENS1_24CollectiveEpilogueBwdGQAISD_fSG_Li256ELb1ELb0EEENS1_19SingleTileSchedulerILb1ELb0ELb0ELi80EEEEEEEEEvNT_6ParamsE --------------------------
	.section	.nv.info._ZN7cutlass13device_kernelIN5flash11enable_sm90INS1_16FlashAttnBwdSm90INS1_25CollectiveMainloopBwdSm90ILi2ELi1ELi1EN4cute5tupleIJNS5_1CILi1EEES8_S8_EEENS6_IJNS7_ILi64EEENS7_ILi80EEENS7_ILi256EEEEEENS_6half_tEfNS_4arch4Sm90ELb0ELb1ELb0ELb1ELb0ELb0ELb1ELb1ELi2ELi1ELi1ELi1ELb0EEENS1_24CollectiveEpilogueBwdGQAISD_fSG_Li256ELb1ELb0EEENS1_19SingleTileSchedulerILb1ELb0ELb0ELi80EEEEEEEEEvNT_6ParamsE,"",@"SHT_CUDA_INFO"
	.sectionflags	@""
	.align	4


	//----- nvinfo : EIATTR_CUDA_API_VERSION
	.align		4
        /*0000*/ 	.byte	0x04, 0x37
        /*0002*/ 	.short	(.L_660 - .L_659)
.L_659:
        /*0004*/ 	.word	0x00000082


	//----- nvinfo : EIATTR_KPARAM_INFO
	.align		4
.L_660:
        /*0008*/ 	.byte	0x04, 0x17
        /*000a*/ 	.short	(.L_662 - .L_661)
.L_661:
        /*000c*/ 	.word	0x00000000
        /*0010*/ 	.short	0x0000
        /*0012*/ 	.short	0x0070
        /*0014*/ 	.byte	0x00, 0xf0, 0x01, 0x1a


	//----- nvinfo : EIATTR_SPARSE_MMA_MASK
	.align		4
.L_662:
        /*0018*/ 	.byte	0x03, 0x50
        /*001a*/ 	.short	0x0000


	//----- nvinfo : EIATTR_MAXREG_COUNT
	.align		4
        /*001c*/ 	.byte	0x03, 0x1b
        /*001e*/ 	.short	0x00a8


	//----- nvinfo : EIATTR_NUM_BARRIERS
	.align		4
        /*0020*/ 	.byte	0x02, 0x4c
        /*0022*/ 	.byte	0x0a
	.zero		1


	//----- nvinfo : EIATTR_ANNOTATIONS
	.align		4
        /*0024*/ 	.byte	0x04, 0x55
        /*0026*/ 	.short	(.L_664 - .L_663)


	//   ....[0]....
.L_663:
        /*0028*/ 	.word	0x00000001
        /*002c*/ 	.byte	0xc0, 0x02, 0x00, 0x00, 0x01, 0x00, 0x00, 0x00, 0x90, 0x07, 0x00, 0x00, 0x01, 0x00, 0x00, 0x00
        /*003c*/ 	.byte	0x60, 0x12, 0x00, 0x00, 0x01, 0x00, 0x00, 0x00, 0x70, 0x12, 0x00, 0x00, 0x01, 0x00, 0x00, 0x00
        /*004c*/ 	.byte	0x20, 0x90, 0x00, 0x00, 0x01, 0x00, 0x00, 0x00, 0xd0, 0xba, 0x00, 0x00


	//----- nvinfo : EIATTR_MERCURY_ISA_VERSION
	.align		4
.L_664:
        /*0058*/ 	.byte	0x03, 0x5f
        /*005a*/ 	.short	0x0101


	//----- nvinfo : EIATTR_INT_WARP_WIDE_INSTR_OFFSETS
	.align		4
        /*005c*/ 	.byte	0x04, 0x31
        /*005e*/ 	.short	(.L_666 - .L_665)


	//   ....[0]....
.L_665:
        /*0060*/ 	.word	0x00000190


	//   ....[1]....
        /*0064*/ 	.word	0x000001c0


	//----- nvinfo : EIATTR_COOP_GROUP_MASK_REGIDS
	.align		4
.L_666:
        /*0068*/ 	.byte	0x04, 0x29
        /*006a*/ 	.short	(.L_668 - .L_667)


	//   ....[0]....
.L_667:
        /*006c*/ 	.word	0xffffffff


	//   ....[1]....
        /*0070*/ 	.word	0xffffffff


	//   ....[2]....
        /*0074*/ 	.word	0xffffffff


	//   ....[3]....
        /*0078*/ 	.word	0xffffffff


	//   ....[4]....
        /*007c*/ 	.word	0xffffffff


	//   ....[5]....
        /*0080*/ 	.word	0xffffffff


	//----- nvinfo : EIATTR_COOP_GROUP_INSTR_OFFSETS
	.align		4
.L_668:
        /*0084*/ 	.byte	0x04, 0x28
        /*0086*/ 	.short	(.L_670 - .L_669)


	//   ....[0]....
.L_669:
        /*0088*/ 	.word	0x00000060


	//   ....[1]....
        /*008c*/ 	.word	0x000001a0


	//   ....[2]....
        /*0090*/ 	.word	0x00000220


	//   ....[3]....
        /*0094*/ 	.word	0x00000400


	//   ....[4]....
        /*0098*/ 	.word	0x00001220


	//   ....[5]....
        /*009c*/ 	.word	0x000099b0


	//----- nvinfo : EIATTR_REG_RECONFIG
	.align		4
.L_670:
        /*00a0*/ 	.byte	0x01, 0x54
	.zero		2


	//----- nvinfo : EIATTR_MBARRIER_INSTR_OFFSETS
	.align		4
        /*00a4*/ 	.byte	0x04, 0x39
        /*00a6*/ 	.short	(.L_672 - .L_671)


	//   ....[0]....
.L_671:
        /*00a8*/ 	.word	0x00000290
        /*00ac*/ 	.word	0x000000ff
        /*00b0*/ 	.word	0x00031800
        /*00b4*/ 	.short	0x0100
        /*00b6*/ 	.byte	0x06
	.zero		1


	//   ....[1]....
        /*00b8*/ 	.word	0x000003b0
        /*00bc*/ 	.word	0x000000ff
        /*00c0*/ 	.word	0x00031810
        /*00c4*/ 	.short	0x0100
        /*00c6*/ 	.byte	0x08
	.zero		1


	//   ....[2]....
        /*00c8*/ 	.word	0x000003c0
        /*00cc*/ 	.word	0x000000ff
        /*00d0*/ 	.word	0x00031820
        /*00d4*/ 	.short	0x0100
        /*00d6*/ 	.byte	0x08
	.zero		1


	//   ....[3]....
        /*00d8*/ 	.word	0x000003d0
        /*00dc*/ 	.word	0x000000ff
        /*00e0*/ 	.word	0x00031818
        /*00e4*/ 	.short	0x0100
        /*00e6*/ 	.byte	0x08
	.zero		1


	//   ....[4]....
        /*00e8*/ 	.word	0x000003e0
        /*00ec*/ 	.word	0x000000ff
        /*00f0*/ 	.word	0x00031828
        /*00f4*/ 	.short	0x0100
        /*00f6*/ 	.byte	0x08
	.zero		1


	//   ....[5]....
        /*00f8*/ 	.word	0x00000510
        /*00fc*/ 	.word	0x000000ff
        /*0100*/ 	.word	0x00031830
        /*0104*/ 	.short	0x0100
        /*0106*/ 	.byte	0x08
	.zero		1


	//   ....[6]....
        /*0108*/ 	.word	0x00000520
        /*010c*/ 	.word	0x000000ff
        /*0110*/ 	.word	0x00031838
        /*0114*/ 	.short	0x0100
        /*0116*/ 	.byte	0x08
	.zero		1


	//   ....[7]....
        /*0118*/ 	.word	0x00001200
        /*011c*/ 	.word	0x00000011
        /*0120*/ 	.word	0x00031800
        /*0124*/ 	.short	0x010a
        /*0126*/ 	.byte	0x3f
	.zero		1


	//   ....[8]....
        /*0128*/ 	.word	0x00001240
        /*012c*/ 	.word	0x00000011
        /*0130*/ 	.word	0x00031800
        /*0134*/ 	.short	0x010a
        /*0136*/ 	.byte	0x3f
	.zero		1


	//   ....[9]....
        /*0138*/ 	.word	0x00001c20
        /*013c*/ 	.word	0x00000010
        /*0140*/ 	.word	0x00031810
        /*0144*/ 	.short	0x010a
        /*0146*/ 	.byte	0x3f
	.zero		1


	//   ....[10]....
        /*0148*/ 	.word	0x00001ce0
        /*014c*/ 	.word	0x00000010
        /*0150*/ 	.word	0x00031810
        /*0154*/ 	.short	0x010a
        /*0156*/ 	.byte	0x3f
	.zero		1


	//   ....[11]....
        /*0158*/ 	.word	0x000038a0
        /*015c*/ 	.word	0x00000011
        /*0160*/ 	.word	0x00031830
        /*0164*/ 	.short	0x010a
        /*0166*/ 	.byte	0x3f
	.zero		1


	//   ....[12]....
        /*0168*/ 	.word	0x00003960
        /*016c*/ 	.word	0x00000011
        /*0170*/ 	.word	0x00031830
        /*0174*/ 	.short	0x010a
        /*0176*/ 	.byte	0x3f
	.zero		1


	//   ....[13]....
        /*0178*/ 	.word	0x000083b0
        /*017c*/ 	.word	0x00000018
        /*0180*/ 	.word	0x00000000
        /*0184*/ 	.short	0x0101
        /*0186*/ 	.byte	0x3f
	.zero		1


	//   ....[14]....
        /*0188*/ 	.word	0x00008ab0
        /*018c*/ 	.word	0x00000010
        /*0190*/ 	.word	0x00000000
        /*0194*/ 	.short	0x0101
        /*0196*/ 	.byte	0x3f
	.zero		1


	//   ....[15]....
        /*0198*/ 	.word	0x0000a460
        /*019c*/ 	.word	0x00000006
        /*01a0*/ 	.word	0x00031820
        /*01a4*/ 	.short	0x010a
        /*01a6*/ 	.byte	0x3f
	.zero		1


	//   ....[16]....
        /*01a8*/ 	.word	0x0000aea0
        /*01ac*/ 	.word	0x00000006
        /*01b0*/ 	.word	0x00031838
        /*01b4*/ 	.short	0x010a
        /*01b6*/ 	.byte	0x3f
	.zero		1


	//   ....[17]....
        /*01b8*/ 	.word	0x0000b1f0
        /*01bc*/ 	.word	0x00000014
        /*01c0*/ 	.word	0x00031820
        /*01c4*/ 	.short	0x010a
        /*01c6*/ 	.byte	0x3f
	.zero		1


	//   ....[18]....
        /*01c8*/ 	.word	0x0000b630
        /*01cc*/ 	.word	0x00000006
        /*01d0*/ 	.word	0x00031838
        /*01d4*/ 	.short	0x010a
        /*01d6*/ 	.byte	0x3f
	.zero		1


	//   ....[19]....
        /*01d8*/ 	.word	0x0000bba0
        /*01dc*/ 	.word	0x00000005
        /*01e0*/ 	.word	0x00000000
        /*01e4*/ 	.short	0x010a
        /*01e6*/ 	.byte	0x3f
	.zero		1


	//   ....[20]....
        /*01e8*/ 	.word	0x0000bc30
        /*01ec*/ 	.word	0x00000003
        /*01f0*/ 	.word	0x00000000
        /*01f4*/ 	.short	0x010a
        /*01f6*/ 	.byte	0x3f
	.zero		1


	//   ....[21]....
        /*01f8*/ 	.word	0x0000bc80
        /*01fc*/ 	.word	0x00000002
        /*0200*/ 	.word	0x00031838
        /*0204*/ 	.short	0x010a
        /*0206*/ 	.byte	0x3f
	.zero		1


	//   ....[22]....
        /*0208*/ 	.word	0x0000bce0
        /*020c*/ 	.word	0x00000011
        /*0210*/ 	.word	0x00031800
        /*0214*/ 	.short	0x010a
        /*0216*/ 	.byte	0x3f
	.zero		1


	//   ....[23]....
        /*0218*/ 	.word	0x0000bd30
        /*021c*/ 	.word	0x00000010
        /*0220*/ 	.word	0x00031810
        /*0224*/ 	.short	0x010a
        /*0226*/ 	.byte	0x3f
	.zero		1


	//   ....[24]....
        /*0228*/ 	.word	0x0000bd80
        /*022c*/ 	.word	0x00000011
        /*0230*/ 	.word	0x00031830
        /*0234*/ 	.short	0x010a
        /*0236*/ 	.byte	0x3f
	.zero		1


	//   ....[25]....
        /*0238*/ 	.word	0x0000bdd0
        /*023c*/ 	.word	0x00000006
        /*0240*/ 	.word	0x00031820
        /*0244*/ 	.short	0x010a
        /*0246*/ 	.byte	0x3f
	.zero		1


	//   ....[26]....
        /*0248*/ 	.word	0x0000be20
        /*024c*/ 	.word	0x00000006
        /*0250*/ 	.word	0x00031838
        /*0254*/ 	.short	0x010a
        /*0256*/ 	.byte	0x3f
	.zero		1


	//   ....[27]....
        /*0258*/ 	.word	0x0000be80
        /*025c*/ 	.word	0x00000014
        /*0260*/ 	.word	0x00031820
        /*0264*/ 	.short	0x010a
        /*0266*/ 	.byte	0x3f
	.zero		1


	//   ....[28]....
        /*0268*/ 	.word	0x0000bed0
        /*026c*/ 	.word	0x00000006
        /*0270*/ 	.word	0x00031838
        /*0274*/ 	.short	0x010a
        /*0276*/ 	.byte	0x3f
	.zero		1


	//   ....[29]....
        /*0278*/ 	.word	0x0000bf20
        /*027c*/ 	.word	0x00000005
        /*0280*/ 	.word	0x00000000
        /*0284*/ 	.short	0x010a
        /*0286*/ 	.byte	0x3f
	.zero		1


	//   ....[30]....
        /*0288*/ 	.word	0x0000bf70
        /*028c*/ 	.word	0x00000003
        /*0290*/ 	.word	0x00000000
        /*0294*/ 	.short	0x010a
        /*0296*/ 	.byte	0x3f
	.zero		1


	//----- nvinfo : EIATTR_NUM_MBARRIERS
	.align		4
.L_672:
        /*0298*/ 	.byte	0x03, 0x38
        /*029a*/ 	.short	0x0007


	//----- nvinfo : EIATTR_EXIT_INSTR_OFFSETS
	.align		4
        /*029c*/ 	.byte	0x04, 0x1c
        /*029e*/ 	.short	(.L_674 - .L_673)


	//   ....[0]....
.L_673:
        /*02a0*/ 	.word	0x0000bcd0


	//----- nvinfo : EIATTR_MAX_THREADS
	.align		4
.L_674:
        /*02a4*/ 	.byte	0x04, 0x05
        /*02a6*/ 	.short	(.L_676 - .L_675)
.L_675:
        /*02a8*/ 	.word	0x00000180
        /*02ac*/ 	.word	0x00000001
        /*02b0*/ 	.word	0x00000001


	//----- nvinfo : EIATTR_CRS_STACK_SIZE
	.align		4
.L_676:
        /*02b4*/ 	.byte	0x04, 0x1e
        /*02b6*/ 	.short	(.L_678 - .L_677)
.L_677:
        /*02b8*/ 	.word	0x00000000


	//----- nvinfo : EIATTR_CBANK_PARAM_SIZE
	.align		4
.L_678:
        /*02bc*/ 	.byte	0x03, 0x19
        /*02be*/ 	.short	0x06f0


	//----- nvinfo : EIATTR_PARAM_CBANK
	.align		4
        /*02c0*/ 	.byte	0x04, 0x0a
        /*02c2*/ 	.short	(.L_680 - .L_679)
	.align		4
.L_679:
        /*02c4*/ 	.word	index@(.nv.constant0._ZN7cutlass13device_kernelIN5flash11enable_sm90INS1_16FlashAttnBwdSm90INS1_25CollectiveMainloopBwdSm90ILi2ELi1ELi1EN4cute5tupleIJNS5_1CILi1EEES8_S8_EEENS6_IJNS7_ILi64EEENS7_ILi80EEENS7_ILi256EEEEEENS_6half_tEfNS_4arch4Sm90ELb0ELb1ELb0ELb1ELb0ELb0ELb1ELb1ELi2ELi1ELi1ELi1ELb0EEENS1_24CollectiveEpilogueBwdGQAISD_fSG_Li256ELb1ELb0EEENS1_19SingleTileSchedulerILb1ELb0ELb0ELi80EEEEEEEEEvNT_6ParamsE)
        /*02c8*/ 	.short	0x0210
        /*02ca*/ 	.short	0x06f0


	//----- nvinfo : EIATTR_SW_WAR
	.align		4
.L_680:
        /*02cc*/ 	.byte	0x04, 0x36
        /*02ce*/ 	.short	(.L_682 - .L_681)
.L_681:
        /*02d0*/ 	.word	0x00000008
.L_682:


//--------------------- .nv.info._ZN7cutlass13device_kernelIN5flash11enable_sm90INS1_16FlashAttnBwdSm90INS1_25CollectiveMainloopBwdSm90ILi2ELi1ELi1EN4cute5tupleIJNS5_1CILi1EEES8_S8_EEENS6_IJNS7_ILi64EEENS7_ILi80EEENS7_ILi256EEEEEENS_6half_tEfNS_4arch4Sm90ELb1ELb0ELb0ELb0ELb0ELb0ELb1ELb1ELi2ELi1ELi1ELi1ELb0EEENS1_21CollectiveEpilogueBwdISD_SE_SG_Li256ELb0ELb1ELi2EEENS1_25SingleTileBwdLPTSchedulerILb0ELi80ELb0EEEEEEEEEvNT_6ParamsE --------------------------
	.section	.nv.info._ZN7cutlass13device_kernelIN5flash11enable_sm90INS1_16FlashAttnBwdSm90INS1_25CollectiveMainloopBwdSm90ILi2ELi1ELi1EN4cute5tupleIJNS5_1CILi1EEES8_S8_EEENS6_IJNS7_ILi64EEENS7_ILi80EEENS7_ILi256EEEEEENS_6half_tEfNS_4arch4Sm90ELb1ELb0ELb0ELb0ELb0ELb0ELb1ELb1ELi2ELi1ELi1ELi1ELb0EEENS1_21CollectiveEpilogueBwdISD_SE_SG_Li256ELb0ELb1ELi2EEENS1_25SingleTileBwdLPTSchedulerILb0ELi80ELb0EEEEEEEEEvNT_6ParamsE,"",@"SHT_CUDA_INFO"
	.sectionflags	@""
	.align	4


	//----- nvinfo : EIATTR_CUDA_API_VERSION
	.align		4
        /*0000*/ 	.byte	0x04, 0x37
        /*0002*/ 	.short	(.L_684 - .L_683)
.L_683:
        /*0004*/ 	.word	0x00000082


	//----- nvinfo : EIATTR_KPARAM_INFO
	.align		4
.L_684:
        /*0008*/ 	.byte	0x04, 0x17
        /*000a*/ 	.short	(.L_686 - .L_685)
.L_685:
        /*000c*/ 	.word	0x00000000
        /*0010*/ 	.short	0x0000
        /*0012*/ 	.short	0x0070
        /*0014*/ 	.byte	0x00, 0xf0, 0x01, 0x24


	//----- nvinfo : EIATTR_SPARSE_MMA_MASK
	.align		4
.L_686:
        /*0018*/ 	.byte	0x03, 0x50
        /*001a*/ 	.short	0x0000


	//----- nvinfo : EIATTR_MAXREG_COUNT
	.align		4
        /*001c*/ 	.byte	0x03, 0x1b
        /*001e*/ 	.short	0x00a8


	//----- nvinfo : EIATTR_NUM_BARRIERS
	.align		4
        /*0020*/ 	.byte	0x02, 0x4c
        /*0022*/ 	.byte	0x0a
	.zero		1


	//----- nvinfo : EIATTR_EXTERNS
	.align		4
        /*0024*/ 	.byte	0x04, 0x0f
        /*0026*/ 	.short	(.L_688 - .L_687)


	//   ....[0]....
	.align		4
.L_687:
        /*0028*/ 	.word	index@(__assertfail)


	//----- nvinfo : EIATTR_ANNOTATIONS
	.align		4
.L_688:
        /*002c*/ 	.byte	0x04, 0x55
        /*002e*/ 	.short	(.L_690 - .L_689)


	//   ....[0]....
.L_689:
        /*0030*/ 	.word	0x00000001
        /*0034*/ 	.byte	0x80, 0x13, 0x00, 0x00, 0x01, 0x00, 0x00, 0x00, 0xc0, 0x13, 0x00, 0x00, 0x01, 0x00, 0x00, 0x00
        /*0044*/ 	.byte	0x10, 0x3f, 0x00, 0x00, 0x01, 0x00, 0x00, 0x00, 0xc0, 0x3f, 0x00, 0x00, 0x01, 0x00, 0x00, 0x00
        /*0054*/ 	.byte	0x60, 0x46, 0x00, 0x00, 0x01, 0x00, 0x00, 0x00, 0xc0, 0xe0, 0x00, 0x00, 0x01, 0x00, 0x00, 0x00
        /*0064*/ 	.byte	0x40, 0xe1, 0x00, 0x00


	//----- nvinfo : EIATTR_MERCURY_ISA_VERSION
	.align		4
.L_690:
        /*0068*/ 	.byte	0x03, 0x5f
        /*006a*/ 	.short	0x0101


	//----- nvinfo : EIATTR_INT_WARP_WIDE_INSTR_OFFSETS
	.align		4
        /*006c*/ 	.byte	0x04, 0x31
        /*006e*/ 	.short	(.L_692 - .L_691)


	//   ....[0]....
.L_691:
        /*0070*/ 	.word	0x000001e0


	//   ....[1]....
        /*0074*/ 	.word	0x00000290


	//----- nvinfo : EIATTR_COOP_GROUP_MASK_REGIDS
	.align		4
.L_692:
        /*0078*/ 	.byte	0x04, 0x29
        /*007a*/ 	.short	(.L_694 - .L_693)


	//   ....[0]....
.L_693:
        /*007c*/ 	.word	0xffffffff


	//   ....[1]....
        /*0080*/ 	.word	0xffffffff


	//   ....[2]....
        /*0084*/ 	.word	0xffffffff


	//   ....[3]....
        /*0088*/ 	.word	0xffffffff


	//   ....[4]....
        /*008c*/ 	.word	0xffffffff


	//   ....[5]....
        /*0090*/ 	.word	0xffffffff


	//   ....[6]....
        /*0094*/ 	.word	0xffffffff


	//----- nvinfo : EIATTR_COOP_GROUP_INSTR_OFFSETS
	.align		4
.L_694:
        /*0098*/ 	.byte	0x04, 0x28
        /*009a*/ 	.short	(.L_696 - .L_695)


	//   ....[0]....
.L_695:
        /*009c*/ 	.word	0x00000060


	//   ....[1]....
        /*00a0*/ 	.word	0x000001f0


	//   ....[2]....
        /*00a4*/ 	.word	0x000002a0


	//   ....[3]....
        /*00a8*/ 	.word	0x00000400


	//   ....[4]....
        /*00ac*/ 	.word	0x00000f80


	//   ....[5]....
        /*00b0*/ 	.word	0x0000aee0


	//   ....[6]....
        /*00b4*/ 	.word	0x0000d120


	//----- nvinfo : EIATTR_REG_RECONFIG
	.align		4
.L_696:
        /*00b8*/ 	.byte	0x01, 0x54
	.zero		2


	//----- nvinfo : EIATTR_SYSCALL_OFFSETS
	.align		4
        /*00bc*/ 	.byte	0x04, 0x46
        /*00be*/ 	.short	(.L_698 - .L_697)


	//   ....[0]....
.L_697:
        /*00c0*/ 	.word	0x0000a900


	//   ....[1]....
        /*00c4*/ 	.word	0x0000aa40


	//   ....[2]....
        /*00c8*/ 	.word	0x0000ab60


	//   ....[3]....
        /*00cc*/ 	.word	0x0000ac80


	//----- nvinfo : EIATTR_MBARRIER_INSTR_OFFSETS
	.align		4
.L_698:
        /*00d0*/ 	.byte	0x04, 0x39
        /*00d2*/ 	.short	(.L_700 - .L_699)


	//   ....[0]....
.L_699:
        /*00d4*/ 	.word	0x000002c0
        /*00d8*/ 	.word	0x000000ff
        /*00dc*/ 	.word	0x00031800
        /*00e0*/ 	.short	0x0100
        /*00e2*/ 	.byte	0x06
	.zero		1


	//   ....[1]....
        /*00e4*/ 	.word	0x000003b0
        /*00e8*/ 	.word	0x000000ff
        /*00ec*/ 	.word	0x00031810
        /*00f0*/ 	.short	0x0100
        /*00f2*/ 	.byte	0x08
	.zero		1


	//   ....[2]....
        /*00f4*/ 	.word	0x000003c0
        /*00f8*/ 	.word	0x000000ff
        /*00fc*/ 	.word	0x00031820
        /*0100*/ 	.short	0x0100
        /*0102*/ 	.byte	0x08
	.zero		1


	//   ....[3]....
        /*0104*/ 	.word	0x000003d0
        /*0108*/ 	.word	0x000000ff
        /*010c*/ 	.word	0x00031818
        /*0110*/ 	.short	0x0100
        /*0112*/ 	.byte	0x08
	.zero		1


	//   ....[4]....
        /*0114*/ 	.word	0x000003e0
        /*0118*/ 	.word	0x000000ff
        /*011c*/ 	.word	0x00031828
        /*0120*/ 	.short	0x0100
        /*0122*/ 	.byte	0x08
	.zero		1


	//   ....[5]....
        /*0124*/ 	.word	0x00000510
        /*0128*/ 	.word	0x000000ff
        /*012c*/ 	.word	0x00031830
        /*0130*/ 	.short	0x0100
        /*0132*/ 	.byte	0x08
	.zero		1


	//   ....[6]....
        /*0134*/ 	.word	0x00000520
        /*0138*/ 	.word	0x000000ff
        /*013c*/ 	.word	0x00031838
        /*0140*/ 	.short	0x0100
        /*0142*/ 	.byte	0x08
	.zero		1


	//   ....[7]....
        /*0144*/ 	.word	0x00000f00
        /*0148*/ 	.word	0x00000011
        /*014c*/ 	.word	0x00031800
        /*0150*/ 	.short	0x010a
        /*0152*/ 	.byte	0x3f
	.zero		1


	//   ....[8]....
        /*0154*/ 	.word	0x00001000
        /*0158*/ 	.word	0x00000011
        /*015c*/ 	.word	0x00031800
        /*0160*/ 	.short	0x010a
        /*0162*/ 	.byte	0x3f
	.zero		1


	//   ....[9]....
        /*0164*/ 	.word	0x000018a0
        /*0168*/ 	.word	0x00000010
        /*016c*/ 	.word	0x00031810
        /*0170*/ 	.short	0x010a
        /*0172*/ 	.byte	0x3f
	.zero		1


	//   ....[10]....
        /*0174*/ 	.word	0x00001970
        /*0178*/ 	.word	0x00000010
        /*017c*/ 	.word	0x00031810
        /*0180*/ 	.short	0x010a
        /*0182*/ 	.byte	0x3f
	.zero		1


	//   ....[11]....
        /*0184*/ 	.word	0x00003ee0
        /*0188*/ 	.word	0x00000011
        /*018c*/ 	.word	0x00031830
        /*0190*/ 	.short	0x010a
        /*0192*/ 	.byte	0x3f
	.zero		1


	//   ....[12]....
        /*0194*/ 	.word	0x00003f90
        /*0198*/ 	.word	0x00000011
        /*019c*/ 	.word	0x00031830
        /*01a0*/ 	.short	0x010a
        /*01a2*/ 	.byte	0x3f
	.zero		1


	//   ....[13]....
        /*01a4*/ 	.word	0x00009870
        /*01a8*/ 	.word	0x00000018
        /*01ac*/ 	.word	0x00000000
        /*01b0*/ 	.short	0x0101
        /*01b2*/ 	.byte	0x3f
	.zero		1


	//   ....[14]....
        /*01b4*/ 	.word	0x0000a240
        /*01b8*/ 	.word	0x00000010
        /*01bc*/ 	.word	0x00000000
        /*01c0*/ 	.short	0x0101
        /*01c2*/ 	.byte	0x3f
	.zero		1


	//   ....[15]....
        /*01c4*/ 	.word	0x0000d7a0
        /*01c8*/ 	.word	0x00000007
        /*01cc*/ 	.word	0x00031820
        /*01d0*/ 	.short	0x010a
        /*01d2*/ 	.byte	0x3f
	.zero		1


	//   ....[16]....
        /*01d4*/ 	.word	0x0000e040
        /*01d8*/ 	.word	0x00000007
        /*01dc*/ 	.word	0x00031838
        /*01e0*/ 	.short	0x010a
        /*01e2*/ 	.byte	0x3f
	.zero		1


	//   ....[17]....
        /*01e4*/ 	.word	0x0000e3d0
        /*01e8*/ 	.word	0x00000013
        /*01ec*/ 	.word	0x00031820
        /*01f0*/ 	.short	0x010a
        /*01f2*/ 	.byte	0x3f
	.zero		1


	//   ....[18]....
        /*01f4*/ 	.word	0x0000e7b0
        /*01f8*/ 	.word	0x00000007
        /*01fc*/ 	.word	0x00031838
        /*0200*/ 	.short	0x010a
        /*0202*/ 	.byte	0x3f
	.zero		1


	//   ....[19]....
        /*0204*/ 	.word	0x0000ec70
        /*0208*/ 	.word	0x00000003
        /*020c*/ 	.word	0x00000000
        /*0210*/ 	.short	0x010a
        /*0212*/ 	.byte	0x3f
	.zero		1


	//   ....[20]....
        /*0214*/ 	.word	0x0000ed00
        /*0218*/ 	.word	0x00000011
        /*021c*/ 	.word	0x00000000
        /*0220*/ 	.short	0x010a
        /*0222*/ 	.byte	0x3f
	.zero		1


	//   ....[21]....
        /*0224*/ 	.word	0x0000ed50
        /*0228*/ 	.word	0x00000005
        /*022c*/ 	.word	0x00031838
        /*0230*/ 	.short	0x010a
        /*0232*/ 	.byte	0x3f
	.zero		1


	//   ....[22]....
        /*0234*/ 	.word	0x0000edb0
        /*0238*/ 	.word	0x00000011
        /*023c*/ 	.word	0x00031800
        /*0240*/ 	.short	0x010a
        /*0242*/ 	.byte	0x3f
	.zero		1


	//   ....[23]....
        /*0244*/ 	.word	0x0000ee00
        /*0248*/ 	.word	0x00000010
        /*024c*/ 	.word	0x00031810
        /*0250*/ 	.short	0x010a
        /*0252*/ 	.byte	0x3f
	.zero		1


	//   ....[24]....
        /*0254*/ 	.word	0x0000ee50
        /*0258*/ 	.word	0x00000011
        /*025c*/ 	.word	0x00031830
        /*0260*/ 	.short	0x010a
        /*0262*/ 	.byte	0x3f
	.zero		1


	//   ....[25]....
        /*0264*/ 	.word	0x0000eea0
        /*0268*/ 	.word	0x00000007
        /*026c*/ 	.word	0x00031820
        /*0270*/ 	.short	0x010a
        /*0272*/ 	.byte	0x3f
	.zero		1


	//   ....[26]....
        /*0274*/ 	.word	0x0000eef0
        /*0278*/ 	.word	0x00000007
        /*027c*/ 	.word	0x00031838
        /*0280*/ 	.short	0x010a
        /*0282*/ 	.byte	0x3f
	.zero		1


	//   ....[27]....
        /*0284*/ 	.word	0x0000ef50
        /*0288*/ 	.word	0x00000013
        /*028c*/ 	.word	0x00031820
        /*0290*/ 	.short	0x010a
        /*0292*/ 	.byte	0x3f
	.zero		1


	//   ....[28]....
        /*0294*/ 	.word	0x0000efa0
        /*0298*/ 	.word	0x00000007
        /*029c*/ 	.word	0x00031838
        /*02a0*/ 	.short	0x010a
        /*02a2*/ 	.byte	0x3f
	.zero		1


	//   ....[29]....
        /*02a4*/ 	.word	0x0000f070
        /*02a8*/ 	.word	0x00000003
        /*02ac*/ 	.word	0x00000000
        /*02b0*/ 	.short	0x010a
        /*02b2*/ 	.byte	0x3f
	.zero		1


	//   ....[30]....
        /*02b4*/ 	.word	0x0000f0c0
        /*02b8*/ 	.word	0x00000011
        /*02bc*/ 	.word	0x00000000
        /*02c0*/ 	.short	0x010a
        /*02c2*/ 	.byte	0x3f
	.zero		1


	//----- nvinfo : EIATTR_NUM_MBARRIERS
	.align		4
.L_700:
        /*02c4*/ 	.byte	0x03, 0x38
        /*02c6*/ 	.short	0x0007


	//----- nvinfo : EIATTR_EXIT_INSTR_OFFSETS
	.align		4
        /*02c8*/ 	.byte	0x04, 0x1c
        /*02ca*/ 	.short	(.L_702 - .L_701)


	//   ....[0]....
.L_701:
        /*02cc*/ 	.word	0x00000880


	//   ....[1]....
        /*02d0*/ 	.word	0x0000b7d0


	//   ....[2]....
        /*02d4*/ 	.word	0x0000d0d0


	//   ....[3]....
        /*02d8*/ 	.word	0x0000eda0


	//----- nvinfo : EIATTR_MAX_THREADS
	.align		4
.L_702:
        /*02dc*/ 	.byte	0x04, 0x05
        /*02de*/ 	.short	(.L_704 - .L_703)
.L_703:
        /*02e0*/ 	.word	0x00000180
        /*02e4*/ 	.word	0x00000001
        /*02e8*/ 	.word	0x00000001


	//----- nvinfo : EIATTR_CRS_STACK_SIZE
	.align		4
.L_704:
        /*02ec*/ 	.byte	0x04, 0x1e
        /*02ee*/ 	.short	(.L_706 - .L_705)
.L_705:
        /*02f0*/ 	.word	0x00000000


	//----- nvinfo : EIATTR_CBANK_PARAM_SIZE
	.align		4
.L_706:
        /*02f4*/ 	.byte	0x03, 0x19
        /*02f6*/ 	.short	0x0970


	//----- nvinfo : EIATTR_PARAM_CBANK
	.align		4
        /*02f8*/ 	.byte	0x04, 0x0a
        /*02fa*/ 	.short	(.L_708 - .L_707)
	.align		4
.L_707:
        /*02fc*/ 	.word	index@(.nv.constant0._ZN7cutlass13device_kernelIN5flash11enable_sm90INS1_16FlashAttnBwdSm90INS1_25CollectiveMainloopBwdSm90ILi2ELi1ELi1EN4cute5tupleIJNS5_1CILi1EEES8_S8_EEENS6_IJNS7_ILi64EEENS7_ILi80EEENS7_ILi256EEEEEENS_6half_tEfNS_4arch4Sm90ELb1ELb0ELb0ELb0ELb0ELb0ELb1ELb1ELi2ELi1ELi1ELi1ELb0EEENS1_21CollectiveEpilogueBwdISD_SE_SG_Li256ELb0ELb1ELi2EEENS1_25SingleTileBwdLPTSchedulerILb0ELi80ELb0EEEEEEEEEvNT_6ParamsE)
        /*0300*/ 	.short	0x0210
        /*0302*/ 	.short	0x0970


	//----- nvinfo : EIATTR_SW_WAR
	.align		4
.L_708:
        /*0304*/ 	.byte	0x04, 0x36
        /*0306*/ 	.short	(.L_710 - .L_709)
.L_709:
        /*0308*/ 	.word	0x00000008
.L_710:


//--------------------- .nv.info._ZN7cutlass13device_kernelIN5flash11enable_sm90INS1_16FlashAttnBwdSm90INS1_25CollectiveMainloopBwdSm90ILi2ELi1ELi1EN4cute5tupleIJNS5_1CILi1EEES8_S8_EEENS6_IJNS7_ILi64EEENS7_ILi80EEENS7_ILi256EEEEEENS_6half_tEfNS_4arch4Sm90ELb1ELb0ELb0ELb0ELb0ELb0ELb1ELb1ELi2ELi1ELi1ELi1ELb0EEENS1_24CollectiveEpilogueBwdGQAISD_fSG_Li256ELb0ELb0EEENS1_25SingleTileBwdLPTSchedulerILb0ELi80ELb0EEEEEEEEEvNT_6ParamsE --------------------------
	.section	.nv.info._ZN7cutlass13device_kernelIN5flash11enable_sm90INS1_16FlashAttnBwdSm90INS1_25CollectiveMainloopBwdSm90ILi2ELi1ELi1EN4cute5tupleIJNS5_1CILi1EEES8_S8_EEENS6_IJNS7_ILi64EEENS7_ILi80EEENS7_ILi256EEEEEENS_6half_tEfNS_4arch4Sm90ELb1ELb0ELb0ELb0ELb0ELb0ELb1ELb1ELi2ELi1ELi1ELi1ELb0EEENS1_24CollectiveEpilogueBwdGQAISD_fSG_Li256ELb0ELb0EEENS1_25SingleTileBwdLPTSchedulerILb0ELi80ELb0EEEEEEEEEvNT_6ParamsE,"",@"SHT_CUDA_INFO"
	.sectionflags	@""
	.align	4


	//----- nvinfo : EIATTR_CUDA_API_VERSION
	.align		4
        /*0000*/ 	.byte	0x04, 0x37
        /*0002*/ 	.short	(.L_712 - .L_711)
.L_711:
        /*0004*/ 	.word	0x00000082


	//----- nvinfo : EIATTR_KPARAM_INFO
	.align		4
.L_712:
        /*0008*/ 	.byte	0x04, 0x17
        /*000a*/ 	.short	(.L_714 - .L_713)
.L_713:
        /*000c*/ 	.word	0x00000000
        /*0010*/ 	.short	0x0000
        /*0012*/ 	.short	0x0070
        /*0014*/ 	.byte	0x00, 0xf0, 0x01, 0x1c


	//----- nvinfo : EIATTR_SPARSE_MMA_MASK
	.align		4
.L_714:
        /*0018*/ 	.byte	0x03, 0x50
        /*001a*/ 	.short	0x0000


	//----- nvinfo : EIATTR_MAXREG_COUNT
	.align		4
        /*001c*/ 	.byte	0x03, 0x1b
        /*001e*/ 	.short	0x00a8


	//----- nvinfo : EIATTR_NUM_BARRIERS
	.align		4
        /*0020*/ 	.byte	0x02, 0x4c
        /*0022*/ 	.byte	0x0a
	.zero		1


	//----- nvinfo : EIATTR_ANNOTATIONS
	.align		4
        /*0024*/ 	.byte	0x04, 0x55
        /*0026*/ 	.short	(.L_716 - .L_715)


	//   ....[0]....
.L_715:
        /*0028*/ 	.word	0x00000001
        /*002c*/ 	.byte	0xf0, 0x06, 0x00, 0x00, 0x01, 0x00, 0x00, 0x00, 0x90, 0x07, 0x00, 0x00, 0x01, 0x00, 0x00, 0x00
        /*003c*/ 	.byte	0x80, 0x08, 0x00, 0x00, 0x01, 0x00, 0x00, 0x00, 0xa0, 0x08, 0x00, 0x00, 0x01, 0x00, 0x00, 0x00
        /*004c*/ 	.byte	0x60, 0x10, 0x00, 0x00, 0x01, 0x00, 0x00, 0x00, 0x90, 0x10, 0x00, 0x00, 0x01, 0x00, 0x00, 0x00
        /*005c*/ 	.byte	0xd0, 0x86, 0x00, 0x00, 0x01, 0x00, 0x00, 0x00, 0x20, 0x87, 0x00, 0x00, 0x01, 0x00, 0x00, 0x00
        /*006c*/ 	.byte	0x00, 0x9f, 0x00, 0x00, 0x01, 0x00, 0x00, 0x00, 0x80, 0x9f, 0x00, 0x00


	//----- nvinfo : EIATTR_MERCURY_ISA_VERSION
	.align		4
.L_716:
        /*0078*/ 	.byte	0x03, 0x5f
        /*007a*/ 	.short	0x0101


	//----- nvinfo : EIATTR_INT_WARP_WIDE_INSTR_OFFSETS
	.align		4
        /*007c*/ 	.byte	0x04, 0x31
        /*007e*/ 	.short	(.L_718 - .L_717)


	//   ....[0]....
.L_717:
        /*0080*/ 	.word	0x00000180


	//   ....[1]....
        /*0084*/ 	.word	0x00000230


	//----- nvinfo : EIATTR_COOP_GROUP_MASK_REGIDS
	.align		4
.L_718:
        /*0088*/ 	.byte	0x04, 0x29
        /*008a*/ 	.short	(.L_720 - .L_719)


	//   ....[0]....
.L_719:
        /*008c*/ 	.word	0xffffffff


	//   ....[1]....
        /*0090*/ 	.word	0xffffffff


	//   ....[2]....
        /*0094*/ 	.word	0xffffffff


	//   ....[3]....
        /*0098*/ 	.word	0xffffffff


	//   ....[4]....
        /*009c*/ 	.word	0xffffffff


	//   ....[5]....
        /*00a0*/ 	.word	0xffffffff


	//----- nvinfo : EIATTR_COOP_GROUP_INSTR_OFFSETS
	.align		4
.L_720:
        /*00a4*/ 	.byte	0x04, 0x28
        /*00a6*/ 	.short	(.L_722 - .L_721)


	//   ....[0]....
.L_721:
        /*00a8*/ 	.word	0x00000060


	//   ....[1]....
        /*00ac*/ 	.word	0x00000190


	//   ....[2]....
        /*00b0*/ 	.word	0x00000240


	//   ....[3]....
        /*00b4*/ 	.word	0x000003a0


	//   ....[4]....
        /*00b8*/ 	.word	0x00000fc0


	//   ....[5]....
        /*00bc*/ 	.word	0x00008f70


	//----- nvinfo : EIATTR_REG_RECONFIG
	.align		4
.L_722:
        /*00c0*/ 	.byte	0x01, 0x54
	.zero		2


	//----- nvinfo : EIATTR_MBARRIER_INSTR_OFFSETS
	.align		4
        /*00c4*/ 	.byte	0x04, 0x39
        /*00c6*/ 	.short	(.L_724 - .L_723)


	//   ....[0]....
.L_723:
        /*00c8*/ 	.word	0x00000260
        /*00cc*/ 	.word	0x000000ff
        /*00d0*/ 	.word	0x00031800
        /*00d4*/ 	.short	0x0100
        /*00d6*/ 	.byte	0x06
	.zero		1


	//   ....[1]....
        /*00d8*/ 	.word	0x00000350
        /*00dc*/ 	.word	0x000000ff
        /*00e0*/ 	.word	0x00031810
        /*00e4*/ 	.short	0x0100
        /*00e6*/ 	.byte	0x08
	.zero		1


	//   ....[2]....
        /*00e8*/ 	.word	0x00000360
        /*00ec*/ 	.word	0x000000ff
        /*00f0*/ 	.word	0x00031820
        /*00f4*/ 	.short	0x0100
        /*00f6*/ 	.byte	0x08
	.zero		1


	//   ....[3]....
        /*00f8*/ 	.word	0x00000370
        /*00fc*/ 	.word	0x000000ff
        /*0100*/ 	.word	0x00031818
        /*0104*/ 	.short	0x0100
        /*0106*/ 	.byte	0x08
	.zero		1


	//   ....[4]....
        /*0108*/ 	.word	0x00000380
        /*010c*/ 	.word	0x000000ff
        /*0110*/ 	.word	0x00031828
        /*0114*/ 	.short	0x0100
        /*0116*/ 	.byte	0x08
	.zero		1


	//   ....[5]....
        /*0118*/ 	.word	0x000004b0
        /*011c*/ 	.word	0x000000ff
        /*0120*/ 	.word	0x00031830
        /*0124*/ 	.short	0x0100
        /*0126*/ 	.byte	0x08
	.zero		1


	//   ....[6]....
        /*0128*/ 	.word	0x000004c0
        /*012c*/ 	.word	0x000000ff
        /*0130*/ 	.word	0x00031838
        /*0134*/ 	.short	0x0100
        /*0136*/ 	.byte	0x08
	.zero		1


	//   ....[7]....
        /*0138*/ 	.word	0x00000f40
        /*013c*/ 	.word	0x00000011
        /*0140*/ 	.word	0x00031800
        /*0144*/ 	.short	0x010a
        /*0146*/ 	.byte	0x3f
	.zero		1


	//   ....[8]....
        /*0148*/ 	.word	0x00001040
        /*014c*/ 	.word	0x00000011
        /*0150*/ 	.word	0x00031800
        /*0154*/ 	.short	0x010a
        /*0156*/ 	.byte	0x3f
	.zero		1


	//   ....[9]....
        /*0158*/ 	.word	0x00001920
        /*015c*/ 	.word	0x00000010
        /*0160*/ 	.word	0x00031810
        /*0164*/ 	.short	0x010a
        /*0166*/ 	.byte	0x3f
	.zero		1


	//   ....[10]....
        /*0168*/ 	.word	0x000019e0
        /*016c*/ 	.word	0x00000010
        /*0170*/ 	.word	0x00031810
        /*0174*/ 	.short	0x010a
        /*0176*/ 	.byte	0x3f
	.zero		1


	//   ....[11]....
        /*0178*/ 	.word	0x00003570
        /*017c*/ 	.word	0x00000011
        /*0180*/ 	.word	0x00031830
        /*0184*/ 	.short	0x010a
        /*0186*/ 	.byte	0x3f
	.zero		1


	//   ....[12]....
        /*0188*/ 	.word	0x00003630
        /*018c*/ 	.word	0x00000011
        /*0190*/ 	.word	0x00031830
        /*0194*/ 	.short	0x010a
        /*0196*/ 	.byte	0x3f
	.zero		1


	//   ....[13]....
        /*0198*/ 	.word	0x00007a60
        /*019c*/ 	.word	0x00000018
        /*01a0*/ 	.word	0x00000000
        /*01a4*/ 	.short	0x0101
        /*01a6*/ 	.byte	0x3f
	.zero		1


	//   ....[14]....
        /*01a8*/ 	.word	0x00008160
        /*01ac*/ 	.word	0x00000010
        /*01b0*/ 	.word	0x00000000
        /*01b4*/ 	.short	0x0101
        /*01b6*/ 	.byte	0x3f
	.zero		1


	//   ....[15]....
        /*01b8*/ 	.word	0x000095e0
        /*01bc*/ 	.word	0x00000007
        /*01c0*/ 	.word	0x00031820
        /*01c4*/ 	.short	0x010a
        /*01c6*/ 	.byte	0x3f
	.zero		1


	//   ....[16]....
        /*01c8*/ 	.word	0x00009e80
        /*01cc*/ 	.word	0x00000007
        /*01d0*/ 	.word	0x00031838
        /*01d4*/ 	.short	0x010a
        /*01d6*/ 	.byte	0x3f
	.zero		1


	//   ....[17]....
        /*01d8*/ 	.word	0x0000a210
        /*01dc*/ 	.word	0x00000013
        /*01e0*/ 	.word	0x00031820
        /*01e4*/ 	.short	0x010a
        /*01e6*/ 	.byte	0x3f
	.zero		1


	//   ....[18]....
        /*01e8*/ 	.word	0x0000a5f0
        /*01ec*/ 	.word	0x00000007
        /*01f0*/ 	.word	0x00031838
        /*01f4*/ 	.short	0x010a
        /*01f6*/ 	.byte	0x3f
	.zero		1


	//   ....[19]....
        /*01f8*/ 	.word	0x0000aa90
        /*01fc*/ 	.word	0x00000003
        /*0200*/ 	.word	0x00000000
        /*0204*/ 	.short	0x010a
        /*0206*/ 	.byte	0x3f
	.zero		1


	//   ....[20]....
        /*0208*/ 	.word	0x0000ab20
        /*020c*/ 	.word	0x00000011
        /*0210*/ 	.word	0x00000000
        /*0214*/ 	.short	0x010a
        /*0216*/ 	.byte	0x3f
	.zero		1


	//   ....[21]....
        /*0218*/ 	.word	0x0000ab70
        /*021c*/ 	.word	0x00000004
        /*0220*/ 	.word	0x00031838
        /*0224*/ 	.short	0x010a
        /*0226*/ 	.byte	0x3f
	.zero		1


	//   ....[22]....
        /*0228*/ 	.word	0x0000abd0
        /*022c*/ 	.word	0x00000011
        /*0230*/ 	.word	0x00031800
        /*0234*/ 	.short	0x010a
        /*0236*/ 	.byte	0x3f
	.zero		1


	//   ....[23]....
        /*0238*/ 	.word	0x0000ac20
        /*023c*/ 	.word	0x00000010
        /*0240*/ 	.word	0x00031810
        /*0244*/ 	.short	0x010a
        /*0246*/ 	.byte	0x3f
	.zero		1


	//   ....[24]....
        /*0248*/ 	.word	0x0000ac70
        /*024c*/ 	.word	0x00000011
        /*0250*/ 	.word	0x00031830
        /*0254*/ 	.short	0x010a
        /*0256*/ 	.byte	0x3f
	.zero		1


	//   ....[25]....
        /*0258*/ 	.word	0x0000acc0
        /*025c*/ 	.word	0x00000007
        /*0260*/ 	.word	0x00031820
        /*0264*/ 	.short	0x010a
        /*0266*/ 	.byte	0x3f
	.zero		1


	//   ....[26]....
        /*0268*/ 	.word	0x0000ad10
        /*026c*/ 	.word	0x00000007
        /*0270*/ 	.word	0x00031838
        /*0274*/ 	.short	0x010a
        /*0276*/ 	.byte	0x3f
	.zero		1


	//   ....[27]....
        /*0278*/ 	.word	0x0000ad70
        /*027c*/ 	.word	0x00000013
        /*0280*/ 	.word	0x00031820
        /*0284*/ 	.short	0x010a
        /*0286*/ 	.byte	0x3f
	.zero		1


	//   ....[28]....
        /*0288*/ 	.word	0x0000adc0
        /*028c*/ 	.word	0x00000007
        /*0290*/ 	.word	0x00031838
        /*0294*/ 	.short	0x010a
        /*0296*/ 	.byte	0x3f
	.zero		1


	//   ....[29]....
        /*0298*/ 	.word	0x0000ae10
        /*029c*/ 	.word	0x00000003
        /*02a0*/ 	.word	0x00000000
        /*02a4*/ 	.short	0x010a
        /*02a6*/ 	.byte	0x3f
	.zero		1


	//   ....[30]....
        /*02a8*/ 	.word	0x0000ae60
        /*02ac*/ 	.word	0x00000011
        /*02b0*/ 	.word	0x00000000
        /*02b4*/ 	.short	0x010a
        /*02b6*/ 	.byte	0x3f
	.zero		1


	//----- nvinfo : EIATTR_NUM_MBARRIERS
	.align		4
.L_724:
        /*02b8*/ 	.byte	0x03, 0x38
        /*02ba*/ 	.short	0x0007


	//----- nvinfo : EIATTR_EXIT_INSTR_OFFSETS
	.align		4
        /*02bc*/ 	.byte	0x04, 0x1c
        /*02be*/ 	.short	(.L_726 - .L_725)


	//   ....[0]....
.L_725:
        /*02c0*/ 	.word	0x0000abc0


	//----- nvinfo : EIATTR_MAX_THREADS
	.align		4
.L_726:
        /*02c4*/ 	.byte	0x04, 0x05
        /*02c6*/ 	.short	(.L_728 - .L_727)
.L_727:
        /*02c8*/ 	.word	0x00000180
        /*02cc*/ 	.word	0x00000001
        /*02d0*/ 	.word	0x00000001


	//----- nvinfo : EIATTR_CRS_STACK_SIZE
	.align		4
.L_728:
        /*02d4*/ 	.byte	0x04, 0x1e
        /*02d6*/ 	.short	(.L_730 - .L_729)
.L_729:
        /*02d8*/ 	.word	0x00000000


	//----- nvinfo : EIATTR_CBANK_PARAM_SIZE
	.align		4
.L_730:
        /*02dc*/ 	.byte	0x03, 0x19
        /*02de*/ 	.short	0x0770


	//----- nvinfo : EIATTR_PARAM_CBANK
	.align		4
        /*02e0*/ 	.byte	0x04, 0x0a
        /*02e2*/ 	.short	(.L_732 - .L_731)
	.align		4
.L_731:
        /*02e4*/ 	.word	index@(.nv.constant0._ZN7cutlass13device_kernelIN5flash11enable_sm90INS1_16FlashAttnBwdSm90INS1_25CollectiveMainloopBwdSm90ILi2ELi1ELi1EN4cute5tupleIJNS5_1CILi1EEES8_S8_EEENS6_IJNS7_ILi64EEENS7_ILi80EEENS7_ILi256EEEEEENS_6half_tEfNS_4arch4Sm90ELb1ELb0ELb0ELb0ELb0ELb0ELb1ELb1ELi2ELi1ELi1ELi1ELb0EEENS1_24CollectiveEpilogueBwdGQAISD_fSG_Li256ELb0ELb0EEENS1_25SingleTileBwdLPTSchedulerILb0ELi80ELb0EEEEEEEEEvNT_6ParamsE)
        /*02e8*/ 	.short	0x0210
        /*02ea*/ 	.short	0x0770


	//----- nvinfo : EIATTR_SW_WAR
	.align		4
.L_732:
        /*02ec*/ 	.byte	0x04, 0x36
        /*02ee*/ 	.short	(.L_734 - .L_733)
.L_733:
        /*02f0*/ 	.word	0x00000008
.L_734:


//--------------------- .nv.info._ZN7cutlass13device_kernelIN5flash22FlashAttnBwdPreprocessIN4cute5tupleIJNS3_1CILi64EEENS5_ILi256EEEEEENS_6half_tEfNS_4arch4Sm90ELb1ELb0EEEEEvNT_6ParamsE --------------------------
	.section	.nv.info._ZN7cutlass13device_kernelIN5flash22FlashAttnBwdPreprocessIN4cute5tupleIJNS3_1CILi64EEENS5_ILi256EEEEEENS_6half_tEfNS_4arch4Sm90ELb1ELb0EEEEEvNT_6ParamsE,"",@"SHT_CUDA_INFO"
	.sectionflags	@""
	.align	4


	//----- nvinfo : EIATTR_CUDA_API_VERSION
	.align		4
        /*0000*/ 	.byte	0x04, 0x37
        /*0002*/ 	.short	(.L_736 - .L_735)
.L_735:
        /*0004*/ 	.word	0x00000082


	//----- nvinfo : EIATTR_KPARAM_INFO
	.align		4
.L_736:
        /*0008*/ 	.byte	0x04, 0x17
        /*000a*/ 	.short	(.L_738 - .L_737)
.L_737:
        /*000c*/ 	.word	0x00000000
        /*0010*/ 	.short	0x0000
        /*0012*/ 	.short	0x0000
        /*0014*/ 	.byte	0x00, 0xf0, 0xc1, 0x03


	//----- nvinfo : EIATTR_SPARSE_MMA_MASK
	.align		4
.L_738:
        /*0018*/ 	.byte	0x03, 0x50
        /*001a*/ 	.short	0x0000


	//----- nvinfo : EIATTR_MAXREG_COUNT
	.align		4
        /*001c*/ 	.byte	0x03, 0x1b
        /*001e*/ 	.short	0x0080


	//----- nvinfo : EIATTR_MERCURY_ISA_VERSION
	.align		4
        /*0020*/ 	.byte	0x03, 0x5f
        /*0022*/ 	.short	0x0101


	//----- nvinfo : EIATTR_COOP_GROUP_MASK_REGIDS
	.align		4
        /*0024*/ 	.byte	0x04, 0x29
        /*0026*/ 	.short	(.L_740 - .L_739)


	//   ....[0]....
.L_739:
        /*0028*/ 	.word	0xffffffff


	//   ....[1]....
        /*002c*/ 	.word	0xffffffff


	//   ....[2]....
        /*0030*/ 	.word	0xffffffff


	//   ....[3]....
        /*0034*/ 	.word	0xffffffff


	//   ....[4]....
        /*0038*/ 	.word	0xffffffff


	//   ....[5]....
        /*003c*/ 	.word	0xffffffff


	//   ....[6]....
        /*0040*/ 	.word	0xffffffff


	//   ....[7]....
        /*0044*/ 	.word	0xffffffff


	//   ....[8]....
        /*0048*/ 	.word	0xffffffff


	//   ....[9]....
        /*004c*/ 	.word	0xffffffff


	//   ....[10]....
        /*0050*/ 	.word	0xffffffff


	//   ....[11]....
        /*0054*/ 	.word	0xffffffff


	//   ....[12]....
        /*0058*/ 	.word	0xffffffff


	//   ....[13]....
        /*005c*/ 	.word	0xffffffff


	//   ....[14]....
        /*0060*/ 	.word	0xffffffff


	//   ....[15]....
        /*0064*/ 	.word	0xffffffff


	//----- nvinfo : EIATTR_COOP_GROUP_INSTR_OFFSETS
	.align		4
.L_740:
        /*0068*/ 	.byte	0x04, 0x28
        /*006a*/ 	.short	(.L_742 - .L_741)


	//   ....[0]....
.L_741:
        /*006c*/ 	.word	0x00002010


	//   ....[1]....
        /*0070*/ 	.word	0x00002020


	//   ....[2]....
        /*0074*/ 	.word	0x00002030


	//   ....[3]....
        /*0078*/ 	.word	0x00002040


	//   ....[4]....
        /*007c*/ 	.word	0x00002070


	//   ....[5]....
        /*0080*/ 	.word	0x000020a0


	//   ....[6]....
        /*0084*/ 	.word	0x000020d0


	//   ....[7]....
        /*0088*/ 	.word	0x000020f0


	//   ....[8]....
        /*008c*/ 	.word	0x00002140


	//   ....[9]....
        /*0090*/ 	.word	0x00002160


	//   ....[10]....
        /*0094*/ 	.word	0x00002190


	//   ....[11]....
        /*0098*/ 	.word	0x000021b0


	//   ....[12]....
        /*009c*/ 	.word	0x00002260


	//   ....[13]....
        /*00a0*/ 	.word	0x000022a0


	//   ....[14]....
        /*00a4*/ 	.word	0x000022d0


	//   ....[15]....
        /*00a8*/ 	.word	0x000022f0


	//----- nvinfo : EIATTR_EXIT_INSTR_OFFSETS
	.align		4
.L_742:
        /*00ac*/ 	.byte	0x04, 0x1c
        /*00ae*/ 	.short	(.L_744 - .L_743)


	//   ....[0]....
.L_743:
        /*00b0*/ 	.word	0x000028e0


	//   ....[1]....
        /*00b4*/ 	.word	0x00002960


	//----- nvinfo : EIATTR_MAX_THREADS
	.align		4
.L_744:
        /*00b8*/ 	.byte	0x04, 0x05
        /*00ba*/ 	.short	(.L_746 - .L_745)
.L_745:
        /*00bc*/ 	.word	0x00000100
        /*00c0*/ 	.word	0x00000001
        /*00c4*/ 	.word	0x00000001


	//----- nvinfo : EIATTR_CRS_STACK_SIZE
	.align		4
.L_746:
        /*00c8*/ 	.byte	0x04, 0x1e
        /*00ca*/ 	.short	(.L_748 - .L_747)
.L_747:
        /*00cc*/ 	.word	0x00000000


	//----- nvinfo : EIATTR_CBANK_PARAM_SIZE
	.align		4
.L_748:
        /*00d0*/ 	.byte	0x03, 0x19
        /*00d2*/ 	.short	0x00f0


	//----- nvinfo : EIATTR_PARAM_CBANK
	.align		4
        /*00d4*/ 	.byte	0x04, 0x0a
        /*00d6*/ 	.short	(.L_750 - .L_749)
	.align		4
.L_749:
        /*00d8*/ 	.word	index@(.nv.constant0._ZN7cutlass13device_kernelIN5flash22FlashAttnBwdPreprocessIN4cute5tupleIJNS3_1CILi64EEENS5_ILi256EEEEEENS_6half_tEfNS_4arch4Sm90ELb1ELb0EEEEEvNT_6ParamsE)
        /*00dc*/ 	.short	0x0210
        /*00de*/ 	.short	0x00f0


	//----- nvinfo : EIATTR_SW_WAR
	.align		4
.L_750:
        /*00e0*/ 	.byte	0x04, 0x36
        /*00e2*/ 	.short	(.L_752 - .L_751)
.L_751:
        /*00e4*/ 	.word	0x00000008
.L_752:


//--------------------- .nv.info._ZN7cutlass13device_kernelIN5flash11enable_sm90INS1_16FlashAttnBwdSm90INS1_25CollectiveMainloopBwdSm90ILi2ELi1ELi1EN4cute5tupleIJNS5_1CILi1EEES8_S8_EEENS6_IJNS7_ILi64EEENS7_ILi80EEENS7_ILi256EEEEEENS_6half_tEfNS_4arch4Sm90ELb1ELb0ELb0ELb1ELb0ELb0ELb1ELb1ELi2ELi1ELi1ELi1ELb0EEENS1_21CollectiveEpilogueBwdISD_SE_SG_Li256ELb1ELb1ELi2EEENS1_25SingleTileBwdLPTSchedulerILb1ELi80ELb0EEEEEEEEEvNT_6ParamsE --------------------------
	.section	.nv.info._ZN7cutlass13device_kernelIN5flash11enable_sm90INS1_16FlashAttnBwdSm90INS1_25CollectiveMainloopBwdSm90ILi2ELi1ELi1EN4cute5tupleIJNS5_1CILi1EEES8_S8_EEENS6_IJNS7_ILi64EEENS7_ILi80EEENS7_ILi256EEEEEENS_6half_tEfNS_4arch4Sm90ELb1ELb0ELb0ELb1ELb0ELb0ELb1ELb1ELi2ELi1ELi1ELi1ELb0EEENS1_21CollectiveEpilogueBwdISD_SE_SG_Li256ELb1ELb1ELi2EEENS1_25SingleTileBwdLPTSchedulerILb1ELi80ELb0EEEEEEEEEvNT_6ParamsE,"",@"SHT_CUDA_INFO"
	.sectionflags	@""
	.align	4


	//----- nvinfo : EIATTR_CUDA_API_VERSION
	.align		4
        /*0000*/ 	.byte	0x04, 0x37
        /*0002*/ 	.short	(.L_754 - .L_753)
.L_753:
        /*0004*/ 	.word	0x00000082


	//----- nvinfo : EIATTR_KPARAM_INFO
	.align		4
.L_754:
        /*0008*/ 	.byte	0x04, 0x17
        /*000a*/ 	.short	(.L_756 - .L_755)
.L_755:
        /*000c*/ 	.word	0x00000000
        /*0010*/ 	.short	0x0000
        /*0012*/ 	.short	0x0070
        /*0014*/ 	.byte	0x00, 0xf0, 0x01, 0x1a


	//----- nvinfo : EIATTR_SPARSE_MMA_MASK
	.align		4
.L_756:
        /*0018*/ 	.byte	0x03, 0x50
        /*001a*/ 	.short	0x0000


	//----- nvinfo : EIATTR_MAXREG_COUNT
	.align		4
        /*001c*/ 	.byte	0x03, 0x1b
        /*001e*/ 	.short	0x00a8


	//----- nvinfo : EIATTR_NUM_BARRIERS
	.align		4
        /*0020*/ 	.byte	0x02, 0x4c
        /*0022*/ 	.byte	0x0a
	.zero		1


	//----- nvinfo : EIATTR_ANNOTATIONS
	.align		4
        /*0024*/ 	.byte	0x04, 0x55
        /*0026*/ 	.short	(.L_758 - .L_757)


	//   ....[0]....
.L_757:
        /*0028*/ 	.word	0x00000001
        /*002c*/ 	.byte	0xc0, 0x02, 0x00, 0x00, 0x01, 0x00, 0x00, 0x00, 0x40, 0x07, 0x00, 0x00, 0x01, 0x00, 0x00, 0x00
        /*003c*/ 	.byte	0xf0, 0x07, 0x00, 0x00, 0x01, 0x00, 0x00, 0x00, 0x10, 0x0a, 0x00, 0x00, 0x01, 0x00, 0x00, 0x00
        /*004c*/ 	.byte	0xd0, 0x0c, 0x00, 0x00, 0x01, 0x00, 0x00, 0x00, 0x50, 0x16, 0x00, 0x00, 0x01, 0x00, 0x00, 0x00
        /*005c*/ 	.byte	0x60, 0x16, 0x00, 0x00, 0x01, 0x00, 0x00, 0x00, 0x70, 0x16, 0x00, 0x00, 0x01, 0x00, 0x00, 0x00
        /*006c*/ 	.byte	0x30, 0x97, 0x00, 0x00, 0x01, 0x00, 0x00, 0x00, 0x70, 0x97, 0x00, 0x00, 0x01, 0x00, 0x00, 0x00
        /*007c*/ 	.byte	0x90, 0xb5, 0x00, 0x00, 0x01, 0x00, 0x00, 0x00, 0xc0, 0xb5, 0x00, 0x00, 0x01, 0x00, 0x00, 0x00
        /*008c*/ 	.byte	0x40, 0xf3, 0x00, 0x00


	//----- nvinfo : EIATTR_MERCURY_ISA_VERSION
	.align		4
.L_758:
        /*0090*/ 	.byte	0x03, 0x5f
        /*0092*/ 	.short	0x0101


	//----- nvinfo : EIATTR_INT_WARP_WIDE_INSTR_OFFSETS
	.align		4
        /*0094*/ 	.byte	0x04, 0x31
        /*0096*/ 	.short	(.L_760 - .L_759)


	//   ....[0]....
.L_759:
        /*0098*/ 	.word	0x00000190


	//   ....[1]....
        /*009c*/ 	.word	0x000001c0


	//----- nvinfo : EIATTR_COOP_GROUP_MASK_REGIDS
	.align		4
.L_760:
        /*00a0*/ 	.byte	0x04, 0x29
        /*00a2*/ 	.short	(.L_762 - .L_761)


	//   ....[0]....
.L_761:
        /*00a4*/ 	.word	0xffffffff


	//   ....[1]....
        /*00a8*/ 	.word	0xffffffff


	//   ....[2]....
        /*00ac*/ 	.word	0xffffffff


	//   ....[3]....
        /*00b0*/ 	.word	0xffffffff


	//   ....[4]....
        /*00b4*/ 	.word	0xffffffff


	//   ....[5]....
        /*00b8*/ 	.word	0xffffffff


	//----- nvinfo : EIATTR_COOP_GROUP_INSTR_OFFSETS
	.align		4
.L_762:
        /*00bc*/ 	.byte	0x04, 0x28
        /*00be*/ 	.short	(.L_764 - .L_763)


	//   ....[0]....
.L_763:
        /*00c0*/ 	.word	0x00000060


	//   ....[1]....
        /*00c4*/ 	.word	0x000001a0


	//   ....[2]....
        /*00c8*/ 	.word	0x00000220


	//   ....[3]....
        /*00cc*/ 	.word	0x00000400


	//   ....[4]....
        /*00d0*/ 	.word	0x00001530


	//   ....[5]....
        /*00d4*/ 	.word	0x0000d040


	//----- nvinfo : EIATTR_REG_RECONFIG
	.align		4
.L_764:
        /*00d8*/ 	.byte	0x01, 0x54
	.zero		2


	//----- nvinfo : EIATTR_MBARRIER_INSTR_OFFSETS
	.align		4
        /*00dc*/ 	.byte	0x04, 0x39
        /*00de*/ 	.short	(.L_766 - .L_765)


	//   ....[0]....
.L_765:
        /*00e0*/ 	.word	0x00000290
        /*00e4*/ 	.word	0x000000ff
        /*00e8*/ 	.word	0x00031600
        /*00ec*/ 	.short	0x0100
        /*00ee*/ 	.byte	0x06
	.zero		1


	//   ....[1]....
        /*00f0*/ 	.word	0x000003b0
        /*00f4*/ 	.word	0x000000ff
        /*00f8*/ 	.word	0x00031610
        /*00fc*/ 	.short	0x0100
        /*00fe*/ 	.byte	0x08
	.zero		1


	//   ....[2]....
        /*0100*/ 	.word	0x000003c0
        /*0104*/ 	.word	0x000000ff
        /*0108*/ 	.word	0x00031620
        /*010c*/ 	.short	0x0100
        /*010e*/ 	.byte	0x08
	.zero		1


	//   ....[3]....
        /*0110*/ 	.word	0x000003d0
        /*0114*/ 	.word	0x000000ff
        /*0118*/ 	.word	0x00031618
        /*011c*/ 	.short	0x0100
        /*011e*/ 	.byte	0x08
	.zero		1


	//   ....[4]....
        /*0120*/ 	.word	0x000003e0
        /*0124*/ 	.word	0x000000ff
        /*0128*/ 	.word	0x00031628
        /*012c*/ 	.short	0x0100
        /*012e*/ 	.byte	0x08
	.zero		1


	//   ....[5]....
        /*0130*/ 	.word	0x00000510
        /*0134*/ 	.word	0x000000ff
        /*0138*/ 	.word	0x00031630
        /*013c*/ 	.short	0x0100
        /*013e*/ 	.byte	0x08
	.zero		1


	//   ....[6]....
        /*0140*/ 	.word	0x00000520
        /*0144*/ 	.word	0x000000ff
        /*0148*/ 	.word	0x00031638
        /*014c*/ 	.short	0x0100
        /*014e*/ 	.byte	0x08
	.zero		1


	//   ....[7]....
        /*0150*/ 	.word	0x00001510
        /*0154*/ 	.word	0x000000e1
        /*0158*/ 	.word	0x00031600
        /*015c*/ 	.short	0x010a
        /*015e*/ 	.byte	0x3f
	.zero		1


	//   ....[8]....
        /*0160*/ 	.word	0x00001630
        /*0164*/ 	.word	0x000000e1
        /*0168*/ 	.word	0x00031600
        /*016c*/ 	.short	0x010a
        /*016e*/ 	.byte	0x3f
	.zero		1


	//   ....[9]....
        /*0170*/ 	.word	0x00001ea0
        /*0174*/ 	.word	0x000000e0
        /*0178*/ 	.word	0x00031610
        /*017c*/ 	.short	0x010a
        /*017e*/ 	.byte	0x3f
	.zero		1


	//   ....[10]....
        /*0180*/ 	.word	0x00001f60
        /*0184*/ 	.word	0x000000e0
        /*0188*/ 	.word	0x00031610
        /*018c*/ 	.short	0x010a
        /*018e*/ 	.byte	0x3f
	.zero		1


	//   ....[11]....
        /*0190*/ 	.word	0x00003af0
        /*0194*/ 	.word	0x000000e1
        /*0198*/ 	.word	0x00031630
        /*019c*/ 	.short	0x010a
        /*019e*/ 	.byte	0x3f
	.zero		1


	//   ....[12]....
        /*01a0*/ 	.word	0x00003bb0
        /*01a4*/ 	.word	0x000000e1
        /*01a8*/ 	.word	0x00031630
        /*01ac*/ 	.short	0x010a
        /*01ae*/ 	.byte	0x3f
	.zero		1


	//   ....[13]....
        /*01b0*/ 	.word	0x00008070
        /*01b4*/ 	.word	0x00000018
        /*01b8*/ 	.word	0x00000000
        /*01bc*/ 	.short	0x0101
        /*01be*/ 	.byte	0x3f
	.zero		1


	//   ....[14]....
        /*01c0*/ 	.word	0x00008770
        /*01c4*/ 	.word	0x000000e0
        /*01c8*/ 	.word	0x00000000
        /*01cc*/ 	.short	0x0101
        /*01ce*/ 	.byte	0x3f
	.zero		1


	//   ....[15]....
        /*01d0*/ 	.word	0x0000dca0
        /*01d4*/ 	.word	0x00000006
        /*01d8*/ 	.word	0x00031620
        /*01dc*/ 	.short	0x010a
        /*01de*/ 	.byte	0x3f
	.zero		1


	//   ....[16]....
        /*01e0*/ 	.word	0x0000e710
        /*01e4*/ 	.word	0x00000006
        /*01e8*/ 	.word	0x00031638
        /*01ec*/ 	.short	0x010a
        /*01ee*/ 	.byte	0x3f
	.zero		1


	//   ....[17]....
        /*01f0*/ 	.word	0x0000ea60
        /*01f4*/ 	.word	0x00000014
        /*01f8*/ 	.word	0x00031620
        /*01fc*/ 	.short	0x010a
        /*01fe*/ 	.byte	0x3f
	.zero		1


	//   ....[18]....
        /*0200*/ 	.word	0x0000eea0
        /*0204*/ 	.word	0x00000006
        /*0208*/ 	.word	0x00031638
        /*020c*/ 	.short	0x010a
        /*020e*/ 	.byte	0x3f
	.zero		1


	//   ....[19]....
        /*0210*/ 	.word	0x0000f410
        /*0214*/ 	.word	0x00000005
        /*0218*/ 	.word	0x00000000
        /*021c*/ 	.short	0x010a
        /*021e*/ 	.byte	0x3f
	.zero		1


	//   ....[20]....
        /*0220*/ 	.word	0x0000f4a0
        /*0224*/ 	.word	0x00000003
        /*0228*/ 	.word	0x00000000
        /*022c*/ 	.short	0x010a
        /*022e*/ 	.byte	0x3f
	.zero		1


	//   ....[21]....
        /*0230*/ 	.word	0x0000f4f0
        /*0234*/ 	.word	0x00000002
        /*0238*/ 	.word	0x00031638
        /*023c*/ 	.short	0x010a
        /*023e*/ 	.byte	0x3f
	.zero		1


	//   ....[22]....
        /*0240*/ 	.word	0x0000f550
        /*0244*/ 	.word	0x000000e1
        /*0248*/ 	.word	0x00031600
        /*024c*/ 	.short	0x010a
        /*024e*/ 	.byte	0x3f
	.zero		1


	//   ....[23]....
        /*0250*/ 	.word	0x0000f5a0
        /*0254*/ 	.word	0x000000e0
        /*0258*/ 	.word	0x00031610
        /*025c*/ 	.short	0x010a
        /*025e*/ 	.byte	0x3f
	.zero		1


	//   ....[24]....
        /*0260*/ 	.word	0x0000f5f0
        /*0264*/ 	.word	0x000000e1
        /*0268*/ 	.word	0x00031630
        /*026c*/ 	.short	0x010a
        /*026e*/ 	.byte	0x3f
	.zero		1


	//   ....[25]....
        /*0270*/ 	.word	0x0000f640
        /*0274*/ 	.word	0x00000006
        /*0278*/ 	.word	0x00031620
        /*027c*/ 	.short	0x010a
        /*027e*/ 	.byte	0x3f
	.zero		1


	//   ....[26]....
        /*0280*/ 	.word	0x0000f690
        /*0284*/ 	.word	0x00000006
        /*0288*/ 	.word	0x00031638
        /*028c*/ 	.short	0x010a
        /*028e*/ 	.byte	0x3f
	.zero		1


	//   ....[27]....
        /*0290*/ 	.word	0x0000f6f0
        /*0294*/ 	.word	0x00000014
        /*0298*/ 	.word	0x00031620
        /*029c*/ 	.short	0x010a
        /*029e*/ 	.byte	0x3f
	.zero		1


	//   ....[28]....
        /*02a0*/ 	.word	0x0000f740
        /*02a4*/ 	.word	0x00000006
        /*02a8*/ 	.word	0x00031638
        /*02ac*/ 	.short	0x010a
        /*02ae*/ 	.byte	0x3f
	.zero		1


	//   ....[29]....
        /*02b0*/ 	.word	0x0000f790
        /*02b4*/ 	.word	0x00000005
        /*02b8*/ 	.word	0x00000000
        /*02bc*/ 	.short	0x010a
        /*02be*/ 	.byte	0x3f
	.zero		1


	//   ....[30]....
        /*02c0*/ 	.word	0x0000f7e0
        /*02c4*/ 	.word	0x00000003
        /*02c8*/ 	.word	0x00000000
        /*02cc*/ 	.short	0x010a
        /*02ce*/ 	.byte	0x3f
	.zero		1


	//----- nvinfo : EIATTR_NUM_MBARRIERS
	.align		4
.L_766:
        /*02d0*/ 	.byte	0x03, 0x38
        /*02d2*/ 	.short	0x0007


	//----- nvinfo : EIATTR_EXIT_INSTR_OFFSETS
	.align		4
        /*02d4*/ 	.byte	0x04, 0x1c
        /*02d6*/ 	.short	(.L_768 - .L_767)


	//   ....[0]....
.L_767:
        /*02d8*/ 	.word	0x0000f540


	//----- nvinfo : EIATTR_MAX_THREADS
	.align		4
.L_768:
        /*02dc*/ 	.byte	0x04, 0x05
        /*02de*/ 	.short	(.L_770 - .L_769)
.L_769:
        /*02e0*/ 	.word	0x00000180
        /*02e4*/ 	.word	0x00000001
        /*02e8*/ 	.word	0x00000001


	//----- nvinfo : EIATTR_CRS_STACK_SIZE
	.align		4
.L_770:
        /*02ec*/ 	.byte	0x04, 0x1e
        /*02ee*/ 	.short	(.L_772 - .L_771)
.L_771:
        /*02f0*/ 	.word	0x00000000


	//----- nvinfo : EIATTR_CBANK_PARAM_SIZE
	.align		4
.L_772:
        /*02f4*/ 	.byte	0x03, 0x19
        /*02f6*/ 	.short	0x06f0


	//----- nvinfo : EIATTR_PARAM_CBANK
	.align		4
        /*02f8*/ 	.byte	0x04, 0x0a
        /*02fa*/ 	.short	(.L_774 - .L_773)
	.align		4
.L_773:
        /*02fc*/ 	.word	index@(.nv.constant0._ZN7cutlass13device_kernelIN5flash11enable_sm90INS1_16FlashAttnBwdSm90INS1_25CollectiveMainloopBwdSm90ILi2ELi1ELi1EN4cute5tupleIJNS5_1CILi1EEES8_S8_EEENS6_IJNS7_ILi64EEENS7_ILi80EEENS7_ILi256EEEEEENS_6half_tEfNS_4arch4Sm90ELb1ELb0ELb0ELb1ELb0ELb0ELb1ELb1ELi2ELi1ELi1ELi1ELb0EEENS1_21CollectiveEpilogueBwdISD_SE_SG_Li256ELb1ELb1ELi2EEENS1_25SingleTileBwdLPTSchedulerILb1ELi80ELb0EEEEEEEEEvNT_6ParamsE)
        /*0300*/ 	.short	0x0210
        /*0302*/ 	.short	0x06f0


	//----- nvinfo : EIATTR_SW_WAR
	.align		4
.L_774:
        /*0304*/ 	.byte	0x04, 0x36
        /*0306*/ 	.short	(.L_776 - .L_775)
.L_775:
        /*0308*/ 	.word	0x00000008
.L_776:


//--------------------- .nv.info._ZN7cutlass13device_kernelIN5flash32FlashAttnBwdPostprocessConvertdQIN4cute5tupleIJNS3_1CILi80EEENS5_ILi256EEEEEENS_6half_tEfNS_4arch4Sm90ELi256ENS3_8TiledMMAINS3_8MMA_AtomIJNS3_4SM904GMMA25MMA_64x16x16_F32F16F16_SSILNSF_5MajorE1ELSH_1ELNSF_7ScaleInE1ELSI_1EEEEEENS3_6LayoutINS4_IJNS5_ILi2EEENS5_ILi1EEESN_EEENS4_IJSN_NS5_ILi0EEESP_EEEEENS4_IJNS3_10UnderscoreESS_SS_EEEEELb1EEEEEvNT_6ParamsE --------------------------
	.section	.nv.info._ZN7cutlass13device_kernelIN5flash32FlashAttnBwdPostprocessConvertdQIN4cute5tupleIJNS3_1CILi80EEENS5_ILi256EEEEEENS_6half_tEfNS_4arch4Sm90ELi256ENS3_8TiledMMAINS3_8MMA_AtomIJNS3_4SM904GMMA25MMA_64x16x16_F32F16F16_SSILNSF_5MajorE1ELSH_1ELNSF_7ScaleInE1ELSI_1EEEEEENS3_6LayoutINS4_IJNS5_ILi2EEENS5_ILi1EEESN_EEENS4_IJSN_NS5_ILi0EEESP_EEEEENS4_IJNS3_10UnderscoreESS_SS_EEEEELb1EEEEEvNT_6ParamsE,"",@"SHT_CUDA_INFO"
	.sectionflags	@""
	.align	4


	//----- nvinfo : EIATTR_CUDA_API_VERSION
	.align		4
        /*0000*/ 	.byte	0x04, 0x37
        /*0002*/ 	.short	(.L_778 - .L_777)
.L_777:
        /*0004*/ 	.word	0x00000082


	//----- nvinfo : EIATTR_KPARAM_INFO
	.align		4
.L_778:
        /*0008*/ 	.byte	0x04, 0x17
        /*000a*/ 	.short	(.L_780 - .L_779)
.L_779:
        /*000c*/ 	.word	0x00000000
        /*0010*/ 	.short	0x0000
        /*0012*/ 	.short	0x0000
        /*0014*/ 	.byte	0x00, 0xf0, 0xc1, 0x01


	//----- nvinfo : EIATTR_SPARSE_MMA_MASK
	.align		4
.L_780:
        /*0018*/ 	.byte	0x03, 0x50
        /*001a*/ 	.short	0x0000


	//----- nvinfo : EIATTR_MAXREG_COUNT
	.align		4
        /*001c*/ 	.byte	0x03, 0x1b
        /*001e*/ 	.short	0x0080


	//----- nvinfo : EIATTR_NUM_BARRIERS
	.align		4
        /*0020*/ 	.byte	0x02, 0x4c
        /*0022*/ 	.byte	0x01
	.zero		1


	//----- nvinfo : EIATTR_MERCURY_ISA_VERSION
	.align		4
        /*0024*/ 	.byte	0x03, 0x5f
        /*0026*/ 	.short	0x0101


	//----- nvinfo : EIATTR_MBARRIER_INSTR_OFFSETS
	.align		4
        /*0028*/ 	.byte	0x04, 0x39
        /*002a*/ 	.short	(.L_782 - .L_781)


	//   ....[0]....
.L_781:
        /*002c*/ 	.word	0x00000490
        /*0030*/ 	.word	0x000000ff
        /*0034*/ 	.word	0x0001e000
        /*0038*/ 	.short	0x0100
        /*003a*/ 	.byte	0x06
	.zero		1


	//   ....[1]....
        /*003c*/ 	.word	0x000005a0
        /*0040*/ 	.word	0x00000002
        /*0044*/ 	.word	0x0001e000
        /*0048*/ 	.short	0x010a
        /*004a*/ 	.byte	0x3f
	.zero		1


	//----- nvinfo : EIATTR_NUM_MBARRIERS
	.align		4
.L_782:
        /*004c*/ 	.byte	0x03, 0x38
        /*004e*/ 	.short	0x0001


	//----- nvinfo : EIATTR_EXIT_INSTR_OFFSETS
	.align		4
        /*0050*/ 	.byte	0x04, 0x1c
        /*0052*/ 	.short	(.L_784 - .L_783)


	//   ....[0]....
.L_783:
        /*0054*/ 	.word	0x000001a0


	//   ....[1]....
        /*0058*/ 	.word	0x00001e40


	//   ....[2]....
        /*005c*/ 	.word	0x00001f10


	//----- nvinfo : EIATTR_MAX_THREADS
	.align		4
.L_784:
        /*0060*/ 	.byte	0x04, 0x05
        /*0062*/ 	.short	(.L_786 - .L_785)
.L_785:
        /*0064*/ 	.word	0x00000100
        /*0068*/ 	.word	0x00000001
        /*006c*/ 	.word	0x00000001


	//----- nvinfo : EIATTR_CRS_STACK_SIZE
	.align		4
.L_786:
        /*0070*/ 	.byte	0x04, 0x1e
        /*0072*/ 	.short	(.L_788 - .L_787)
.L_787:
        /*0074*/ 	.word	0x00000000


	//----- nvinfo : EIATTR_CBANK_PARAM_SIZE
	.align		4
.L_788:
        /*0078*/ 	.byte	0x03, 0x19
        /*007a*/ 	.short	0x0070


	//----- nvinfo : EIATTR_PARAM_CBANK
	.align		4
        /*007c*/ 	.byte	0x04, 0x0a
        /*007e*/ 	.short	(.L_790 - .L_789)
	.align		4
.L_789:
        /*0080*/ 	.word	index@(.nv.constant0._ZN7cutlass13device_kernelIN5flash32FlashAttnBwdPostprocessConvertdQIN4cute5tupleIJNS3_1CILi80EEENS5_ILi256EEEEEENS_6half_tEfNS_4arch4Sm90ELi256ENS3_8TiledMMAINS3_8MMA_AtomIJNS3_4SM904GMMA25MMA_64x16x16_F32F16F16_SSILNSF_5MajorE1ELSH_1ELNSF_7ScaleInE1ELSI_1EEEEEENS3_6LayoutINS4_IJNS5_ILi2EEENS5_ILi1EEESN_EEENS4_IJSN_NS5_ILi0EEESP_EEEEENS4_IJNS3_10UnderscoreESS_SS_EEEEELb1EEEEEvNT_6ParamsE)
        /*0084*/ 	.short	0x0210
        /*0086*/ 	.short	0x0070


	//----- nvinfo : EIATTR_SW_WAR
	.align		4
.L_790:
        /*0088*/ 	.byte	0x04, 0x36
        /*008a*/ 	.short	(.L_792 - .L_791)
.L_791:
        /*008c*/ 	.word	0x00000008
.L_792:


//--------------------- .nv.info._ZN7cutlass13device_kernelIN5flash32FlashAttnBwdPostprocessConvertdQIN4cute5tupleIJNS3_1CILi64EEENS5_ILi256EEEEEENS_6half_tEfNS_4arch4Sm90ELi256ENS3_8TiledMMAINS3_8MMA_AtomIJNS3_4SM904GMMA25MMA_64x64x16_F32F16F16_SSILNSF_5MajorE1ELSH_0ELNSF_7ScaleInE1ELSI_1EEEEEENS3_6LayoutINS4_IJNS5_ILi2EEENS5_ILi1EEESN_EEENS4_IJSN_NS5_ILi0EEESP_EEEEENS4_IJNS3_10UnderscoreESS_SS_EEEEELb1EEEEEvNT_6ParamsE --------------------------
	.section	.nv.info._ZN7cutlass13device_kernelIN5flash32FlashAttnBwdPostprocessConvertdQIN4cute5tupleIJNS3_1CILi64EEENS5_ILi256EEEEEENS_6half_tEfNS_4arch4Sm90ELi256ENS3_8TiledMMAINS3_8MMA_AtomIJNS3_4SM904GMMA25MMA_64x64x16_F32F16F16_SSILNSF_5MajorE1ELSH_0ELNSF_7ScaleInE1ELSI_1EEEEEENS3_6LayoutINS4_IJNS5_ILi2EEENS5_ILi1EEESN_EEENS4_IJSN_NS5_ILi0EEESP_EEEEENS4_IJNS3_10UnderscoreESS_SS_EEEEELb1EEEEEvNT_6ParamsE,"",@"SHT_CUDA_INFO"
	.sectionflags	@""
	.align	4


	//----- nvinfo : EIATTR_CUDA_API_VERSION
	.align		4
        /*0000*/ 	.byte	0x04, 0x37
        /*0002*/ 	.short	(.L_794 - .L_793)
.L_793:
        /*0004*/ 	.word	0x00000082


	//----- nvinfo : EIATTR_KPARAM_INFO
	.align		4
.L_794:
        /*0008*/ 	.byte	0x04, 0x17
        /*000a*/ 	.short	(.L_796 - .L_795)
.L_795:
        /*000c*/ 	.word	0x00000000
        /*0010*/ 	.short	0x0000
        /*0012*/ 	.short	0x0000
        /*0014*/ 	.byte	0x00, 0xf0, 0xc1, 0x01


	//----- nvinfo : EIATTR_SPARSE_MMA_MASK
	.align		4
.L_796:
        /*0018*/ 	.byte	0x03, 0x50
        /*001a*/ 	.short	0x0000


	//----- nvinfo : EIATTR_MAXREG_COUNT
	.align		4
        /*001c*/ 	.byte	0x03, 0x1b
        /*001e*/ 	.short	0x0080


	//----- nvinfo : EIATTR_NUM_BARRIERS
	.align		4
        /*0020*/ 	.byte	0x02, 0x4c
        /*0022*/ 	.byte	0x01
	.zero		1


	//----- nvinfo : EIATTR_MERCURY_ISA_VERSION
	.align		4
        /*0024*/ 	.byte	0x03, 0x5f
        /*0026*/ 	.short	0x0101


	//----- nvinfo : EIATTR_MBARRIER_INSTR_OFFSETS
	.align		4
        /*0028*/ 	.byte	0x04, 0x39
        /*002a*/ 	.short	(.L_798 - .L_797)


	//   ....[0]....
.L_797:
        /*002c*/ 	.word	0x000004a0
        /*0030*/ 	.word	0x000000ff
        /*0034*/ 	.word	0x00018000
        /*0038*/ 	.short	0x0100
        /*003a*/ 	.byte	0x06
	.zero		1


	//   ....[1]....
        /*003c*/ 	.word	0x000005b0
        /*0040*/ 	.word	0x00000002
        /*0044*/ 	.word	0x00018000
        /*0048*/ 	.short	0x010a
        /*004a*/ 	.byte	0x3f
	.zero		1


	//----- nvinfo : EIATTR_NUM_MBARRIERS
	.align		4
.L_798:
        /*004c*/ 	.byte	0x03, 0x38
        /*004e*/ 	.short	0x0001


	//----- nvinfo : EIATTR_EXIT_INSTR_OFFSETS
	.align		4
        /*0050*/ 	.byte	0x04, 0x1c
        /*0052*/ 	.short	(.L_800 - .L_799)


	//   ....[0]....
.L_799:
        /*0054*/ 	.word	0x000001b0


	//   ....[1]....
        /*0058*/ 	.word	0x00001970


	//   ....[2]....
        /*005c*/ 	.word	0x00001a40


	//----- nvinfo : EIATTR_MAX_THREADS
	.align		4
.L_800:
        /*0060*/ 	.byte	0x04, 0x05
        /*0062*/ 	.short	(.L_802 - .L_801)
.L_801:
        /*0064*/ 	.word	0x00000100
        /*0068*/ 	.word	0x00000001
        /*006c*/ 	.word	0x00000001


	//----- nvinfo : EIATTR_CRS_STACK_SIZE
	.align		4
.L_802:
        /*0070*/ 	.byte	0x04, 0x1e
        /*0072*/ 	.short	(.L_804 - .L_803)
.L_803:
        /*0074*/ 	.word	0x00000000


	//----- nvinfo : EIATTR_CBANK_PARAM_SIZE
	.align		4
.L_804:
        /*0078*/ 	.byte	0x03, 0x19
        /*007a*/ 	.short	0x0070


	//----- nvinfo : EIATTR_PARAM_CBANK
	.align		4
        /*007c*/ 	.byte	0x04, 0x0a
        /*007e*/ 	.short	(.L_806 - .L_805)
	.align		4
.L_805:
        /*0080*/ 	.word	index@(.nv.constant0._ZN7cutlass13device_kernelIN5flash32FlashAttnBwdPostprocessConvertdQIN4cute5tupleIJNS3_1CILi64EEENS5_ILi256EEEEEENS_6half_tEfNS_4arch4Sm90ELi256ENS3_8TiledMMAINS3_8MMA_AtomIJNS3_4SM904GMMA25MMA_64x64x16_F32F16F16_SSILNSF_5MajorE1ELSH_0ELNSF_7ScaleInE1ELSI_1EEEEEENS3_6LayoutINS4_IJNS5_ILi2EEENS5_ILi1EEESN_EEENS4_IJSN_NS5_ILi0EEESP_EEEEENS4_IJNS3_10UnderscoreESS_SS_EEEEELb1EEEEEvNT_6ParamsE)
        /*0084*/ 	.short	0x0210
        /*0086*/ 	.short	0x0070


	//----- nvinfo : EIATTR_SW_WAR
	.align		4
.L_806:
        /*0088*/ 	.byte	0x04, 0x36
        /*008a*/ 	.short	(.L_808 - .L_807)
.L_807:
        /*008c*/ 	.word	0x00000008
.L_808:


//--------------------- .nv.info._ZN7cutlass13device_kernelIN5flash11enable_sm90INS1_16FlashAttnBwdSm90INS1_25CollectiveMainloopBwdSm90ILi2ELi1ELi1EN4cute5tupleIJNS5_1CILi1EEES8_S8_EEENS6_IJNS7_ILi64EEENS7_ILi80EEENS7_ILi256EEEEEENS_6half_tEfNS_4arch4Sm90ELb1ELb0ELb0ELb1ELb0ELb0ELb1ELb1ELi2ELi1ELi1ELi1ELb0EEENS1_24CollectiveEpilogueBwdGQAISD_fSG_Li256ELb1ELb0EEENS1_25SingleTileBwdLPTSchedulerILb1ELi80ELb0EEEEEEEEEvNT_6ParamsE --------------------------
	.section	.nv.info._ZN7cutlass13device_kernelIN5flash11enable_sm90INS1_16FlashAttnBwdSm90INS1_25CollectiveMainloopBwdSm90ILi2ELi1ELi1EN4cute5tupleIJNS5_1CILi1EEES8_S8_EEENS6_IJNS7_ILi64EEENS7_ILi80EEENS7_ILi256EEEEEENS_6half_tEfNS_4arch4Sm90ELb1ELb0ELb0ELb1ELb0ELb0ELb1ELb1ELi2ELi1ELi1ELi1ELb0EEENS1_24CollectiveEpilogueBwdGQAISD_fSG_Li256ELb1ELb0EEENS1_25SingleTileBwdLPTSchedulerILb1ELi80ELb0EEEEEEEEEvNT_6ParamsE,"",@"SHT_CUDA_INFO"
	.sectionflags	@""
	.align	4


	//----- nvinfo : EIATTR_CUDA_API_VERSION
	.align		4
        /*0000*/ 	.byte	0x04, 0x37
        /*0002*/ 	.short	(.L_810 - .L_809)
.L_809:
        /*0004*/ 	.word	0x00000082


	//----- nvinfo : EIATTR_KPARAM_INFO
	.align		4
.L_810:
        /*0008*/ 	.byte	0x04, 0x17
        /*000a*/ 	.short	(.L_812 - .L_811)
.L_811:
        /*000c*/ 	.word	0x00000000
        /*0010*/ 	.short	0x0000
        /*0012*/ 	.short	0x0070
        /*0014*/ 	.byte	0x00, 0xf0, 0x01, 0x1c


	//----- nvinfo : EIATTR_SPARSE_MMA_MASK
	.align		4
.L_812:
        /*0018*/ 	.byte	0x03, 0x50
        /*001a*/ 	.short	0x0000


	//----- nvinfo : EIATTR_MAXREG_COUNT
	.align		4
        /*001c*/ 	.byte	0x03, 0x1b
        /*001e*/ 	.short	0x00a8


	//----- nvinfo : EIATTR_NUM_BARRIERS
	.align		4
        /*0020*/ 	.byte	0x02, 0x4c
        /*0022*/ 	.byte	0x0a
	.zero		1


	//----- nvinfo : EIATTR_ANNOTATIONS
	.align		4
        /*0024*/ 	.byte	0x04, 0x55
        /*0026*/ 	.short	(.L_814 - .L_813)


	//   ....[0]....
.L_813:
        /*0028*/ 	.word	0x00000001
        /*002c*/ 	.byte	0xc0, 0x02, 0x00, 0x00, 0x01, 0x00, 0x00, 0x00, 0x10, 0x07, 0x00, 0x00, 0x01, 0x00, 0x00, 0x00
        /*003c*/ 	.byte	0xa0, 0x07, 0x00, 0x00, 0x01, 0x00, 0x00, 0x00, 0xd0, 0x09, 0x00, 0x00, 0x01, 0x00, 0x00, 0x00
        /*004c*/ 	.byte	0xa0, 0x15, 0x00, 0x00, 0x01, 0x00, 0x00, 0x00, 0xb0, 0x15, 0x00, 0x00, 0x01, 0x00, 0x00, 0x00
        /*005c*/ 	.byte	0xe0, 0x8b, 0x00, 0x00, 0x01, 0x00, 0x00, 0x00, 0x30, 0xb8, 0x00, 0x00


	//----- nvinfo : EIATTR_MERCURY_ISA_VERSION
	.align		4
.L_814:
        /*0068*/ 	.byte	0x03, 0x5f
        /*006a*/ 	.short	0x0101


	//----- nvinfo : EIATTR_INT_WARP_WIDE_INSTR_OFFSETS
	.align		4
        /*006c*/ 	.byte	0x04, 0x31
        /*006e*/ 	.short	(.L_816 - .L_815)


	//   ....[0]....
.L_815:
        /*0070*/ 	.word	0x00000190


	//   ....[1]....
        /*0074*/ 	.word	0x000001c0


	//----- nvinfo : EIATTR_COOP_GROUP_MASK_REGIDS
	.align		4
.L_816:
        /*0078*/ 	.byte	0x04, 0x29
        /*007a*/ 	.short	(.L_818 - .L_817)


	//   ....[0]....
.L_817:
        /*007c*/ 	.word	0xffffffff


	//   ....[1]....
        /*0080*/ 	.word	0xffffffff


	//   ....[2]....
        /*0084*/ 	.word	0xffffffff


	//   ....[3]....
        /*0088*/ 	.word	0xffffffff


	//   ....[4]....
        /*008c*/ 	.word	0xffffffff


	//   ....[5]....
        /*0090*/ 	.word	0xffffffff


	//----- nvinfo : EIATTR_COOP_GROUP_INSTR_OFFSETS
	.align		4
.L_818:
        /*0094*/ 	.byte	0x04, 0x28
        /*0096*/ 	.short	(.L_820 - .L_819)


	//   ....[0]....
.L_819:
        /*0098*/ 	.word	0x00000060


	//   ....[1]....
        /*009c*/ 	.word	0x000001a0


	//   ....[2]....
        /*00a0*/ 	.word	0x00000220


	//   ....[3]....
        /*00a4*/ 	.word	0x00000400


	//   ....[4]....
        /*00a8*/ 	.word	0x000014a0


	//   ....[5]....
        /*00ac*/ 	.word	0x00009530


	//----- nvinfo : EIATTR_REG_RECONFIG
	.align		4
.L_820:
        /*00b0*/ 	.byte	0x01, 0x54
	.zero		2


	//----- nvinfo : EIATTR_MBARRIER_INSTR_OFFSETS
	.align		4
        /*00b4*/ 	.byte	0x04, 0x39
        /*00b6*/ 	.short	(.L_822 - .L_821)


	//   ....[0]....
.L_821:
        /*00b8*/ 	.word	0x00000290
        /*00bc*/ 	.word	0x000000ff
        /*00c0*/ 	.word	0x00031800
        /*00c4*/ 	.short	0x0100
        /*00c6*/ 	.byte	0x06
	.zero		1


	//   ....[1]....
        /*00c8*/ 	.word	0x000003b0
        /*00cc*/ 	.word	0x000000ff
        /*00d0*/ 	.word	0x00031810
        /*00d4*/ 	.short	0x0100
        /*00d6*/ 	.byte	0x08
	.zero		1


	//   ....[2]....
        /*00d8*/ 	.word	0x000003c0
        /*00dc*/ 	.word	0x000000ff
        /*00e0*/ 	.word	0x00031820
        /*00e4*/ 	.short	0x0100
        /*00e6*/ 	.byte	0x08
	.zero		1


	//   ....[3]....
        /*00e8*/ 	.word	0x000003d0
        /*00ec*/ 	.word	0x000000ff
        /*00f0*/ 	.word	0x00031818
        /*00f4*/ 	.short	0x0100
        /*00f6*/ 	.byte	0x08
	.zero		1


	//   ....[4]....
        /*00f8*/ 	.word	0x000003e0
        /*00fc*/ 	.word	0x000000ff
        /*0100*/ 	.word	0x00031828
        /*0104*/ 	.short	0x0100
        /*0106*/ 	.byte	0x08
	.zero		1


	//   ....[5]....
        /*0108*/ 	.word	0x00000510
        /*010c*/ 	.word	0x000000ff
        /*0110*/ 	.word	0x00031830
        /*0114*/ 	.short	0x0100
        /*0116*/ 	.byte	0x08
	.zero		1


	//   ....[6]....
        /*0118*/ 	.word	0x00000520
        /*011c*/ 	.word	0x000000ff
        /*0120*/ 	.word	0x00031838
        /*0124*/ 	.short	0x0100
        /*0126*/ 	.byte	0x08
	.zero		1


	//   ....[7]....
        /*0128*/ 	.word	0x000014c0
        /*012c*/ 	.word	0x00000011
        /*0130*/ 	.word	0x00031800
        /*0134*/ 	.short	0x010a
        /*0136*/ 	.byte	0x3f
	.zero		1


	//   ....[8]....
        /*0138*/ 	.word	0x00001580
        /*013c*/ 	.word	0x00000011
        /*0140*/ 	.word	0x00031800
        /*0144*/ 	.short	0x010a
        /*0146*/ 	.byte	0x3f
	.zero		1


	//   ....[9]....
        /*0148*/ 	.word	0x00001dd0
        /*014c*/ 	.word	0x00000010
        /*0150*/ 	.word	0x00031810
        /*0154*/ 	.short	0x010a
        /*0156*/ 	.byte	0x3f
	.zero		1


	//   ....[10]....
        /*0158*/ 	.word	0x00001e90
        /*015c*/ 	.word	0x00000010
        /*0160*/ 	.word	0x00031810
        /*0164*/ 	.short	0x010a
        /*0166*/ 	.byte	0x3f
	.zero		1


	//   ....[11]....
        /*0168*/ 	.word	0x00003a30
        /*016c*/ 	.word	0x00000011
        /*0170*/ 	.word	0x00031830
        /*0174*/ 	.short	0x010a
        /*0176*/ 	.byte	0x3f
	.zero		1


	//   ....[12]....
        /*0178*/ 	.word	0x00003af0
        /*017c*/ 	.word	0x00000011
        /*0180*/ 	.word	0x00031830
        /*0184*/ 	.short	0x010a
        /*0186*/ 	.byte	0x3f
	.zero		1


	//   ....[13]....
        /*0188*/ 	.word	0x00007f60
        /*018c*/ 	.word	0x00000018
        /*0190*/ 	.word	0x00000000
        /*0194*/ 	.short	0x0101
        /*0196*/ 	.byte	0x3f
	.zero		1


	//   ....[14]....
        /*0198*/ 	.word	0x00008650
        /*019c*/ 	.word	0x00000010
        /*01a0*/ 	.word	0x00000000
        /*01a4*/ 	.short	0x0101
        /*01a6*/ 	.byte	0x3f
	.zero		1


	//   ....[15]....
        /*01a8*/ 	.word	0x0000a190
        /*01ac*/ 	.word	0x00000006
        /*01b0*/ 	.word	0x00031820
        /*01b4*/ 	.short	0x010a
        /*01b6*/ 	.byte	0x3f
	.zero		1


	//   ....[16]....
        /*01b8*/ 	.word	0x0000ac00
        /*01bc*/ 	.word	0x00000006
        /*01c0*/ 	.word	0x00031838
        /*01c4*/ 	.short	0x010a
        /*01c6*/ 	.byte	0x3f
	.zero		1


	//   ....[17]....
        /*01c8*/ 	.word	0x0000af50
        /*01cc*/ 	.word	0x00000014
        /*01d0*/ 	.word	0x00031820
        /*01d4*/ 	.short	0x010a
        /*01d6*/ 	.byte	0x3f
	.zero		1


	//   ....[18]....
        /*01d8*/ 	.word	0x0000b390
        /*01dc*/ 	.word	0x00000006
        /*01e0*/ 	.word	0x00031838
        /*01e4*/ 	.short	0x010a
        /*01e6*/ 	.byte	0x3f
	.zero		1


	//   ....[19]....
        /*01e8*/ 	.word	0x0000b900
        /*01ec*/ 	.word	0x00000005
        /*01f0*/ 	.word	0x00000000
        /*01f4*/ 	.short	0x010a
        /*01f6*/ 	.byte	0x3f
	.zero		1


	//   ....[20]....
        /*01f8*/ 	.word	0x0000b990
        /*01fc*/ 	.word	0x00000003
        /*0200*/ 	.word	0x00000000
        /*0204*/ 	.short	0x010a
        /*0206*/ 	.byte	0x3f
	.zero		1


	//   ....[21]....
        /*0208*/ 	.word	0x0000b9e0
        /*020c*/ 	.word	0x00000002
        /*0210*/ 	.word	0x00031838
        /*0214*/ 	.short	0x010a
        /*0216*/ 	.byte	0x3f
	.zero		1


	//   ....[22]....
        /*0218*/ 	.word	0x0000ba40
        /*021c*/ 	.word	0x00000011
        /*0220*/ 	.word	0x00031800
        /*0224*/ 	.short	0x010a
        /*0226*/ 	.byte	0x3f
	.zero		1


	//   ....[23]....
        /*0228*/ 	.word	0x0000ba90
        /*022c*/ 	.word	0x00000010
        /*0230*/ 	.word	0x00031810
        /*0234*/ 	.short	0x010a
        /*0236*/ 	.byte	0x3f
	.zero		1


	//   ....[24]....
        /*0238*/ 	.word	0x0000bae0
        /*023c*/ 	.word	0x00000011
        /*0240*/ 	.word	0x00031830
        /*0244*/ 	.short	0x010a
        /*0246*/ 	.byte	0x3f
	.zero		1


	//   ....[25]....
        /*0248*/ 	.word	0x0000bb30
        /*024c*/ 	.word	0x00000006
        /*0250*/ 	.word	0x00031820
        /*0254*/ 	.short	0x010a
        /*0256*/ 	.byte	0x3f
	.zero		1


	//   ....[26]....
        /*0258*/ 	.word	0x0000bb80
        /*025c*/ 	.word	0x00000006
        /*0260*/ 	.word	0x00031838
        /*0264*/ 	.short	0x010a
        /*0266*/ 	.byte	0x3f
	.zero		1


	//   ....[27]....
        /*0268*/ 	.word	0x0000bbe0
        /*026c*/ 	.word	0x00000014
        /*0270*/ 	.word	0x00031820
        /*0274*/ 	.short	0x010a
        /*0276*/ 	.byte	0x3f
	.zero		1


	//   ....[28]....
        /*0278*/ 	.word	0x0000bc30
        /*027c*/ 	.word	0x00000006
        /*0280*/ 	.word	0x00031838
        /*0284*/ 	.short	0x010a
        /*0286*/ 	.byte	0x3f
	.zero		1


	//   ....[29]....
        /*0288*/ 	.word	0x0000bc80
        /*028c*/ 	.word	0x00000005
        /*0290*/ 	.word	0x00000000
        /*0294*/ 	.short	0x010a
        /*0296*/ 	.byte	0x3f
	.zero		1


	//   ....[30]....
        /*0298*/ 	.word	0x0000bcd0
        /*029c*/ 	.word	0x00000003
        /*02a0*/ 	.word	0x00000000
        /*02a4*/ 	.short	0x010a
        /*02a6*/ 	.byte	0x3f
	.zero		1


	//----- nvinfo : EIATTR_NUM_MBARRIERS
	.align		4
.L_822:
        /*02a8*/ 	.byte	0x03, 0x38
        /*02aa*/ 	.short	0x0007


	//----- nvinfo : EIATTR_EXIT_INSTR_OFFSETS
	.align		4
        /*02ac*/ 	.byte	0x04, 0x1c
        /*02ae*/ 	.short	(.L_824 - .L_823)


	//   ....[0]....
.L_823:
        /*02b0*/ 	.word	0x0000ba30


	//----- nvinfo : EIATTR_MAX_THREADS
	.align		4
.L_824:
        /*02b4*/ 	.byte	0x04, 0x05
        /*02b6*/ 	.short	(.L_826 - .L_825)
.L_825:
        /*02b8*/ 	.word	0x00000180
        /*02bc*/ 	.word	0x00000001
        /*02c0*/ 	.word	0x00000001


	//----- nvinfo : EIATTR_CRS_STACK_SIZE
	.align		4
.L_826:
        /*02c4*/ 	.byte	0x04, 0x1e
        /*02c6*/ 	.short	(.L_828 - .L_827)
.L_827:
        /*02c8*/ 	.word	0x00000000


	//----- nvinfo : EIATTR_CBANK_PARAM_SIZE
	.align		4
.L_828:
        /*02cc*/ 	.byte	0x03, 0x19
        /*02ce*/ 	.short	0x0770


	//----- nvinfo : EIATTR_PARAM_CBANK
	.align		4
        /*02d0*/ 	.byte	0x04, 0x0a
        /*02d2*/ 	.short	(.L_830 - .L_829)
	.align		4
.L_829:
        /*02d4*/ 	.word	index@(.nv.constant0._ZN7cutlass13device_kernelIN5flash11enable_sm90INS1_16FlashAttnBwdSm90INS1_25CollectiveMainloopBwdSm90ILi2ELi1ELi1EN4cute5tupleIJNS5_1CILi1EEES8_S8_EEENS6_IJNS7_ILi64EEENS7_ILi80EEENS7_ILi256EEEEEENS_6half_tEfNS_4arch4Sm90ELb1ELb0ELb0ELb1ELb0ELb0ELb1ELb1ELi2ELi1ELi1ELi1ELb0EEENS1_24CollectiveEpilogueBwdGQAISD_fSG_Li256ELb1ELb0EEENS1_25SingleTileBwdLPTSchedulerILb1ELi80ELb0EEEEEEEEEvNT_6ParamsE)
        /*02d8*/ 	.short	0x0210
        /*02da*/ 	.short	0x0770


	//----- nvinfo : EIATTR_SW_WAR
	.align		4
.L_830:
        /*02dc*/ 	.byte	0x04, 0x36
        /*02de*/ 	.short	(.L_832 - .L_831)
.L_831:
        /*02e0*/ 	.word	0x00000008
.L_832:


//--------------------- .nv.info._ZN7cutlass13device_kernelIN5flash22FlashAttnBwdPreprocessIN4cute5tupleIJNS3_1CILi64EEENS5_ILi256EEEEEENS_6half_tEfNS_4arch4Sm90ELb1ELb1EEEEEvNT_6ParamsE --------------------------
	.section	.nv.info._ZN7cutlass13device_kernelIN5flash22FlashAttnBwdPreprocessIN4cute5tupleIJNS3_1CILi64EEENS5_ILi256EEEEEENS_6half_tEfNS_4arch4Sm90ELb1ELb1EEEEEvNT_6ParamsE,"",@"SHT_CUDA_INFO"
	.sectionflags	@""
	.align	4


	//----- nvinfo : EIATTR_CUDA_API_VERSION
	.align		4
        /*0000*/ 	.byte	0x04, 0x37
        /*0002*/ 	.short	(.L_834 - .L_833)
.L_833:
        /*0004*/ 	.word	0x00000082


	//----- nvinfo : EIATTR_KPARAM_INFO
	.align		4
.L_834:
        /*0008*/ 	.byte	0x04, 0x17
        /*000a*/ 	.short	(.L_836 - .L_835)
.L_835:
        /*000c*/ 	.word	0x00000000
        /*0010*/ 	.short	0x0000
        /*0012*/ 	.short	0x0000
        /*0014*/ 	.byte	0x00, 0xf0, 0xc1, 0x03


	//----- nvinfo : EIATTR_SPARSE_MMA_MASK
	.align		4
.L_836:
        /*0018*/ 	.byte	0x03, 0x50
        /*001a*/ 	.short	0x0000


	//----- nvinfo : EIATTR_MAXREG_COUNT
	.align		4
        /*001c*/ 	.byte	0x03, 0x1b
        /*001e*/ 	.short	0x0080


	//----- nvinfo : EIATTR_MERCURY_ISA_VERSION
	.align		4
        /*0020*/ 	.byte	0x03, 0x5f
        /*0022*/ 	.short	0x0101


	//----- nvinfo : EIATTR_COOP_GROUP_MASK_REGIDS
	.align		4
        /*0024*/ 	.byte	0x04, 0x29
        /*0026*/ 	.short	(.L_838 - .L_837)


	//   ....[0]....
.L_837:
        /*0028*/ 	.word	0xffffffff


	//   ....[1]....
        /*002c*/ 	.word	0xffffffff


	//   ....[2]....
        /*0030*/ 	.word	0xffffffff


	//   ....[3]....
        /*0034*/ 	.word	0xffffffff


	//   ....[4]....
        /*0038*/ 	.word	0xffffffff


	//   ....[5]....
        /*003c*/ 	.word	0xffffffff


	//   ....[6]....
        /*0040*/ 	.word	0xffffffff


	//   ....[7]....
        /*0044*/ 	.word	0xffffffff


	//   ....[8]....
        /*0048*/ 	.word	0xffffffff


	//   ....[9]....
        /*004c*/ 	.word	0xffffffff


	//   ....[10]....
        /*0050*/ 	.word	0xffffffff


	//   ....[11]....
        /*0054*/ 	.word	0xffffffff


	//   ....[12]....
        /*0058*/ 	.word	0xffffffff


	//   ....[13]....
        /*005c*/ 	.word	0xffffffff


	//   ....[14]....
        /*0060*/ 	.word	0xffffffff


	//   ....[15]....
        /*0064*/ 	.word	0xffffffff


	//----- nvinfo : EIATTR_COOP_GROUP_INSTR_OFFSETS
	.align		4
.L_838:
        /*0068*/ 	.byte	0x04, 0x28
        /*006a*/ 	.short	(.L_840 - .L_839)


	//   ....[0]....
.L_839:
        /*006c*/ 	.word	0x000028c0


	//   ....[1]....
        /*0070*/ 	.word	0x000028d0


	//   ....[2]....
        /*0074*/ 	.word	0x000028e0


	//   ....[3]....
        /*0078*/ 	.word	0x000028f0


	//   ....[4]....
        /*007c*/ 	.word	0x00002920


	//   ....[5]....
        /*0080*/ 	.word	0x00002940


	//   ....[6]....
        /*0084*/ 	.word	0x00002960


	//   ....[7]....
        /*0088*/ 	.word	0x00002970


	//   ....[8]....
        /*008c*/ 	.word	0x000029b0


	//   ....[9]....
        /*0090*/ 	.word	0x000029d0


	//   ....[10]....
        /*0094*/ 	.word	0x000029e0


	//   ....[11]....
        /*0098*/ 	.word	0x000029f0


	//   ....[12]....
        /*009c*/ 	.word	0x00002a50


	//   ....[13]....
        /*00a0*/ 	.word	0x00002a80


	//   ....[14]....
        /*00a4*/ 	.word	0x00002aa0


	//   ....[15]....
        /*00a8*/ 	.word	0x00002ac0


	//----- nvinfo : EIATTR_EXIT_INSTR_OFFSETS
	.align		4
.L_840:
        /*00ac*/ 	.byte	0x04, 0x1c
        /*00ae*/ 	.short	(.L_842 - .L_841)


	//   ....[0]....
.L_841:
        /*00b0*/ 	.word	0x00000320


	//   ....[1]....
        /*00b4*/ 	.word	0x00003270


	//   ....[2]....
        /*00b8*/ 	.word	0x00003310


	//----- nvinfo : EIATTR_MAX_THREADS
	.align		4
.L_842:
        /*00bc*/ 	.byte	0x04, 0x05
        /*00be*/ 	.short	(.L_844 - .L_843)
.L_843:
        /*00c0*/ 	.word	0x00000100
        /*00c4*/ 	.word	0x00000001
        /*00c8*/ 	.word	0x00000001


	//----- nvinfo : EIATTR_CRS_STACK_SIZE
	.align		4
.L_844:
        /*00cc*/ 	.byte	0x04, 0x1e
        /*00ce*/ 	.short	(.L_846 - .L_845)
.L_845:
        /*00d0*/ 	.word	0x00000000


	//----- nvinfo : EIATTR_CBANK_PARAM_SIZE
	.align		4
.L_846:
        /*00d4*/ 	.byte	0x03, 0x19
        /*00d6*/ 	.short	0x00f0


	//----- nvinfo : EIATTR_PARAM_CBANK
	.align		4
        /*00d8*/ 	.byte	0x04, 0x0a
        /*00da*/ 	.short	(.L_848 - .L_847)
	.align		4
.L_847:
        /*00dc*/ 	.word	index@(.nv.constant0._ZN7cutlass13device_kernelIN5flash22FlashAttnBwdPreprocessIN4cute5tupleIJNS3_1CILi64EEENS5_ILi256EEEEEENS_6half_tEfNS_4arch4Sm90ELb1ELb1EEEEEvNT_6ParamsE)
        /*00e0*/ 	.short	0x0210
        /*00e2*/ 	.short	0x00f0


	//----- nvinfo : EIATTR_SW_WAR
	.align		4
.L_848:
        /*00e4*/ 	.byte	0x04, 0x36
        /*00e6*/ 	.short	(.L_850 - .L_849)
.L_849:
        /*00e8*/ 	.word	0x00000008
.L_850:


//--------------------- .nv.callgraph             --------------------------
	.section	.nv.callgraph,"",@"SHT_CUDA_CALLGRAPH"
	.align	4
	.sectionentsize	8
	.align		4
        /*0000*/ 	.word	0x00000000
	.align		4
        /*0004*/ 	.word	0xffffffff
	.align		4
        /*0008*/ 	.word	index@(_ZN7cutlass13device_kernelIN5flash11enable_sm90INS1_16FlashAttnBwdSm90INS1_25CollectiveMainloopBwdSm90ILi2ELi1ELi1EN4cute5tupleIJNS5_1CILi1EEES8_S8_EEENS6_IJNS7_ILi64EEENS7_ILi80EEENS7_ILi256EEEEEENS_6half_tEfNS_4arch4Sm90ELb0ELb0ELb1ELb0ELb0ELb0ELb1ELb1ELi2ELi1ELi1ELi1ELb0EEENS1_21CollectiveEpilogueBwdISD_SE_SG_Li256ELb0ELb1ELi2EEENS1_19SingleTileSchedulerILb0ELb0ELb0ELi80EEEEEEEEEvNT_6ParamsE)
	.align		4
        /*000c*/ 	.word	index@(__assertfail)
	.align		4
        /*0010*/ 	.word	index@(_ZN7cutlass13device_kernelIN5flash11enable_sm90INS1_16FlashAttnBwdSm90INS1_25CollectiveMainloopBwdSm90ILi2ELi1ELi1EN4cute5tupleIJNS5_1CILi1EEES8_S8_EEENS6_IJNS7_ILi64EEENS7_ILi80EEENS7_ILi256EEEEEENS_6half_tEfNS_4arch4Sm90ELb0ELb1ELb1ELb0ELb0ELb0ELb1ELb1ELi2ELi1ELi1ELi1ELb0EEENS1_21CollectiveEpilogueBwdISD_SE_SG_Li256ELb0ELb1ELi2EEENS1_19SingleTileSchedulerILb0ELb0ELb0ELi80EEEEEEEEEvNT_6ParamsE)
	.align		4
        /*0014*/ 	.word	index@(__assertfail)
	.align		4
        /*0018*/ 	.word	index@(_ZN7cutlass13device_kernelIN5flash11enable_sm90INS1_16FlashAttnBwdSm90INS1_25CollectiveMainloopBwdSm90ILi2ELi1ELi1EN4cute5tupleIJNS5_1CILi1EEES8_S8_EEENS6_IJNS7_ILi64EEENS7_ILi80EEENS7_ILi256EEEEEENS_6half_tEfNS_4arch4Sm90ELb1ELb0ELb1ELb0ELb0ELb0ELb1ELb1ELi2ELi1ELi1ELi1ELb0EEENS1_21CollectiveEpilogueBwdISD_SE_SG_Li256ELb0ELb1ELi2EEENS1_25SingleTileBwdLPTSchedulerILb0ELi80ELb0EEEEEEEEEvNT_6ParamsE)
	.align		4
        /*001c*/ 	.word	index@(__assertfail)
	.align		4
        /*0020*/ 	.word	index@(_ZN7cutlass13device_kernelIN5flash11enable_sm90INS1_16FlashAttnBwdSm90INS1_25CollectiveMainloopBwdSm90ILi2ELi1ELi1EN4cute5tupleIJNS5_1CILi1EEES8_S8_EEENS6_IJNS7_ILi64EEENS7_ILi80EEENS7_ILi256EEEEEENS_6half_tEfNS_4arch4Sm90ELb0ELb0ELb0ELb0ELb0ELb0ELb1ELb1ELi2ELi1ELi1ELi1ELb0EEENS1_21CollectiveEpilogueBwdISD_SE_SG_Li256ELb0ELb1ELi2EEENS1_19SingleTileSchedulerILb0ELb0ELb0ELi80EEEEEEEEEvNT_6ParamsE)
	.align		4
        /*0024*/ 	.word	index@(__assertfail)
	.align		4
        /*0028*/ 	.word	index@(_ZN7cutlass13device_kernelIN5flash11enable_sm90INS1_16FlashAttnBwdSm90INS1_25CollectiveMainloopBwdSm90ILi2ELi1ELi1EN4cute5tupleIJNS5_1CILi1EEES8_S8_EEENS6_IJNS7_ILi64EEENS7_ILi80EEENS7_ILi256EEEEEENS_6half_tEfNS_4arch4Sm90ELb0ELb1ELb0ELb0ELb0ELb0ELb1ELb1ELi2ELi1ELi1ELi1ELb0EEENS1_21CollectiveEpilogueBwdISD_SE_SG_Li256ELb0ELb1ELi2EEENS1_19SingleTileSchedulerILb0ELb0ELb0ELi80EEEEEEEEEvNT_6ParamsE)
	.align		4
        /*002c*/ 	.word	index@(__assertfail)
	.align		4
        /*0030*/ 	.word	index@(_ZN7cutlass13device_kernelIN5flash11enable_sm90INS1_16FlashAttnBwdSm90INS1_25CollectiveMainloopBwdSm90ILi2ELi1ELi1EN4cute5tupleIJNS5_1CILi1EEES8_S8_EEENS6_IJNS7_ILi64EEENS7_ILi80EEENS7_ILi256EEEEEENS_6half_tEfNS_4arch4Sm90ELb1ELb0ELb0ELb0ELb0ELb0ELb1ELb1ELi2ELi1ELi1ELi1ELb0EEENS1_21CollectiveEpilogueBwdISD_SE_SG_Li256ELb0ELb1ELi2EEENS1_25SingleTileBwdLPTSchedulerILb0ELi80ELb0EEEEEEEEEvNT_6ParamsE)
	.align		4
        /*0034*/ 	.word	index@(__assertfail)
	.align		4
        /*0038*/ 	.word	0x00000000
	.align		4
        /*003c*/ 	.word	0xfffffffe
	.align		4
        /*0040*/ 	.word	0x00000000
	.align		4
        /*0044*/ 	.word	0xfffffffd
	.align		4
        /*0048*/ 	.word	0x00000000
	.align		4
        /*004c*/ 	.word	0xfffffffc


//--------------------- .nv.constant4             --------------------------
	.section	.nv.constant4,"a",@progbits
	.align	8
	.align		8
.nv.constant4:
        /*0000*/ 	.dword	__assertfail
	.align		8
        /*0008*/ 	.dword	__unnamed_1
	.align		8
        /*0010*/ 	.dword	__unnamed_2
	.align		8
        /*0018*/ 	.dword	_ZN77_INTERNAL_002f1f51_41_flash_bwd_hdim256_fp16_softcapall_sm90_cu_8e232a79_26754cuda3std3__45__cpo5beginE
	.align		8
        /*0020*/ 	.dword	_ZN77_INTERNAL_002f1f51_41_flash_bwd_hdim256_fp16_softcapall_sm90_cu_8e232a79_26754cuda3std3__45__cpo3endE
	.align		8
        /*0028*/ 	.dword	_ZN77_INTERNAL_002f1f51_41_flash_bwd_hdim256_fp16_softcapall_sm90_cu_8e232a79_26754cuda3std3__45__cpo6cbeginE
	.align		8
        /*0030*/ 	.dword	_ZN77_INTERNAL_002f1f51_41_flash_bwd_hdim256_fp16_softcapall_sm90_cu_8e232a79_26754cuda3std3__45__cpo4cendE
	.align		8
        /*0038*/ 	.dword	_ZN77_INTERNAL_002f1f51_41_flash_bwd_hdim256_fp16_softcapall_sm90_cu_8e232a79_26754cuda3std3__479_GLOBAL__N__002f1f51_41_flash_bwd_hdim256_fp16_softcapall_sm90_cu_8e232a79_26756ignoreE
	.align		8
        /*0040*/ 	.dword	_ZN77_INTERNAL_002f1f51_41_flash_bwd_hdim256_fp16_softcapall_sm90_cu_8e232a79_26754cuda3std3__419piecewise_constructE
	.align		8
        /*0048*/ 	.dword	_ZN77_INTERNAL_002f1f51_41_flash_bwd_hdim256_fp16_softcapall_sm90_cu_8e232a79_26754cuda3std3__48in_placeE
	.align		8
        /*0050*/ 	.dword	_ZN77_INTERNAL_002f1f51_41_flash_bwd_hdim256_fp16_softcapall_sm90_cu_8e232a79_26754cuda3std6ranges3__45__cpo4swapE
	.align		8
        /*0058*/ 	.dword	_ZN77_INTERNAL_002f1f51_41_flash_bwd_hdim256_fp16_softcapall_sm90_cu_8e232a79_26754cuda3std6ranges3__45__cpo9iter_moveE
	.align		8
        /*0060*/ 	.dword	_ZN77_INTERNAL_002f1f51_41_flash_bwd_hdim256_fp16_softcapall_sm90_cu_8e232a79_26754cute7productE
	.align		8
        /*0068*/ 	.dword	_ZN77_INTERNAL_002f1f51_41_flash_bwd_hdim256_fp16_softcapall_sm90_cu_8e232a79_26754cute1_E
	.align		8
        /*0070*/ 	.dword	$str$23
	.align		8
        /*0078*/ 	.dword	$str$24


//--------------------- .text._ZN7cutlass13device_kernelIN5flash11enable_sm90INS1_16FlashAttnBwdSm90INS1_25CollectiveMainloopBwdSm90ILi2ELi1ELi1EN4cute5tupleIJNS5_1CILi1EEES8_S8_EEENS6_IJNS7_ILi64EEENS7_ILi80EEENS7_ILi256EEEEEENS_6half_tEfNS_4arch4Sm90ELb0ELb0ELb1ELb0ELb0ELb0ELb1ELb1ELi2ELi1ELi1ELi1ELb0EEENS1_21CollectiveEpilogueBwdISD_SE_SG_Li256ELb0ELb1ELi2EEENS1_19SingleTileSchedulerILb0ELb0ELb0ELi80EEEEEEEEEvNT_6ParamsE --------------------------
	.section	.text._ZN7cutlass13device_kernelIN5flash11enable_sm90INS1_16FlashAttnBwdSm90INS1_25CollectiveMainloopBwdSm90ILi2ELi1ELi1EN4cute5tupleIJNS5_1CILi1EEES8_S8_EEENS6_IJNS7_ILi64EEENS7_ILi80EEENS7_ILi256EEEEEENS_6half_tEfNS_4arch4Sm90ELb0ELb0ELb1ELb0ELb0ELb0ELb1ELb1ELi2ELi1ELi1ELi1ELb0EEENS1_21CollectiveEpilogueBwdISD_SE_SG_Li256ELb0ELb1ELi2EEENS1_19SingleTileSchedulerILb0ELb0ELb0ELi80EEEEEEEEEvNT_6ParamsE,"ax",@progbits
	.align	128
.text._ZN7cutlass13device_kernelIN5flash11enable_sm90INS1_16FlashAttnBwdSm90INS1_25CollectiveMainloopBwdSm90ILi2ELi1ELi1EN4cute5tupleIJNS5_1CILi1EEES8_S8_EEENS6_IJNS7_ILi64EEENS7_ILi80EEENS7_ILi256EEEEEENS_6half_tEfNS_4arch4Sm90ELb0ELb0ELb1ELb0ELb0ELb0ELb1ELb1ELi2ELi1ELi1ELi1ELb0EEENS1_21CollectiveEpilogueBwdISD_SE_SG_Li256ELb0ELb1ELi2EEENS1_19SingleTileSchedulerILb0ELb0ELb0ELi80EEEEEEEEEvNT_6ParamsE:
        .type           _ZN7cutlass13device_kernelIN5flash11enable_sm90INS1_16FlashAttnBwdSm90INS1_25CollectiveMainloopBwdSm90ILi2ELi1ELi1EN4cute5tupleIJNS5_1CILi1EEES8_S8_EEENS6_IJNS7_ILi64EEENS7_ILi80EEENS7_ILi256EEEEEENS_6half_tEfNS_4arch4Sm90ELb0ELb0ELb1ELb0ELb0ELb0ELb1ELb1ELi2ELi1ELi1ELi1ELb0EEENS1_21CollectiveEpilogueBwdISD_SE_SG_Li256ELb0ELb1ELi2EEENS1_19SingleTileSchedulerILb0ELb0ELb0ELi80EEEEEEEEEvNT_6ParamsE,@function
        .size           _ZN7cutlass13device_kernelIN5flash11enable_sm90INS1_16FlashAttnBwdSm90INS1_25CollectiveMainloopBwdSm90ILi2ELi1ELi1EN4cute5tupleIJNS5_1CILi1EEES8_S8_EEENS6_IJNS7_ILi64EEENS7_ILi80EEENS7_ILi256EEEEEENS_6half_tEfNS_4arch4Sm90ELb0ELb0ELb1ELb0ELb0ELb0ELb1ELb1ELi2ELi1ELi1ELi1ELb0EEENS1_21CollectiveEpilogueBwdISD_SE_SG_Li256ELb0ELb1ELi2EEENS1_19SingleTileSchedulerILb0ELb0ELb0ELi80EEEEEEEEEvNT_6ParamsE,(.L_x_2197 - _ZN7cutlass13device_kernelIN5flash11enable_sm90INS1_16FlashAttnBwdSm90INS1_25CollectiveMainloopBwdSm90ILi2ELi1ELi1EN4cute5tupleIJNS5_1CILi1EEES8_S8_EEENS6_IJNS7_ILi64EEENS7_ILi80EEENS7_ILi256EEEEEENS_6half_tEfNS_4arch4Sm90ELb0ELb0ELb1ELb0ELb0ELb0ELb1ELb1ELi2ELi1ELi1ELi1ELb0EEENS1_21CollectiveEpilogueBwdISD_SE_SG_Li256ELb0ELb1ELi2EEENS1_19SingleTileSchedulerILb0ELb0ELb0ELi80EEEEEEEEEvNT_6ParamsE)
        .other          _ZN7cutlass13device_kernelIN5flash11enable_sm90INS1_16FlashAttnBwdSm90INS1_25CollectiveMainloopBwdSm90ILi2ELi1ELi1EN4cute5tupleIJNS5_1CILi1EEES8_S8_EEENS6_IJNS7_ILi64EEENS7_ILi80EEENS7_ILi256EEEEEENS_6half_tEfNS_4arch4Sm90ELb0ELb0ELb1ELb0ELb0ELb0ELb1ELb1ELi2ELi1ELi1ELi1ELb0EEENS1_21CollectiveEpilogueBwdISD_SE_SG_Li256ELb0ELb1ELi2EEENS1_19SingleTileSchedulerILb0ELb0ELb0ELi80EEEEEEEEEvNT_6ParamsE,@"STO_CUDA_ENTRY STV_DEFAULT"
_ZN7cutlass13device_kernelIN5flash11enable_sm90INS1_16FlashAttnBwdSm90INS1_25CollectiveMainloopBwdSm90ILi2ELi1ELi1EN4cute5tupleIJNS5_1CILi1EEES8_S8_EEENS6_IJNS7_ILi64EEENS7_ILi80EEENS7_ILi256EEEEEENS_6half_tEfNS_4arch4Sm90ELb0ELb0ELb1ELb0ELb0ELb0ELb1ELb1ELi2ELi1ELi1ELi1ELb0EEENS1_21CollectiveEpilogueBwdISD_SE_SG_Li256ELb0ELb1ELi2EEENS1_19SingleTileSchedulerILb0ELb0ELb0ELi80EEEEEEEEEvNT_6ParamsE:
[----:B------:R-:W1:Y:S02]  /*0000*/  LDC R1, c[0x0][0x28] ;  /* 0x00000a00ff017b82 */ /* 0x000e640000000800 */
[----:B-1----:R-:W-:Y:S01]  /*0010*/  VIADD R1, R1, 0xfffffff0 ;  /* 0xfffffff001017836 */ /* 0x002fe20000000000 */
[----:B------:R-:W1:Y:S01]  /*0020*/  S2R R4, SR_TID.X ;  /* 0x0000000000047919 */ /* 0x000e620000002100 */
[----:B------:R-:W-:Y:S01]  /*0030*/  ELECT P0, URZ, PT ;  /* 0x00000000003f782f */ /* 0x000fe20003800000 */
[----:B------:R-:W-:Y:S01]  /*0040*/  BSSY B0, `(.L_x_0) ;  /* 0x0000019000007945 */ /* 0x000fe20003800000 */
[----:B-1----:R-:W-:-:S05]  /*0050*/  SHF.R.U32.HI R2, RZ, 0x5, R4 ;  /* 0x00000005ff027819 */ /* 0x002fca0000011604 */
[----:B------:R-:W1:Y:S02]  /*0060*/  SHFL.IDX PT, R0, R2, RZ, 0x1f ;  /* 0x00001fff02007589 */ /* 0x000e6400000e0000 */
[----:B-1----:R-:W-:-:S13]  /*0070*/  ISETP.EQ.AND P0, PT, R0, RZ, P0 ;  /* 0x000000ff0000720c */ /* 0x002fda0000702270 */
[----:B------:R-:W-:Y:S05]  /*0080*/  @!P0 BRA `(.L_x_1) ;  /* 0x0000000000508947 */ /* 0x000fea0003800000 */
[----:B------:R-:W-:Y:S02]  /*0090*/  ULDC.64 UR4, c[0x0][0x198] ;  /* 0x0000660000047ab9 */ /* 0x000fe40000000a00 */
[----:B------:R-:W-:Y:S02]  /*00a0*/  UIADD3 UR6, UP0, UR4, 0xf0, URZ ;  /* 0x000000f004067890 */ /* 0x000fe4000ff1e03f */
[----:B------:R-:W-:Y:S02]  /*00b0*/  UIADD3 UR8, UP1, UR4, 0x1f0, URZ ;  /* 0x000001f004087890 */ /* 0x000fe4000ff3e03f */
[----:B------:R-:W-:Y:S02]  /*00c0*/  UIADD3 UR10, UP2, UR4, 0x2f0, URZ ;  /* 0x000002f0040a7890 */ /* 0x000fe4000ff5e03f */
[----:B------:R-:W-:Y:S02]  /*00d0*/  UIADD3 UR12, UP3, UR4, 0x3f0, URZ ;  /* 0x000003f0040c7890 */ /* 0x000fe4000ff7e03f */
[----:B------:R-:W-:-:S02]  /*00e0*/  UIADD3 UR14, UP4, UR4, 0x670, URZ ;  /* 0x00000670040e7890 */ /* 0x000fc4000ff9e03f */
[----:B------:R-:W-:Y:S02]  /*00f0*/  UIADD3.X UR7, URZ, UR5, URZ, UP0, !UPT ;  /* 0x000000053f077290 */ /* 0x000fe400087fe43f */
[----:B------:R-:W-:Y:S02]  /*0100*/  UIADD3 UR4, UP5, UR4, 0x770, URZ ;  /* 0x0000077004047890 */ /* 0x000fe4000ffbe03f */
[----:B------:R-:W-:Y:S02]  /*0110*/  UIADD3.X UR9, URZ, UR5, URZ, UP1, !UPT ;  /* 0x000000053f097290 */ /* 0x000fe40008ffe43f */
[----:B------:R-:W-:Y:S02]  /*0120*/  UIADD3.X UR11, URZ, UR5, URZ, UP2, !UPT ;  /* 0x000000053f0b7290 */ /* 0x000fe400097fe43f */
[----:B------:R-:W-:Y:S01]  /*0130*/  UIADD3.X UR13, URZ, UR5, URZ, UP3, !UPT ;  /* 0x000000053f0d7290 */ /* 0x000fe20009ffe43f */
[----:B------:R1:W-:Y:S01]  /*0140*/  UTMACCTL.PF [UR6] ;  /* 0x00000000060079b9 */ /* 0x0003e20008040000 */
[----:B------:R-:W-:-:S03]  /*0150*/  UIADD3.X UR15, URZ, UR5, URZ, UP4, !UPT ;  /* 0x000000053f0f7290 */ /* 0x000fc6000a7fe43f */
[----:B------:R1:W-:Y:S01]  /*0160*/  UTMACCTL.PF [UR8] ;  /* 0x00000000080079b9 */ /* 0x0003e20008040000 */
[----:B------:R-:W-:Y:S01]  /*0170*/  UIADD3.X UR5, URZ, UR5, URZ, UP5, !UPT ;  /* 0x000000053f057290 */ /* 0x000fe2000affe43f */
[----:B------:R1:W-:Y:S02]  /*0180*/  UTMACCTL.PF [UR10] ;  /* 0x000000000a0079b9 */ /* 0x0003e40008040000 */
[----:B------:R1:W-:Y:S02]  /*0190*/  UTMACCTL.PF [UR12] ;  /* 0x000000000c0079b9 */ /* 0x0003e40008040000 */
[----:B------:R1:W-:Y:S04]  /*01a0*/  UTMACCTL.PF [UR14] ;  /* 0x000000000e0079b9 */ /* 0x0003e80008040000 */
[----:B------:R1:W-:Y:S02]  /*01b0*/  UTMACCTL.PF [UR4] ;  /* 0x00000000040079b9 */ /* 0x0003e40008040000 */
[----:B-1----:R-:W-:Y:S01]  /*01c0*/  NOP ;  /* 0x0000000000007918 */ /* 0x002fe20000000000 */
.L_x_1:
[----:B------:R-:W-:Y:S05]  /*01d0*/  BSYNC B0 ;  /* 0x0000000000007941 */ /* 0x000fea0003800000 */
.L_x_0:
[----:B------:R-:W-:Y:S01]  /*01e0*/  VOTEU.ANY UP0, P0 ;  /* 0x00000000003f7886 */ /* 0x000fe20000000100 */
[----:B------:R-:W1:Y:S01]  /*01f0*/  SHFL.IDX PT, R0, R2, RZ, 0x1f ;  /* 0x00001fff02007589 */ /* 0x000e6200000e0000 */
[----:B------:R-:W-:-:S03]  /*0200*/  UMOV UR4, 0x1 ;  /* 0x0000000100047882 */ /* 0x000fc60000000000 */
[----:B------:R-:W2:Y:S01]  /*0210*/  @UP0 S2UR UR7, SR_CgaCtaId ;  /* 0x00000000000709c3 */ /* 0x000ea20000008800 */
[----:B------:R-:W-:Y:S01]  /*0220*/  @UP0 UMOV UR6, 0x400 ;  /* 0x0000040000060882 */ /* 0x000fe20000000000 */
[----:B------:R-:W-:-:S04]  /*0230*/  @UP0 UIADD3 UR4, -UR4, 0x100000, URZ ;  /* 0x0010000004040890 */ /* 0x000fc8000fffe13f */
[----:B------:R-:W-:Y:S02]  /*0240*/  @UP0 USHF.L.U32 UR5, UR4, 0xb, URZ ;  /* 0x0000000b04050899 */ /* 0x000fe4000800063f */
[----:B------:R-:W-:Y:S01]  /*0250*/  @UP0 USHF.L.U32 UR4, UR4, 0x1, URZ ;  /* 0x0000000104040899 */ /* 0x000fe2000800063f */
[----:B-1----:R-:W-:Y:S02]  /*0260*/  ISETP.NE.AND P1, PT, R0, RZ, PT ;  /* 0x000000ff0000720c */ /* 0x002fe40003f25270 */
[----:B------:R-:W-:Y:S01]  /*0270*/  SHF.R.U32.HI R0, RZ, 0x7, R4 ;  /* 0x00000007ff007819 */ /* 0x000fe20000011604 */
[----:B--2---:R-:W-:Y:S01]  /*0280*/  @UP0 ULEA UR6, UR7, UR6, 0x18 ;  /* 0x0000000607060291 */ /* 0x004fe2000f8ec03f */
[----:B------:R-:W-:-:S04]  /*0290*/  VOTEU.ANY UP0, P0 ;  /* 0x00000000003f7886 */ /* 0x000fc80000000100 */
[----:B------:R-:W1:Y:S04]  /*02a0*/  SHFL.IDX PT, R0, R0, RZ, 0x1f ;  /* 0x00001fff00007589 */ /* 0x000e6800000e0000 */
[----:B------:R-:W2:Y:S03]  /*02b0*/  FENCE.VIEW.ASYNC.S ;  /* 0x00000000000073c6 */ /* 0x000ea60000000000 */
[----:B--2---:R2:W3:Y:S01]  /*02c0*/  @UP0 SYNCS.EXCH.64 URZ, [UR6+0x31800], UR4 ;  /* 0x03180004063f05b2 */ /* 0x0044e20008000100 */
[----:B------:R-:W-:Y:S05]  /*02d0*/  @P1 BRA `(.L_x_2) ;  /* 0x0000000000481947 */ /* 0x000fea0003800000 */
[----:B--2---:R-:W2:Y:S01]  /*02e0*/  S2UR UR5, SR_CgaCtaId ;  /* 0x00000000000579c3 */ /* 0x004ea20000008800 */
[----:B------:R-:W-:Y:S01]  /*02f0*/  UMOV UR4, 0x400 ;  /* 0x0000040000047882 */ /* 0x000fe20000000000 */
[----:B------:R-:W-:Y:S01]  /*0300*/  UMOV UR6, 0x1 ;  /* 0x0000000100067882 */ /* 0x000fe20000000000 */
[----:B------:R-:W-:Y:S01]  /*0310*/  UMOV UR9, 0x100 ;  /* 0x0000010000097882 */ /* 0x000fe20000000000 */
[----:B------:R-:W-:-:S04]  /*0320*/  UIADD3 UR6, -UR6, 0x100000, URZ ;  /* 0x0010000006067890 */ /* 0x000fc8000fffe13f */
[----:B------:R-:W-:Y:S02]  /*0330*/  USHF.L.U32 UR7, UR6, 0xb, URZ ;  /* 0x0000000b06077899 */ /* 0x000fe4000800063f */
[----:B------:R-:W-:Y:S01]  /*0340*/  USHF.L.U32 UR6, UR6, 0x1, URZ ;  /* 0x0000000106067899 */ /* 0x000fe2000800063f */
[----:B------:R-:W-:Y:S01]  /*0350*/  ELECT P0, URZ, PT ;  /* 0x00000000003f782f */ /* 0x000fe20003800000 */
[----:B--2---:R-:W-:Y:S02]  /*0360*/  ULEA UR8, UR5, UR4, 0x18 ;  /* 0x0000000405087291 */ /* 0x004fe4000f8ec03f */
[----:B------:R-:W-:-:S04]  /*0370*/  UIADD3 UR4, -UR9, 0x100000, URZ ;  /* 0x0010000009047890 */ /* 0x000fc8000fffe13f */
[----:B------:R-:W-:Y:S02]  /*0380*/  USHF.L.U32 UR5, UR4, 0xb, URZ ;  /* 0x0000000b04057899 */ /* 0x000fe4000800063f */
[----:B------:R-:W-:Y:S01]  /*0390*/  USHF.L.U32 UR4, UR4, 0x1, URZ ;  /* 0x0000000104047899 */ /* 0x000fe2000800063f */
[----:B------:R-:W2:Y:S03]  /*03a0*/  FENCE.VIEW.ASYNC.S ;  /* 0x00000000000073c6 */ /* 0x000ea60000000000 */
[----:B--2---:R4:W2:Y:S08]  /*03b0*/  SYNCS.EXCH.64 URZ, [UR8+0x31810], UR6 ;  /* 0x03181006083f75b2 */ /* 0x0048b00008000100 */
[----:B------:R4:W1:Y:S01]  /*03c0*/  SYNCS.EXCH.64 URZ, [UR8+0x31820], UR4 ;  /* 0x03182004083f75b2 */ /* 0x0008620008000100 */
[----:B------:R4:W1:Y:S01]  /*03d0*/  SYNCS.EXCH.64 URZ, [UR8+0x31818], UR6 ;  /* 0x03181806083f75b2 */ /* 0x0008620008000100 */
[----:B------:R4:W1:Y:S02]  /*03e0*/  SYNCS.EXCH.64 URZ, [UR8+0x31828], UR4 ;  /* 0x03182804083f75b2 */ /* 0x0008640008000100 */
[----:B----4-:R-:W-:Y:S01]  /*03f0*/  NOP ;  /* 0x0000000000007918 */ /* 0x010fe20000000000 */
.L_x_2:
[----:B------:R-:W4:Y:S01]  /*0400*/  SHFL.IDX PT, R3, R2, RZ, 0x1f ;  /* 0x00001fff02037589 */ /* 0x000f2200000e0000 */
[----:B------:R-:W-:Y:S01]  /*0410*/  NOP ;  /* 0x0000000000007918 */ /* 0x000fe20000000000 */
[----:B----4-:R-:W-:-:S13]  /*0420*/  ISETP.NE.AND P0, PT, R3, RZ, PT ;  /* 0x000000ff0300720c */ /* 0x010fda0003f05270 */
[----:B------:R-:W-:Y:S05]  /*0430*/  @P0 BRA `(.L_x_3) ;  /* 0x0000000000400947 */ /* 0x000fea0003800000 */
[----:B--2---:R-:W2:Y:S01]  /*0440*/  S2UR UR5, SR_CgaCtaId ;  /* 0x00000000000579c3 */ /* 0x004ea20000008800 */
[----:B------:R-:W-:Y:S01]  /*0450*/  UMOV UR4, 0x400 ;  /* 0x0000040000047882 */ /* 0x000fe20000000000 */
[----:B------:R-:W-:Y:S01]  /*0460*/  UMOV UR6, 0x1 ;  /* 0x0000000100067882 */ /* 0x000fe20000000000 */
[----:B------:R-:W-:Y:S01]  /*0470*/  UMOV UR7, 0x100 ;  /* 0x0000010000077882 */ /* 0x000fe20000000000 */
[----:B------:R-:W-:Y:S01]  /*0480*/  ELECT P0, URZ, PT ;  /* 0x00000000003f782f */ /* 0x000fe20003800000 */
[----:B--2---:R-:W-:Y:S02]  /*0490*/  ULEA UR8, UR5, UR4, 0x18 ;  /* 0x0000000405087291 */ /* 0x004fe4000f8ec03f */
[----:B------:R-:W-:-:S04]  /*04a0*/  UIADD3 UR4, -UR6, 0x100000, URZ ;  /* 0x0010000006047890 */ /* 0x000fc8000fffe13f */
[----:B------:R-:W-:Y:S02]  /*04b0*/  USHF.L.U32 UR5, UR4, 0xb, URZ ;  /* 0x0000000b04057899 */ /* 0x000fe4000800063f */
[----:B------:R-:W-:Y:S02]  /*04c0*/  USHF.L.U32 UR4, UR4, 0x1, URZ ;  /* 0x0000000104047899 */ /* 0x000fe4000800063f */
[----:B------:R-:W-:-:S04]  /*04d0*/  UIADD3 UR6, -UR7, 0x100000, URZ ;  /* 0x0010000007067890 */ /* 0x000fc8000fffe13f */
[----:B------:R-:W-:Y:S02]  /*04e0*/  USHF.L.U32 UR7, UR6, 0xb, URZ ;  /* 0x0000000b06077899 */ /* 0x000fe4000800063f */
[----:B------:R-:W-:Y:S01]  /*04f0*/  USHF.L.U32 UR6, UR6, 0x1, URZ ;  /* 0x0000000106067899 */ /* 0x000fe2000800063f */
[----:B------:R-:W2:Y:S03]  /*0500*/  FENCE.VIEW.ASYNC.S ;  /* 0x00000000000073c6 */ /* 0x000ea60000000000 */
[----:B--2---:R4:W2:Y:S08]  /*0510*/  SYNCS.EXCH.64 URZ, [UR8+0x31830], UR4 ;  /* 0x03183004083f75b2 */ /* 0x0048b00008000100 */
[----:B------:R4:W1:Y:S02]  /*0520*/  SYNCS.EXCH.64 URZ, [UR8+0x31838], UR6 ;  /* 0x03183806083f75b2 */ /* 0x0008640008000100 */
[----:B----4-:R-:W-:Y:S01]  /*0530*/  NOP ;  /* 0x0000000000007918 */ /* 0x010fe20000000000 */
.L_x_3:
[----:B-1----:R-:W-:Y:S01]  /*0540*/  ISETP.NE.AND P0, PT, R0, RZ, PT ;  /* 0x000000ff0000720c */ /* 0x002fe20003f05270 */
[----:B------:R-:W-:Y:S01]  /*0550*/  IMAD.MOV.U32 R0, RZ, RZ, 0x1 ;  /* 0x00000001ff007424 */ /* 0x000fe200078e00ff */
[----:B------:R-:W-:Y:S01]  /*0560*/  NOP ;  /* 0x0000000000007918 */ /* 0x000fe20000000000 */
[----:B------:R-:W-:-:S03]  /*0570*/  LOP3.LUT R21, R4, 0x7f, RZ, 0xc0, !PT ;  /* 0x0000007f04157812 */ /* 0x000fc600078ec0ff */
[----:B------:R-:W-:Y:S01]  /*0580*/  SEL R0, R0, 0x2, !P0 ;  /* 0x0000000200007807 */ /* 0x000fe20004000000 */
[----:B--23--:R-:W-:Y:S06]  /*0590*/  BAR.SYNC.DEFER_BLOCKING 0x0 ;  /* 0x0000000000007b1d */ /* 0x00cfec0000010000 */
[----:B------:R-:W-:Y:S05]  /*05a0*/  @!P0 BRA `(.L_x_4) ;  /* 0x000000a800548947 */ /* 0x000fea0003800000 */
.L_x_5:
[----:B------:R-:W-:-:S08]  /*05b0*/  NOP ;  /* 0x0000000000007918 */ /* 0x000fd00000000000 */
[----:B------:R-:W1:Y:S02]  /*05c0*/  USETMAXREG.TRY_ALLOC.CTAPOOL UP0, 0xf0 ;  /* 0x000000f0000079c8 */ /* 0x000e640008000600 */
[----:B-1----:R-:W-:-:S13]  /*05d0*/  PLOP3.LUT P0, PT, PT, PT, UP0, 0x80, 0x0 ;  /* 0x000000000000781c */ /* 0x002fda0003f0f008 */
[----:B------:R-:W-:Y:S05]  /*05e0*/  @!P0 BRA `(.L_x_5) ;  /* 0xfffffffc00f08947 */ /* 0x000fea000383ffff */
[----:B------:R-:W1:Y:S02]  /*05f0*/  S2UR UR5, SR_CTAID.Z ;  /* 0x00000000000579c3 */ /* 0x000e640000002700 */
[----:B-1----:R-:W-:-:S13]  /*0600*/  ISETP.LE.AND P0, PT, RZ, UR5, PT ;  /* 0x00000005ff007c0c */ /* 0x002fda000bf03270 */
[----:B------:R-:W-:Y:S05]  /*0610*/  @!P0 EXIT ;  /* 0x000000000000894d */ /* 0x000fea0003800000 */
[----:B------:R-:W1:Y:S01]  /*0620*/  S2UR UR4, SR_CgaCtaId ;  /* 0x00000000000479c3 */ /* 0x000e620000008800 */
[----:B------:R-:W-:Y:S01]  /*0630*/  UMOV UR60, 0x400 ;  /* 0x00000400003c7882 */ /* 0x000fe20000000000 */
[----:B------:R-:W2:Y:S01]  /*0640*/  S2R R2, SR_TID.X ;  /* 0x0000000000027919 */ /* 0x000ea20000002100 */
[----:B------:R-:W-:Y:S01]  /*0650*/  SHF.L.U32 R3, RZ, 0x1f, RZ ;  /* 0x0000001fff037819 */ /* 0x000fe200000006ff */
[----:B-1----:R-:W-:-:S09]  /*0660*/  ULEA UR60, UR4, UR60, 0x18 ;  /* 0x0000003c043c7291 */ /* 0x002fd2000f8ec03f */
[----:B------:R-:W1:Y:S01]  /*0670*/  SYNCS.PHASECHK.TRANS64.TRYWAIT P0, [UR60+0x31800], R3 ;  /* 0x03180003ff0075a7 */ /* 0x000e62000800017c */
[----:B--2---:R-:W-:-:S05]  /*0680*/  VIADD R5, R2, 0xffffff80 ;  /* 0xffffff8002057836 */ /* 0x004fca0000000000 */
[----:B------:R-:W-:-:S04]  /*0690*/  SHF.R.S32.HI R6, RZ, 0x1f, R5 ;  /* 0x0000001fff067819 */ /* 0x000fc80000011405 */
[----:B------:R-:W-:-:S04]  /*06a0*/  LEA.HI R2, R6, R5, RZ, 0x7 ;  /* 0x0000000506027211 */ /* 0x000fc800078f38ff */
[----:B------:R-:W-:Y:S02]  /*06b0*/  SHF.R.S32.HI R7, RZ, 0x7, R2 ;  /* 0x00000007ff077819 */ /* 0x000fe40000011402 */
[----:B------:R-:W-:-:S03]  /*06c0*/  LOP3.LUT R2, R2, 0xffffff80, RZ, 0xc0, !PT ;  /* 0xffffff8002027812 */ /* 0x000fc600078ec0ff */
[----:B------:R2:W3:Y:S02]  /*06d0*/  SHFL.IDX PT, R4, R7, RZ, 0x1f ;  /* 0x00001fff07047589 */ /* 0x0004e400000e0000 */
[----:B-12---:R-:W-:Y:S05]  /*06e0*/  @P0 BRA `(.L_x_6) ;  /* 0x0000000000080947 */ /* 0x006fea0003800000 */
[----:B------:R-:W1:Y:S02]  /*06f0*/  SYNCS.PHASECHK.TRANS64.TRYWAIT P0, [UR60+0x31800], R3 ;  /* 0x03180003ff0075a7 */ /* 0x000e64000800017c */
[----:B-1----:R-:W-:Y:S05]  /*0700*/  @!P0 BRA `(.L_x_7) ;  /* 0x000000c0001c8947 */ /* 0x002fea0003800000 */
.L_x_6:
[----:B------:R-:W-:Y:S01]  /*0710*/  IMAD.IADD R10, R5, 0x1, -R2 ;  /* 0x00000001050a7824 */ /* 0x000fe200078e0a02 */
[----:B------:R-:W2:Y:S01]  /*0720*/  S2UR UR4, SR_CTAID.Y ;  /* 0x00000000000479c3 */ /* 0x000ea20000002600 */
[----:B------:R-:W-:Y:S02]  /*0730*/  LEA.HI R13, R6, R5, RZ, 0x5 ;  /* 0x00000005060d7211 */ /* 0x000fe400078f28ff */
[----:B------:R-:W-:Y:S01]  /*0740*/  CS2R R214, SRZ ;  /* 0x0000000000d67805 */ /* 0x000fe2000001ff00 */
[--C-:B------:R-:W-:Y:S01]  /*0750*/  IMAD R2, R7, 0x800, R10.reuse ;  /* 0x0000080007027824 */ /* 0x100fe200078e020a */
[----:B------:R-:W-:Y:S02]  /*0760*/  SHF.R.S32.HI R9, RZ, 0x1f, R10 ;  /* 0x0000001fff097819 */ /* 0x000fe4000001140a */
[----:B------:R-:W-:Y:S02]  /*0770*/  CS2R R212, SRZ ;  /* 0x0000000000d47805 */ /* 0x000fe4000001ff00 */
[----:B------:R-:W-:Y:S01]  /*0780*/  SHF.R.S32.HI R15, RZ, 0x5, R13 ;  /* 0x00000005ff0f7819 */ /* 0x000fe2000001140d */
[----:B------:R-:W-:Y:S01]  /*0790*/  IMAD.SHL.U32 R2, R2, 0x4, RZ ;  /* 0x0000000402027824 */ /* 0x000fe200078e00ff */
[----:B------:R-:W-:Y:S01]  /*07a0*/  LEA.HI R12, R9, R10, RZ, 0x2 ;  /* 0x0000000a090c7211 */ /* 0x000fe200078f10ff */
[----:B------:R-:W4:Y:S01]  /*07b0*/  LDC.64 R18, c[0x0][0x2d8] ;  /* 0x0000b600ff127b82 */ /* 0x000f220000000a00 */
[----:B------:R-:W-:-:S02]  /*07c0*/  CS2R R210, SRZ ;  /* 0x0000000000d27805 */ /* 0x000fc4000001ff00 */
[----:B------:R-:W-:Y:S02]  /*07d0*/  CS2R R208, SRZ ;  /* 0x0000000000d07805 */ /* 0x000fe4000001ff00 */
[--C-:B-1----:R-:W-:Y:S02]  /*07e0*/  SHF.R.S32.HI R8, RZ, 0x2, R12.reuse ;  /* 0x00000002ff087819 */ /* 0x102fe4000001140c */
[----:B------:R-:W-:Y:S02]  /*07f0*/  CS2R R206, SRZ ;  /* 0x0000000000ce7805 */ /* 0x000fe4000001ff00 */
[----:B------:R-:W-:Y:S02]  /*0800*/  SHF.R.S32.HI R3, RZ, 0x1f, R12 ;  /* 0x0000001fff037819 */ /* 0x000fe4000001140c */
[----:B------:R-:W-:Y:S02]  /*0810*/  CS2R R204, SRZ ;  /* 0x0000000000cc7805 */ /* 0x000fe4000001ff00 */
[----:B------:R-:W-:Y:S01]  /*0820*/  CS2R R202, SRZ ;  /* 0x0000000000ca7805 */ /* 0x000fe2000001ff00 */
[----:B------:R-:W1:Y:S01]  /*0830*/  LDC.64 R230, c[0x0][0x2e0] ;  /* 0x0000b800ffe67b82 */ /* 0x000e620000000a00 */
[----:B------:R-:W-:-:S02]  /*0840*/  LEA.HI R3, R3, R8, RZ, 0x3 ;  /* 0x0000000803037211 */ /* 0x000fc400078f18ff */
[----:B------:R-:W-:Y:S02]  /*0850*/  CS2R R200, SRZ ;  /* 0x0000000000c87805 */ /* 0x000fe4000001ff00 */
[----:B------:R-:W-:Y:S02]  /*0860*/  CS2R R198, SRZ ;  /* 0x0000000000c67805 */ /* 0x000fe4000001ff00 */
[----:B------:R-:W-:Y:S02]  /*0870*/  CS2R R196, SRZ ;  /* 0x0000000000c47805 */ /* 0x000fe4000001ff00 */
[----:B------:R-:W-:Y:S02]  /*0880*/  LOP3.LUT R11, R3, 0xfffffff8, RZ, 0xc0, !PT ;  /* 0xfffffff8030b7812 */ /* 0x000fe400078ec0ff */
[----:B------:R-:W-:Y:S01]  /*0890*/  CS2R R194, SRZ ;  /* 0x0000000000c27805 */ /* 0x000fe2000001ff00 */
[----:B--2---:R-:W-:Y:S01]  /*08a0*/  USHF.R.S32.HI UR6, URZ, 0x1f, UR4 ;  /* 0x0000001f3f067899 */ /* 0x004fe20008011404 */
[----:B------:R-:W-:-:S02]  /*08b0*/  SHF.R.S32.HI R3, RZ, 0x1f, R2 ;  /* 0x0000001fff037819 */ /* 0x000fc40000011402 */
[----:B------:R-:W-:Y:S01]  /*08c0*/  CS2R R192, SRZ ;  /* 0x0000000000c07805 */ /* 0x000fe2000001ff00 */
[----:B------:R-:W-:Y:S01]  /*08d0*/  IMAD.IADD R14, R8, 0x1, -R11 ;  /* 0x00000001080e7824 */ /* 0x000fe200078e0a0b */
[----:B------:R-:W-:Y:S02]  /*08e0*/  LEA.HI R11, R9, R10, RZ, 0x5 ;  /* 0x0000000a090b7211 */ /* 0x000fe400078f28ff */
[----:B------:R-:W-:Y:S02]  /*08f0*/  CS2R R190, SRZ ;  /* 0x0000000000be7805 */ /* 0x000fe4000001ff00 */
[----:B------:R-:W-:Y:S02]  /*0900*/  SHF.R.S32.HI R8, RZ, 0x1f, R13 ;  /* 0x0000001fff087819 */ /* 0x000fe4000001140d */
[----:B------:R-:W-:Y:S02]  /*0910*/  CS2R R188, SRZ ;  /* 0x0000000000bc7805 */ /* 0x000fe4000001ff00 */
[----:B------:R-:W-:Y:S01]  /*0920*/  SHF.R.S32.HI R11, RZ, 0x5, R11 ;  /* 0x00000005ff0b7819 */ /* 0x000fe2000001140b */
[----:B----4-:R-:W-:Y:S01]  /*0930*/  IMAD R16, R18, UR6, RZ ;  /* 0x0000000612107c24 */ /* 0x010fe2000f8e02ff */
[----:B------:R-:W-:Y:S01]  /*0940*/  LEA.HI R13, R8, R15, RZ, 0x2 ;  /* 0x0000000f080d7211 */ /* 0x000fe200078f10ff */
[----:B------:R-:W-:Y:S01]  /*0950*/  IMAD.WIDE.U32 R2, R18, UR4, R2 ;  /* 0x0000000412027c25 */ /* 0x000fe2000f8e0002 */
[----:B---3--:R-:W-:-:S02]  /*0960*/  LEA.HI R8, R4, R4, RZ, 0x1 ;  /* 0x0000000404087211 */ /* 0x008fc400078f08ff */
[----:B------:R-:W-:Y:S02]  /*0970*/  CS2R R186, SRZ ;  /* 0x0000000000ba7805 */ /* 0x000fe4000001ff00 */
[----:B------:R-:W-:Y:S01]  /*0980*/  CS2R R184, SRZ ;  /* 0x0000000000b87805 */ /* 0x000fe2000001ff00 */
[----:B------:R-:W-:Y:S01]  /*0990*/  IMAD R229, R11, 0x10, R14 ;  /* 0x000000100be57824 */ /* 0x000fe200078e020e */
[----:B------:R-:W-:Y:S01]  /*09a0*/  LOP3.LUT R9, R8, 0xfffffffe, RZ, 0xc0, !PT ;  /* 0xfffffffe08097812 */ /* 0x000fe200078ec0ff */
[----:B------:R-:W2:Y:S01]  /*09b0*/  LDC R11, c[0x0][0x280] ;  /* 0x0000a000ff0b7b82 */ /* 0x000ea20000000800 */
[----:B------:R-:W-:Y:S01]  /*09c0*/  IMAD R17, R19, UR4, R16 ;  /* 0x0000000413117c24 */ /* 0x000fe2000f8e0210 */
[----:B------:R-:W-:Y:S01]  /*09d0*/  LOP3.LUT R16, R13, 0xfffffffc, RZ, 0xc0, !PT ;  /* 0xfffffffc0d107812 */ /* 0x000fe200078ec0ff */
[----:B------:R-:W-:Y:S01]  /*09e0*/  USHF.R.S32.HI UR4, URZ, 0x1f, UR5 ;  /* 0x0000001f3f047899 */ /* 0x000fe20008011405 */
[----:B------:R-:W-:Y:S01]  /*09f0*/  IMAD.IADD R4, R4, 0x1, -R9 ;  /* 0x0000000104047824 */ /* 0x000fe200078e0a09 */
[----:B------:R-:W-:Y:S01]  /*0a00*/  CS2R R182, SRZ ;  /* 0x0000000000b67805 */ /* 0x000fe2000001ff00 */
[----:B------:R-:W-:Y:S01]  /*0a10*/  IMAD.IADD R3, R3, 0x1, R17 ;  /* 0x0000000103037824 */ /* 0x000fe200078e0211 */
[----:B------:R-:W-:Y:S01]  /*0a20*/  CS2R R180, SRZ ;  /* 0x0000000000b47805 */ /* 0x000fe2000001ff00 */
[----:B------:R-:W-:Y:S01]  /*0a30*/  IMAD.IADD R20, R15, 0x1, -R16 ;  /* 0x000000010f147824 */ /* 0x000fe200078e0a10 */
[----:B------:R-:W-:Y:S01]  /*0a40*/  CS2R R178, SRZ ;  /* 0x0000000000b27805 */ /* 0x000fe2000001ff00 */
[----:B-1----:R-:W-:Y:S01]  /*0a50*/  IMAD R8, R230, UR4, RZ ;  /* 0x00000004e6087c24 */ /* 0x002fe2000f8e02ff */
[----:B------:R-:W-:-:S02]  /*0a60*/  CS2R R176, SRZ ;  /* 0x0000000000b07805 */ /* 0x000fc4000001ff00 */
[----:B------:R-:W-:Y:S01]  /*0a70*/  CS2R R174, SRZ ;  /* 0x0000000000ae7805 */ /* 0x000fe2000001ff00 */
[----:B------:R1:W-:Y:S01]  /*0a80*/  STL [R1+0x4], R20 ;  /* 0x0000041401007387 */ /* 0x0003e20000100800 */
[----:B------:R-:W-:Y:S01]  /*0a90*/  IMAD R13, R231, UR5, R8 ;  /* 0x00000005e70d7c24 */ /* 0x000fe2000f8e0208 */
[----:B------:R-:W-:Y:S01]  /*0aa0*/  CS2R R172, SRZ ;  /* 0x0000000000ac7805 */ /* 0x000fe2000001ff00 */
[----:B------:R-:W-:Y:S01]  /*0ab0*/  IMAD.WIDE.U32 R230, R230, UR5, R2 ;  /* 0x00000005e6e67c25 */ /* 0x000fe2000f8e0002 */
[----:B------:R-:W-:Y:S02]  /*0ac0*/  CS2R R170, SRZ ;  /* 0x0000000000aa7805 */ /* 0x000fe4000001ff00 */
[----:B------:R-:W-:Y:S02]  /*0ad0*/  CS2R R168, SRZ ;  /* 0x0000000000a87805 */ /* 0x000fe4000001ff00 */
[----:B------:R-:W-:Y:S02]  /*0ae0*/  CS2R R166, SRZ ;  /* 0x0000000000a67805 */ /* 0x000fe4000001ff00 */
[----:B------:R-:W-:-:S02]  /*0af0*/  CS2R R164, SRZ ;  /* 0x0000000000a47805 */ /* 0x000fc4000001ff00 */
[----:B------:R-:W-:Y:S02]  /*0b00*/  CS2R R162, SRZ ;  /* 0x0000000000a27805 */ /* 0x000fe4000001ff00 */
[----:B------:R-:W-:Y:S02]  /*0b10*/  CS2R R160, SRZ ;  /* 0x0000000000a07805 */ /* 0x000fe4000001ff00 */
[----:B------:R-:W-:Y:S02]  /*0b20*/  CS2R R158, SRZ ;  /* 0x00000000009e7805 */ /* 0x000fe4000001ff00 */
[----:B--2---:R-:W-:Y:S02]  /*0b30*/  ISETP.GE.AND P0, PT, R11, 0x1, PT ;  /* 0x000000010b00780c */ /* 0x004fe40003f06270 */
[----:B------:R-:W-:Y:S02]  /*0b40*/  CS2R R156, SRZ ;  /* 0x00000000009c7805 */ /* 0x000fe4000001ff00 */
[----:B------:R-:W-:-:S02]  /*0b50*/  CS2R R154, SRZ ;  /* 0x00000000009a7805 */ /* 0x000fc4000001ff00 */
[----:B------:R-:W-:Y:S02]  /*0b60*/  CS2R R152, SRZ ;  /* 0x0000000000987805 */ /* 0x000fe4000001ff00 */
[----:B------:R-:W-:Y:S02]  /*0b70*/  CS2R R150, SRZ ;  /* 0x0000000000967805 */ /* 0x000fe4000001ff00 */
[----:B------:R-:W-:Y:S02]  /*0b80*/  CS2R R148, SRZ ;  /* 0x0000000000947805 */ /* 0x000fe4000001ff00 */
[----:B------:R-:W-:Y:S02]  /*0b90*/  CS2R R146, SRZ ;  /* 0x0000000000927805 */ /* 0x000fe4000001ff00 */
        /* <DEDUP_REMOVED lines=44> */
[----:B------:R-:W-:Y:S01]  /*0e60*/  CS2R R56, SRZ ;  /* 0x0000000000387805 */ /* 0x000fe2000001ff00 */
[----:B-1----:R-:W-:Y:S06]  /*0e70*/  @!P0 BRA `(.L_x_8) ;  /* 0x0000008800c08947 */ /* 0x002fec0003800000 */
[----:B------:R-:W-:Y:S01]  /*0e80*/  LEA.HI R2, R7, R7, RZ, 0x1 ;  /* 0x0000000707027211 */ /* 0x000fe200078f08ff */
[----:B------:R-:W1:Y:S01]  /*0e90*/  S2R R9, SR_CTAID.X ;  /* 0x0000000000097919 */ /* 0x000e620000002500 */
[----:B------:R-:W-:Y:S01]  /*0ea0*/  LOP3.LUT R3, R12, 0xfffffffc, RZ, 0xc0, !PT ;  /* 0xfffffffc0c037812 */ /* 0x000fe200078ec0ff */
[----:B------:R-:W-:Y:S01]  /*0eb0*/  VIADD R11, R11, 0x3f ;  /* 0x0000003f0b0b7836 */ /* 0x000fe20000000000 */
[----:B------:R-:W-:Y:S01]  /*0ec0*/  LOP3.LUT R2, R2, 0xfffffffe, RZ, 0xc0, !PT ;  /* 0xfffffffe02027812 */ /* 0x000fe200078ec0ff */
[----:B------:R-:W1:Y:S01]  /*0ed0*/  LDC R14, c[0x0][0x290] ;  /* 0x0000a400ff0e7b82 */ /* 0x000e620000000800 */
[----:B------:R-:W-:Y:S01]  /*0ee0*/  LEA.HI R6, R6, R5, RZ, 0x4 ;  /* 0x0000000506067211 */ /* 0x000fe200078f20ff */
[----:B------:R-:W-:Y:S01]  /*0ef0*/  IMAD.IADD R232, R231, 0x1, R13 ;  /* 0x00000001e7e87824 */ /* 0x000fe200078e020d */
[----:B------:R-:W-:Y:S01]  /*0f00*/  LOP3.LUT R228, R0, 0x1, RZ, 0xfc, !PT ;  /* 0x0000000100e47812 */ /* 0x000fe200078efcff */
[----:B------:R-:W-:Y:S01]  /*0f10*/  IMAD.IADD R8, R7, 0x1, -R2 ;  /* 0x0000000107087824 */ /* 0x000fe200078e0a02 */
[----:B------:R-:W-:Y:S01]  /*0f20*/  LOP3.LUT R6, R6, 0xffffff0, RZ, 0xc0, !PT ;  /* 0x0ffffff006067812 */ /* 0x000fe200078ec0ff */
[----:B------:R-:W-:Y:S01]  /*0f30*/  IMAD.IADD R2, R10, 0x1, -R3 ;  /* 0x000000010a027824 */ /* 0x000fe200078e0a03 */
[----:B------:R-:W-:Y:S01]  /*0f40*/  SHF.R.S32.HI R10, RZ, 0x1f, R11 ;  /* 0x0000001fff0a7819 */ /* 0x000fe2000001140b */
[----:B------:R-:W-:Y:S01]  /*0f50*/  IMAD.MOV.U32 R16, RZ, RZ, RZ ;  /* 0x000000ffff107224 */ /* 0x000fe200078e00ff */
[----:B------:R-:W-:Y:S01]  /*0f60*/  CS2R R18, SRZ ;  /* 0x0000000000127805 */ /* 0x000fe2000001ff00 */
[----:B------:R-:W-:Y:S01]  /*0f70*/  IMAD.IADD R6, R5, 0x1, -R6 ;  /* 0x0000000105067824 */ /* 0x000fe200078e0a06 */
[----:B------:R-:W-:Y:S01]  /*0f80*/  LEA.HI R10, R10, R11, RZ, 0x6 ;  /* 0x0000000b0a0a7211 */ /* 0x000fe200078f30ff */
[----:B------:R-:W-:Y:S01]  /*0f90*/  IMAD.MOV.U32 R3, RZ, RZ, RZ ;  /* 0x000000ffff037224 */ /* 0x000fe200078e00ff */
[----:B------:R-:W-:Y:S01]  /*0fa0*/  ULDC UR61, c[0x0][0x75c] ;  /* 0x0001d700003d7ab9 */ /* 0x000fe20000000800 */
[----:B------:R-:W-:Y:S01]  /*0fb0*/  IMAD R6, R7, 0x40, R6 ;  /* 0x0000004007067824 */ /* 0x000fe200078e0206 */
[----:B------:R-:W-:Y:S01]  /*0fc0*/  SHF.R.S32.HI R5, RZ, 0x6, R10 ;  /* 0x00000006ff057819 */ /* 0x000fe2000001140a */
[----:B------:R-:W-:-:S02]  /*0fd0*/  IMAD.MOV.U32 R215, RZ, RZ, RZ ;  /* 0x000000ffffd77224 */ /* 0x000fc400078e00ff */
[----:B------:R-:W-:Y:S02]  /*0fe0*/  IMAD R0, R20, 0x10, R6 ;  /* 0x0000001014007824 */ /* 0x000fe400078e0206 */
[----:B------:R2:W-:Y:S02]  /*0ff0*/  STL [R1], R5 ;  /* 0x0000000501007387 */ /* 0x0005e40000100800 */
[----:B------:R-:W-:-:S05]  /*1000*/  IMAD.SHL.U32 R0, R0, 0x8, RZ ;  /* 0x0000000800007824 */ /* 0x000fca00078e00ff */
[----:B------:R-:W-:Y:S01]  /*1010*/  LEA R0, R0, UR60, 0x1 ;  /* 0x0000003c00007c11 */ /* 0x000fe2000f8e08ff */
[----:B-1----:R-:W-:-:S04]  /*1020*/  IMAD R9, R9, -0x50, R14 ;  /* 0xffffffb009097824 */ /* 0x002fc800078e020e */
[----:B------:R-:W-:-:S04]  /*1030*/  IMAD R9, R8, -0x8, R9 ;  /* 0xfffffff808097824 */ /* 0x000fc800078e0209 */
[----:B--2---:R-:W-:-:S07]  /*1040*/  IMAD R2, R2, -0x2, R9 ;  /* 0xfffffffe02027824 */ /* 0x004fce00078e0209 */
.L_x_19:
[----:B------:R-:W-:-:S13]  /*1050*/  ISETP.NE.AND P0, PT, R228, 0x3, PT ;  /* 0x00000003e400780c */ /* 0x000fda0003f05270 */
[----:B------:R-:W-:Y:S05]  /*1060*/  @!P0 BRA `(.L_x_9) ;  /* 0x0000000000048947 */ /* 0x000fea0003800000 */
[----:B------:R-:W-:Y:S01]  /*1070*/  BPT.TRAP 0x1 ;  /* 0x000000040000795c */ /* 0x000fe20000300000 */
.L_x_9:
[----:B------:R-:W-:Y:S02]  /*1080*/  LEA R17, R3, UR60, 0x3 ;  /* 0x0000003c03117c11 */ /* 0x000fe4000f8e18ff */
[----:B------:R-:W-:-:S04]  /*1090*/  SHF.L.U32 R10, R19, 0x1f, RZ ;  /* 0x0000001f130a7819 */ /* 0x000fc800000006ff */
[----:B------:R1:W2:Y:S01]  /*10a0*/  SYNCS.PHASECHK.TRANS64.TRYWAIT P1, [R17+URZ+0x31810], R10 ;  /* 0x0318100a110075a7 */ /* 0x0002a2000802017f */
[----:B------:R-:W-:Y:S05]  /*10b0*/  @!P0 BRA `(.L_x_10) ;  /* 0x0000000000048947 */ /* 0x000fea0003800000 */
[----:B------:R-:W-:Y:S01]  /*10c0*/  BPT.TRAP 0x1 ;  /* 0x000000040000795c */ /* 0x000fe20000300000 */
.L_x_10:
[----:B------:R-:W-:Y:S01]  /*10d0*/  IMAD.U32 R5, RZ, RZ, UR60 ;  /* 0x0000003cff057e24 */ /* 0x000fe2000f8e00ff */
[----:B------:R-:W-:-:S03]  /*10e0*/  LEA R6, R4, UR60, 0xa ;  /* 0x0000003c04067c11 */ /* 0x000fc6000f8e50ff */
[----:B------:R-:W-:Y:S01]  /*10f0*/  VIADD R7, R5, 0x14100 ;  /* 0x0001410005077836 */ /* 0x000fe20000000000 */
[----:B------:R-:W-:-:S04]  /*1100*/  SHF.R.U32.HI R8, RZ, 0x4, R6 ;  /* 0x00000004ff087819 */ /* 0x000fc80000011606 */
[----:B------:R-:W-:Y:S02]  /*1110*/  SHF.R.U32.HI R7, RZ, 0x4, R7 ;  /* 0x00000004ff077819 */ /* 0x000fe40000011607 */
[----:B------:R-:W-:Y:S02]  /*1120*/  LOP3.LUT R8, R8, 0x3fff, RZ, 0xc0, !PT ;  /* 0x00003fff08087812 */ /* 0x000fe400078ec0ff */
[----:B------:R-:W-:-:S04]  /*1130*/  LOP3.LUT R7, R7, 0x3fff, RZ, 0xc0, !PT ;  /* 0x00003fff07077812 */ /* 0x000fc800078ec0ff */
[----:B------:R-:W-:Y:S02]  /*1140*/  LOP3.LUT R12, R7, 0x10000, RZ, 0xfc, !PT ;  /* 0x00010000070c7812 */ /* 0x000fe400078efcff */
[----:B------:R-:W-:-:S03]  /*1150*/  LOP3.LUT R7, R8, 0x10000, RZ, 0xfc, !PT ;  /* 0x0001000008077812 */ /* 0x000fc600078efcff */
[----:B------:R-:W-:Y:S01]  /*1160*/  IMAD R8, R3, 0x800, R12 ;  /* 0x0000080003087824 */ /* 0x000fe200078e020c */
[----:B--2---:R-:W-:Y:S06]  /*1170*/  @P1 BRA `(.L_x_11) ;  /* 0x0000000000081947 */ /* 0x004fec0003800000 */
[----:B------:R-:W2:Y:S02]  /*1180*/  SYNCS.PHASECHK.TRANS64.TRYWAIT P1, [R17+URZ+0x31810], R10 ;  /* 0x0318100a110075a7 */ /* 0x000ea4000802017f */
[----:B--2---:R-:W-:Y:S05]  /*1190*/  @!P1 BRA `(.L_x_12) ;  /* 0x000000b400909947 */ /* 0x004fea0003800000 */
.L_x_11:
[C---:B------:R-:W-:Y:S01]  /*11a0*/  R2UR UR6, R7.reuse ;  /* 0x00000000070672ca */ /* 0x040fe200000e0000 */
[----:B------:R-:W-:Y:S01]  /*11b0*/  WARPGROUP.ARRIVE ;  /* 0x00000000000079c5 */ /* 0x000fe20000000000 */
[----:B------:R-:W-:Y:S01]  /*11c0*/  R2UR UR4, R8 ;  /* 0x00000000080472ca */ /* 0x000fe200000e0000 */
[----:B------:R-:W-:Y:S01]  /*11d0*/  UMOV UR7, 0x40000000 ;  /* 0x4000000000077882 */ /* 0x000fe20000000000 */
[----:B------:R-:W-:Y:S01]  /*11e0*/  UMOV UR5, 0x40000040 ;  /* 0x4000004000057882 */ /* 0x000fe20000000000 */
[C---:B------:R-:W-:Y:S02]  /*11f0*/  VIADD R9, R7.reuse, 0x80 ;  /* 0x0000008007097836 */ /* 0x040fe40000000000 */
[----:B-12---:R-:W-:-:S03]  /*1200*/  VIADD R10, R7, 0x100 ;  /* 0x00000100070a7836 */ /* 0x006fc60000000000 */
[----:B------:R-:W-:Y:S01]  /*1210*/  R2UR UR8, R9 ;  /* 0x00000000090872ca */ /* 0x000fe200000e0000 */
[C---:B------:R-:W-:Y:S01]  /*1220*/  VIADD R9, R7.reuse, 0x180 ;  /* 0x0000018007097836 */ /* 0x040fe20000000000 */
[----:B------:R-:W-:Y:S01]  /*1230*/  R2UR UR9, R10 ;  /* 0x000000000a0972ca */ /* 0x000fe200000e0000 */
[----:B------:R-:W-:Y:S02]  /*1240*/  VIADD R10, R7, 0x200 ;  /* 0x00000200070a7836 */ /* 0x000fe40000000000 */
[----:B------:R-:W-:Y:S01]  /*1250*/  HGMMA.64x8x16.F32 R24, gdesc[UR4], RZ, !UPT, gsb0 ;  /* 0x00000000041879f0 */ /* 0x000fe2000c0008ff */
[----:B------:R-:W-:Y:S01]  /*1260*/  UMOV UR7, 0x40000000 ;  /* 0x4000000000077882 */ /* 0x000fe20000000000 */
[----:B------:R-:W-:Y:S01]  /*1270*/  R2UR UR10, R9 ;  /* 0x00000000090a72ca */ /* 0x000fe200000e0000 */
[----:B------:R-:W-:Y:S01]  /*1280*/  VIADD R9, R8, 0x2 ;  /* 0x0000000208097836 */ /* 0x000fe20000000000 */
[----:B------:R-:W-:Y:S01]  /*1290*/  R2UR UR11, R10 ;  /* 0x000000000a0b72ca */ /* 0x000fe200000e0000 */
[----:B------:R-:W-:-:S03]  /*12a0*/  VIADD R10, R7, 0x2 ;  /* 0x00000002070a7836 */ /* 0x000fc60000000000 */
[----:B------:R-:W-:Y:S01]  /*12b0*/  UMOV UR6, UR8 ;  /* 0x0000000800067c82 */ /* 0x000fe20008000000 */
[----:B------:R-:W-:Y:S02]  /*12c0*/  WARPGROUP.DEPBAR.LE gsb0, 0x0 ;  /* 0x00008000000079c5 */ /* 0x000fe40000010000 */
[----:B------:R-:W-:-:S06]  /*12d0*/  WARPGROUP.ARRIVE ;  /* 0x00000000000079c5 */ /* 0x000fcc0000000000 */
[----:B------:R-:W-:Y:S01]  /*12e0*/  HGMMA.64x8x16.F32 R28, gdesc[UR4], RZ, !UPT, gsb0 ;  /* 0x00000000041c79f0 */ /* 0x000fe2000c0008ff */
[----:B------:R-:W-:Y:S01]  /*12f0*/  UMOV UR6, UR9 ;  /* 0x0000000900067c82 */ /* 0x000fe20008000000 */
[----:B------:R-:W-:Y:S01]  /*1300*/  UMOV UR7, 0x40000000 ;  /* 0x4000000000077882 */ /* 0x000fe20000000000 */
        /* <DEDUP_REMOVED lines=13> */
[----:B------:R-:W-:Y:S01]  /*13e0*/  R2UR UR6, R10 ;  /* 0x000000000a0672ca */ /* 0x000fe200000e0000 */
[----:B------:R-:W-:Y:S01]  /*13f0*/  UMOV UR7, 0x40000000 ;  /* 0x4000000000077882 */ /* 0x000fe20000000000 */
[----:B------:R-:W-:Y:S01]  /*1400*/  R2UR UR4, R9 ;  /* 0x00000000090472ca */ /* 0x000fe200000e0000 */
[----:B------:R-:W-:Y:S01]  /*1410*/  UMOV UR5, 0x40000040 ;  /* 0x4000004000057882 */ /* 0x000fe20000000000 */
[C---:B------:R-:W-:Y:S02]  /*1420*/  VIADD R10, R7.reuse, 0x82 ;  /* 0x00000082070a7836 */ /* 0x040fe40000000000 */
[----:B------:R-:W-:-:S03]  /*1430*/  VIADD R9, R7, 0x102 ;  /* 0x0000010207097836 */ /* 0x000fc60000000000 */
[----:B------:R-:W-:Y:S01]  /*1440*/  R2UR UR8, R10 ;  /* 0x000000000a0872ca */ /* 0x000fe200000e0000 */
[----:B------:R-:W-:Y:S01]  /*1450*/  VIADD R10, R7, 0x182 ;  /* 0x00000182070a7836 */ /* 0x000fe20000000000 */
[----:B------:R-:W-:Y:S01]  /*1460*/  R2UR UR9, R9 ;  /* 0x00000000090972ca */ /* 0x000fe200000e0000 */
[----:B------:R-:W-:-:S03]  /*1470*/  VIADD R9, R7, 0x202 ;  /* 0x0000020207097836 */ /* 0x000fc60000000000 */
[----:B------:R-:W-:Y:S01]  /*1480*/  R2UR UR10, R10 ;  /* 0x000000000a0a72ca */ /* 0x000fe200000e0000 */
[----:B------:R-:W-:Y:S01]  /*1490*/  VIADD R10, R7, 0x4 ;  /* 0x00000004070a7836 */ /* 0x000fe20000000000 */
[----:B------:R-:W-:Y:S01]  /*14a0*/  R2UR UR11, R9 ;  /* 0x00000000090b72ca */ /* 0x000fe200000e0000 */
[----:B------:R-:W-:Y:S01]  /*14b0*/  VIADD R9, R8, 0x4 ;  /* 0x0000000408097836 */ /* 0x000fe20000000000 */
[----:B------:R-:W-:Y:S02]  /*14c0*/  WARPGROUP.DEPBAR.LE gsb0, 0x0 ;  /* 0x00008000000079c5 */ /* 0x000fe40000010000 */
[----:B------:R-:W-:-:S06]  /*14d0*/  WARPGROUP.ARRIVE ;  /* 0x00000000000079c5 */ /* 0x000fcc0000000000 */
[----:B------:R-:W-:Y:S01]  /*14e0*/  HGMMA.64x8x16.F32 R24, gdesc[UR4], R24, gsb0 ;  /* 0x00000000041879f0 */ /* 0x000fe20008000818 */
[----:B------:R-:W-:Y:S01]  /*14f0*/  UMOV UR6, UR8 ;  /* 0x0000000800067c82 */ /* 0x000fe20008000000 */
[----:B------:R-:W-:Y:S01]  /*1500*/  UMOV UR7, 0x40000000 ;  /* 0x4000000000077882 */ /* 0x000fe20000000000 */
        /* <DEDUP_REMOVED lines=438> */
[C---:B------:R-:W-:Y:S02]  /*3070*/  VIADD R9, R8.reuse, 0x604 ;  /* 0x0000060408097836 */ /* 0x040fe40000000000 */
        /* <DEDUP_REMOVED lines=34> */
[----:B------:R-:W-:Y:S02]  /*32a0*/  R2UR UR10, R10 ;  /* 0x000000000a0a72ca */ /* 0x000fe400000e0000 */
        /* <DEDUP_REMOVED lines=32> */
[C---:B------:R-:W-:Y:S01]  /*34b0*/  VIADD R9, R7.reuse, 0x906 ;  /* 0x0000090607097836 */ /* 0x040fe20000000000 */
[----:B------:R-:W-:Y:S01]  /*34c0*/  R2UR UR9, R8 ;  /* 0x00000000080972ca */ /* 0x000fe200000e0000 */
[----:B------:R-:W-:-:S03]  /*34d0*/  VIADD R7, R7, 0x986 ;  /* 0x0000098607077836 */ /* 0x000fc60000000000 */
[----:B------:R-:W-:Y:S02]  /*34e0*/  R2UR UR10, R9 ;  /* 0x00000000090a72ca */ /* 0x000fe400000e0000 */
[----:B------:R-:W-:Y:S01]  /*34f0*/  R2UR UR11, R7 ;  /* 0x00000000070b72ca */ /* 0x000fe200000e0000 */
[----:B------:R-:W-:-:S05]  /*3500*/  IMAD R7, R3, 0x40, R229 ;  /* 0x0000004003077824 */ /* 0x000fca00078e02e5 */
[----:B------:R-:W-:Y:S01]  /*3510*/  LEA R9, R7, UR60, 0x2 ;  /* 0x0000003c07097c11 */ /* 0x000fe2000f8e10ff */
        /* <DEDUP_REMOVED lines=22> */
[----:B------:R-:W-:Y:S03]  /*3680*/  HGMMA.64x8x16.F32 R40, gdesc[UR4], R40, gsb0 ;  /* 0x00000000042879f0 */ /* 0x000fe60008000828 */
[----:B------:R-:W-:Y:S02]  /*3690*/  WARPGROUP.DEPBAR.LE gsb0, 0x0 ;  /* 0x00008000000079c5 */ /* 0x000fe40000010000 */
[----:B------:R1:W2:Y:S04]  /*36a0*/  LDS R7, [R9+0x2c100] ;  /* 0x02c1000009077984 */ /* 0x0002a80000000800 */
[----:B------:R1:W3:Y:S01]  /*36b0*/  LDS R8, [R9+0x2c120] ;  /* 0x02c1200009087984 */ /* 0x0002e20000000800 */
[----:B------:R-:W-:Y:S05]  /*36c0*/  @!P0 BRA `(.L_x_13) ;  /* 0x0000000000048947 */ /* 0x000fea0003800000 */
[----:B------:R-:W-:Y:S01]  /*36d0*/  BPT.TRAP 0x1 ;  /* 0x000000040000795c */ /* 0x000fe20000300000 */
.L_x_13:
[----:B------:R-:W-:-:S04]  /*36e0*/  SHF.L.U32 R12, R18, 0x1f, RZ ;  /* 0x0000001f120c7819 */ /* 0x000fc800000006ff */
[----:B------:R4:W1:Y:S01]  /*36f0*/  SYNCS.PHASECHK.TRANS64.TRYWAIT P1, [UR60+0x31830], R12 ;  /* 0x0318300cff0075a7 */ /* 0x000862000802017c */
[----:B------:R-:W-:Y:S05]  /*3700*/  @!P0 BRA `(.L_x_14) ;  /* 0x0000000000048947 */ /* 0x000fea0003800000 */
[----:B------:R-:W-:Y:S01]  /*3710*/  BPT.TRAP 0x1 ;  /* 0x000000040000795c */ /* 0x000fe20000300000 */
.L_x_14:
[----:B-1----:R-:W-:Y:S02]  /*3720*/  VIADD R9, R6, 0xa000 ;  /* 0x0000a00006097836 */ /* 0x002fe40000000000 */
[----:B------:R-:W-:-:S03]  /*3730*/  VIADD R6, R5, 0x24100 ;  /* 0x0002410005067836 */ /* 0x000fc60000000000 */
[----:B------:R-:W-:Y:S02]  /*3740*/  SHF.R.U32.HI R9, RZ, 0x4, R9 ;  /* 0x00000004ff097819 */ /* 0x000fe40000011609 */
[----:B------:R-:W-:Y:S02]  /*3750*/  SHF.R.U32.HI R10, RZ, 0x4, R6 ;  /* 0x00000004ff0a7819 */ /* 0x000fe40000011606 */
[----:B------:R-:W-:Y:S02]  /*3760*/  LOP3.LUT R9, R9, 0x3fff, RZ, 0xc0, !PT ;  /* 0x00003fff09097812 */ /* 0x000fe400078ec0ff */
[----:B------:R-:W-:Y:S02]  /*3770*/  LOP3.LUT R10, R10, 0x3fff, RZ, 0xc0, !PT ;  /* 0x00003fff0a0a7812 */ /* 0x000fe400078ec0ff */
[----:B------:R-:W-:Y:S02]  /*3780*/  LOP3.LUT R224, R9, 0x10000, RZ, 0xfc, !PT ;  /* 0x0001000009e07812 */ /* 0x000fe400078efcff */
[----:B------:R-:W-:Y:S01]  /*3790*/  LOP3.LUT R225, R10, 0x10000, RZ, 0xfc, !PT ;  /* 0x000100000ae17812 */ /* 0x000fe200078efcff */
[----:B------:R-:W-:Y:S06]  /*37a0*/  @P1 BRA `(.L_x_15) ;  /* 0x0000000000081947 */ /* 0x000fec0003800000 */
[----:B------:R-:W1:Y:S02]  /*37b0*/  SYNCS.PHASECHK.TRANS64.TRYWAIT P1, [UR60+0x31830], R12 ;  /* 0x0318300cff0075a7 */ /* 0x000e64000802017c */
[----:B-1----:R-:W-:Y:S05]  /*37c0*/  @!P1 BRA `(.L_x_16) ;  /* 0x0000009000189947 */ /* 0x002fea0003800000 */
.L_x_15:
[----:B------:R-:W-:Y:S01]  /*37d0*/  R2UR UR4, R225 ;  /* 0x00000000e10472ca */ /* 0x000fe200000e0000 */
[----:B------:R-:W-:Y:S01]  /*37e0*/  WARPGROUP.ARRIVE ;  /* 0x00000000000079c5 */ /* 0x000fe20000000000 */
[C---:B------:R-:W-:Y:S01]  /*37f0*/  R2UR UR6, R224.reuse ;  /* 0x00000000e00672ca */ /* 0x040fe200000e0000 */
[----:B------:R-:W-:Y:S01]  /*3800*/  UMOV UR5, 0x40000040 ;  /* 0x4000004000057882 */ /* 0x000fe20000000000 */
[----:B------:R-:W-:Y:S01]  /*3810*/  UMOV UR7, 0x40000000 ;  /* 0x4000000000077882 */ /* 0x000fe20000000000 */
[----:B------:R-:W-:Y:S02]  /*3820*/  VIADD R9, R224, 0x80 ;  /* 0x00000080e0097836 */ /* 0x000fe40000000000 */
[----:B------:R-:W-:Y:S01]  /*3830*/  FMUL.FTZ R26, R26, UR61 ;  /* 0x0000003d1a1a7c20 */ /* 0x000fe20008410000 */
[----:B------:R-:W-:Y:S02]  /*3840*/  VIADD R10, R224, 0x180 ;  /* 0x00000180e00a7836 */ /* 0x000fe40000000000 */
[----:B------:R-:W-:Y:S01]  /*3850*/  FMUL.FTZ R13, R27, UR61 ;  /* 0x0000003d1b0d7c20 */ /* 0x000fe20008410000 */
[----:B------:R-:W-:-:S02]  /*3860*/  VIADD R11, R225, 0x2 ;  /* 0x00000002e10b7836 */ /* 0x000fc40000000000 */
[----:B------:R-:W-:Y:S01]  /*3870*/  FMUL.FTZ R29, R29, UR61 ;  /* 0x0000003d1d1d7c20 */ /* 0x000fe20008410000 */
[----:B----4-:R-:W-:Y:S01]  /*3880*/  VIADD R12, R224, 0x980 ;  /* 0x00000980e00c7836 */ /* 0x010fe20000000000 */
[----:B------:R-:W-:Y:S01]  /*3890*/  R2UR UR8, R10 ;  /* 0x000000000a0872ca */ /* 0x000fe200000e0000 */
[C---:B------:R-:W-:Y:S01]  /*38a0*/  VIADD R10, R224.reuse, 0x2 ;  /* 0x00000002e00a7836 */ /* 0x040fe20000000000 */
[----:B------:R-:W-:Y:S01]  /*38b0*/  R2UR UR11, R11 ;  /* 0x000000000b0b72ca */ /* 0x000fe200000e0000 */
[----:B------:R-:W-:Y:S01]  /*38c0*/  HGMMA.64x8x16.F32 R44, gdesc[UR4], RZ, !UPT, gsb0 ;  /* 0x00000000042c79f0 */ /* 0x000fe2000c0008ff */
[----:B------:R-:W-:Y:S01]  /*38d0*/  R2UR UR6, R9 ;  /* 0x00000000090672ca */ /* 0x000fe200000e0000 */
[----:B------:R-:W-:Y:S01]  /*38e0*/  UMOV UR7, 0x40000000 ;  /* 0x4000000000077882 */ /* 0x000fe20000000000 */
[----:B------:R-:W-:Y:S01]  /*38f0*/  VIADD R9, R224, 0x100 ;  /* 0x00000100e0097836 */ /* 0x000fe20000000000 */
[----:B------:R-:W-:Y:S01]  /*3900*/  R2UR UR10, R10 ;  /* 0x000000000a0a72ca */ /* 0x000fe200000e0000 */
[----:B------:R-:W-:-:S02]  /*3910*/  VIADD R10, R224, 0x202 ;  /* 0x00000202e00a7836 */ /* 0x000fc40000000000 */
[----:B------:R-:W-:Y:S01]  /*3920*/  FMUL.FTZ R31, R31, UR61 ;  /* 0x0000003d1f1f7c20 */ /* 0x000fe20008410000 */
[----:B------:R-:W-:Y:S02]  /*3930*/  VIADD R11, R224, 0x880 ;  /* 0x00000880e00b7836 */ /* 0x000fe40000000000 */
[----:B------:R-:W-:Y:S01]  /*3940*/  FMUL.FTZ R28, R28, UR61 ;  /* 0x0000003d1c1c7c20 */ /* 0x000fe20008410000 */
[----:B------:R-:W-:Y:S02]  /*3950*/  VIADD R14, R224, 0x782 ;  /* 0x00000782e00e7836 */ /* 0x000fe40000000000 */
[----:B------:R-:W-:Y:S01]  /*3960*/  FMUL.FTZ R36, R36, UR61 ;  /* 0x0000003d24247c20 */ /* 0x000fe20008410000 */
[----:B------:R-:W-:Y:S01]  /*3970*/  VIADD R15, R225, 0x602 ;  /* 0x00000602e10f7836 */ /* 0x000fe20000000000 */
[----:B------:R-:W-:Y:S01]  /*3980*/  R2UR UR25, R11 ;  /* 0x000000000b1972ca */ /* 0x000fe200000e0000 */
[----:B------:R-:W-:Y:S02]  /*3990*/  VIADD R11, R224, 0x900 ;  /* 0x00000900e00b7836 */ /* 0x000fe40000000000 */
[----:B------:R-:W-:Y:S01]  /*39a0*/  FMUL.FTZ R30, R30, UR61 ;  /* 0x0000003d1e1e7c20 */ /* 0x000fe20008410000 */
[C---:B------:R-:W-:Y:S01]  /*39b0*/  VIADD R20, R224.reuse, 0x882 ;  /* 0x00000882e0147836 */ /* 0x040fe20000000000 */
[----:B------:R-:W1:Y:S01]  /*39c0*/  MUFU.TANH R13, R13 ;  /* 0x0000000d000d7308 */ /* 0x000e620000002400 */
[C---:B------:R-:W-:Y:S01]  /*39d0*/  VIADD R21, R224.reuse, 0x982 ;  /* 0x00000982e0157836 */ /* 0x040fe20000000000 */
[----:B------:R-:W-:Y:S01]  /*39e0*/  R2UR UR23, R11 ;  /* 0x000000000b1772ca */ /* 0x000fe200000e0000 */
[----:B------:R-:W-:-:S02]  /*39f0*/  VIADD R22, R224, 0x784 ;  /* 0x00000784e0167836 */ /* 0x000fc40000000000 */
[----:B------:R-:W-:Y:S01]  /*3a00*/  FMUL.FTZ R37, R37, UR61 ;  /* 0x0000003d25257c20 */ /* 0x000fe20008410000 */
[----:B------:R-:W-:Y:S01]  /*3a10*/  VIADD R23, R225, 0x604 ;  /* 0x00000604e1177836 */ /* 0x000fe20000000000 */
[----:B------:R-:W-:Y:S01]  /*3a20*/  ISETP.GT.AND P6, PT, R2, 0x1, PT ;  /* 0x000000010200780c */ /* 0x000fe20003fc4270 */
[----:B------:R-:W-:Y:S01]  /*3a30*/  VIADD R27, R224, 0x886 ;  /* 0x00000886e01b7836 */ /* 0x000fe20000000000 */
[----:B------:R4:W5:Y:S01]  /*3a40*/  MUFU.TANH R11, R26 ;  /* 0x0000001a000b7308 */ /* 0x0009620000002400 */
[----:B------:R-:W-:Y:S01]  /*3a50*/  FMUL.FTZ R35, R35, UR61 ;  /* 0x0000003d23237c20 */ /* 0x000fe20008410000 */
[----:B------:R-:W-:Y:S01]  /*3a60*/  FMUL.FTZ R39, R39, UR61 ;  /* 0x0000003d27277c20 */ /* 0x000fe20008410000 */
[C---:B------:R-:W-:Y:S01]  /*3a70*/  ISETP.GT.AND P2, PT, R2.reuse, 0x11, PT ;  /* 0x000000110200780c */ /* 0x040fe20003f44270 */
[----:B------:R-:W-:Y:S01]  /*3a80*/  UMOV UR57, 0x40000040 ;  /* 0x4000004000397882 */ /* 0x000fe20000000000 */
[C---:B------:R-:W-:Y:S01]  /*3a90*/  ISETP.GT.AND P1, PT, R2.reuse, 0x10, PT ;  /* 0x000000100200780c */ /* 0x040fe20003f24270 */
[----:B------:R-:W-:Y:S01]  /*3aa0*/  UMOV UR59, 0x40 ;  /* 0x00000040003b7882 */ /* 0x000fe20000000000 */
[----:B------:R-:W-:Y:S01]  /*3ab0*/  ISETP.GT.AND P3, PT, R2, 0x20, PT ;  /* 0x000000200200780c */ /* 0x000fe20003f64270 */
[----:B------:R-:W-:Y:S01]  /*3ac0*/  UMOV UR33, UR57 ;  /* 0x0000003900217c82 */ /* 0x000fe20008000000 */
[----:B----4-:R-:W-:Y:S01]  /*3ad0*/  VIADD R26, R224, 0x786 ;  /* 0x00000786e01a7836 */ /* 0x010fe20000000000 */
[C---:B------:R-:W-:Y:S01]  /*3ae0*/  ISETP.GT.AND P4, PT, R2.reuse, 0x21, PT ;  /* 0x000000210200780c */ /* 0x040fe20003f84270 */
[----:B------:R-:W-:Y:S01]  /*3af0*/  UMOV UR35, 0x40 ;  /* 0x0000004000237882 */ /* 0x000fe20000000000 */
[----:B------:R-:W-:Y:S01]  /*3b00*/  ISETP.GT.AND P5, PT, R2, RZ, PT ;  /* 0x000000ff0200720c */ /* 0x000fe20003fa4270 */
[----:B------:R-:W-:Y:S01]  /*3b10*/  UMOV UR49, 0x40000040 ;  /* 0x4000004000317882 */ /* 0x000fe20000000000 */
[----:B------:R-:W-:Y:S01]  /*3b20*/  R2UR UR24, R26 ;  /* 0x000000001a1872ca */ /* 0x000fe200000e0000 */
[----:B------:R-:W-:Y:S01]  /*3b30*/  VIADD R26, R224, 0x806 ;  /* 0x00000806e01a7836 */ /* 0x000fe20000000000 */
[----:B-1----:R-:W-:Y:S01]  /*3b40*/  FSEL R235, R13, -INF , P6 ;  /* 0xff8000000deb7808 */ /* 0x002fe20003000000 */
[----:B------:R-:W-:Y:S01]  /*3b50*/  UMOV UR51, 0x40 ;  /* 0x0000004000337882 */ /* 0x000fe20000000000 */
[C---:B-----5:R-:W-:Y:S01]  /*3b60*/  FSEL R233, R11.reuse, -INF , P5 ;  /* 0xff8000000be97808 */ /* 0x060fe20002800000 */
[----:B------:R-:W-:Y:S01]  /*3b70*/  FFMA.FTZ R11, -R11, R11, 1 ;  /* 0x3f8000000b0b7423 */ /* 0x000fe2000001010b */
[----:B------:R-:W-:Y:S01]  /*3b80*/  LEA R237, R229, UR60, 0x2 ;  /* 0x0000003ce5ed7c11 */ /* 0x000fe2000f8e10ff */
[----:B------:R-:W-:Y:S01]  /*3b90*/  UMOV UR53, UR49 ;  /* 0x0000003100357c82 */ /* 0x000fe20008000000 */
[----:B------:R-:W-:Y:S01]  /*3ba0*/  UMOV UR55, 0x40 ;  /* 0x0000004000377882 */ /* 0x000fe20000000000 */
[----:B------:R-:W-:Y:S01]  /*3bb0*/  UMOV UR45, UR49 ;  /* 0x00000031002d7c82 */ /* 0x000fe20008000000 */
[----:B------:R-:W-:-:S02]  /*3bc0*/  WARPGROUP.DEPBAR.LE gsb0, 0x0 ;  /* 0x00008000000079c5 */ /* 0x000fc40000010000 */
[----:B------:R-:W-:Y:S01]  /*3bd0*/  WARPGROUP.ARRIVE ;  /* 0x00000000000079c5 */ /* 0x000fe20000000000 */
[----:B------:R-:W-:Y:S01]  /*3be0*/  UMOV UR47, 0x40 ;  /* 0x00000040002f7882 */ /* 0x000fe20000000000 */
[----:B------:R-:W-:Y:S01]  /*3bf0*/  UMOV UR29, 0x40000040 ;  /* 0x40000040001d7882 */ /* 0x000fe20000000000 */
[----:B------:R-:W-:Y:S01]  /*3c00*/  UMOV UR31, 0x40 ;  /* 0x00000040001f7882 */ /* 0x000fe20000000000 */
[----:B------:R-:W-:Y:S01]  /*3c10*/  UMOV UR41, UR29 ;  /* 0x0000001d00297c82 */ /* 0x000fe20008000000 */
[----:B------:R-:W-:Y:S01]  /*3c20*/  UMOV UR43, 0x40 ;  /* 0x00000040002b7882 */ /* 0x000fe20000000000 */
[----:B------:R-:W-:Y:S01]  /*3c30*/  HGMMA.64x8x16.F32 R48, gdesc[UR4], RZ, !UPT, gsb0 ;  /* 0x00000000043079f0 */ /* 0x000fe2000c0008ff */
[----:B------:R-:W-:Y:S01]  /*3c40*/  R2UR UR6, R9 ;  /* 0x00000000090672ca */ /* 0x000fe200000e0000 */
[----:B------:R-:W-:Y:S01]  /*3c50*/  UMOV UR7, 0x40000000 ;  /* 0x4000000000077882 */ /* 0x000fe20000000000 */
[----:B------:R-:W-:Y:S01]  /*3c60*/  VIADD R9, R224, 0x200 ;  /* 0x00000200e0097836 */ /* 0x000fe20000000000 */
[----:B------:R-:W-:Y:S01]  /*3c70*/  UMOV UR37, UR29 ;  /* 0x0000001d00257c82 */ /* 0x000fe20008000000 */
[----:B------:R-:W-:Y:S01]  /*3c80*/  UMOV UR39, 0x40 ;  /* 0x0000004000277882 */ /* 0x000fe20000000000 */
[----:B------:R-:W-:Y:S01]  /*3c90*/  UMOV UR27, 0x40 ;  /* 0x00000040001b7882 */ /* 0x000fe20000000000 */
[----:B------:R-:W-:Y:S01]  /*3ca0*/  IMAD R5, R4, 0x2800, R5 ;  /* 0x0000280004057824 */ /* 0x000fe200078e0205 */
[----:B------:R-:W-:Y:S01]  /*3cb0*/  R2UR UR9, R9 ;  /* 0x00000000090972ca */ /* 0x000fe200000e0000 */
[----:B------:R-:W-:-:S03]  /*3cc0*/  VIADD R9, R224, 0x82 ;  /* 0x00000082e0097836 */ /* 0x000fc60000000000 */
[----:B------:R-:W-:-:S04]  /*3cd0*/  SHF.R.U32.HI R5, RZ, 0x4, R5 ;  /* 0x00000004ff057819 */ /* 0x000fc80000011605 */
[----:B------:R-:W-:Y:S01]  /*3ce0*/  LOP3.LUT R5, R5, 0x3fff, RZ, 0xc0, !PT ;  /* 0x00003fff05057812 */ /* 0x000fe200078ec0ff */
        /* <DEDUP_REMOVED lines=10> */
[----:B------:R-:W-:Y:S01]  /*3d90*/  R2UR UR9, R10 ;  /* 0x000000000a0972ca */ /* 0x000fe200000e0000 */
[----:B------:R-:W-:Y:S01]  /*3da0*/  VIADD R10, R225, 0x4 ;  /* 0x00000004e10a7836 */ /* 0x000fe20000000000 */
[----:B------:R-:W-:Y:S02]  /*3db0*/  WARPGROUP.DEPBAR.LE gsb0, 0x0 ;  /* 0x00008000000079c5 */ /* 0x000fe40000010000 */
[----:B------:R-:W-:-:S06]  /*3dc0*/  WARPGROUP.ARRIVE ;  /* 0x00000000000079c5 */ /* 0x000fcc0000000000 */
[----:B------:R-:W-:Y:S01]  /*3dd0*/  HGMMA.64x8x16.F32 R220, gdesc[UR4], RZ, !UPT, gsb0 ;  /* 0x0000000004dc79f0 */ /* 0x000fe2000c0008ff */
[----:B------:R-:W-:Y:S01]  /*3de0*/  UMOV UR6, UR10 ;  /* 0x0000000a00067c82 */ /* 0x000fe20008000000 */
[----:B------:R-:W-:Y:S01]  /*3df0*/  UMOV UR7, 0x40000000 ;  /* 0x4000000000077882 */ /* 0x000fe20000000000 */
[----:B------:R-:W-:Y:S01]  /*3e00*/  UMOV UR4, UR11 ;  /* 0x0000000b00047c82 */ /* 0x000fe20008000000 */
[----:B------:R-:W-:Y:S01]  /*3e10*/  UMOV UR5, 0x40000040 ;  /* 0x4000004000057882 */ /* 0x000fe20000000000 */
[----:B------:R-:W-:Y:S01]  /*3e20*/  R2UR UR11, R10 ;  /* 0x000000000a0b72ca */ /* 0x000fe200000e0000 */
[----:B------:R-:W-:Y:S01]  /*3e30*/  VIADD R10, R224, 0x204 ;  /* 0x00000204e00a7836 */ /* 0x000fe20000000000 */
[----:B------:R-:W-:Y:S02]  /*3e40*/  WARPGROUP.DEPBAR.LE gsb0, 0x0 ;  /* 0x00008000000079c5 */ /* 0x000fe40000010000 */
[----:B------:R-:W-:-:S06]  /*3e50*/  WARPGROUP.ARRIVE ;  /* 0x00000000000079c5 */ /* 0x000fcc0000000000 */
[----:B------:R-:W-:Y:S01]  /*3e60*/  HGMMA.64x8x16.F32 R44, gdesc[UR4], R44, gsb0 ;  /* 0x00000000042c79f0 */ /* 0x000fe2000800082c */
[----:B------:R-:W-:Y:S01]  /*3e70*/  R2UR UR6, R9 ;  /* 0x00000000090672ca */ /* 0x000fe200000e0000 */
[----:B------:R-:W-:Y:S01]  /*3e80*/  UMOV UR7, 0x40000000 ;  /* 0x4000000000077882 */ /* 0x000fe20000000000 */
[----:B------:R-:W-:Y:S01]  /*3e90*/  VIADD R9, R224, 0x102 ;  /* 0x00000102e0097836 */ /* 0x000fe20000000000 */
[----:B------:R-:W-:Y:S02]  /*3ea0*/  WARPGROUP.DEPBAR.LE gsb0, 0x0 ;  /* 0x00008000000079c5 */ /* 0x000fe40000010000 */
[----:B------:R-:W-:-:S08]  /*3eb0*/  WARPGROUP.ARRIVE ;  /* 0x00000000000079c5 */ /* 0x000fd00000000000 */
[----:B------:R-:W-:Y:S01]  /*3ec0*/  HGMMA.64x8x16.F32 R48, gdesc[UR4], R48, gsb0 ;  /* 0x00000000043079f0 */ /* 0x000fe20008000830 */
[----:B------:R-:W-:Y:S01]  /*3ed0*/  R2UR UR6, R9 ;  /* 0x00000000090672ca */ /* 0x000fe200000e0000 */
[----:B------:R-:W-:Y:S01]  /*3ee0*/  UMOV UR7, 0x40000000 ;  /* 0x4000000000077882 */ /* 0x000fe20000000000 */
[----:B------:R-:W-:-:S05]  /*3ef0*/  VIADD R9, R224, 0x182 ;  /* 0x00000182e0097836 */ /* 0x000fca0000000000 */
[----:B------:R-:W-:Y:S01]  /*3f00*/  R2UR UR8, R9 ;  /* 0x00000000090872ca */ /* 0x000fe200000e0000 */
[----:B------:R-:W-:-:S05]  /*3f10*/  VIADD R9, R224, 0x4 ;  /* 0x00000004e0097836 */ /* 0x000fca0000000000 */
        /* <DEDUP_REMOVED lines=12> */
[----:B------:R-:W-:Y:S01]  /*3fe0*/  R2UR UR9, R10 ;  /* 0x000000000a0972ca */ /* 0x000fe200000e0000 */
[----:B------:R-:W-:Y:S01]  /*3ff0*/  VIADD R10, R225, 0x6 ;  /* 0x00000006e10a7836 */ /* 0x000fe20000000000 */
[----:B------:R-:W-:Y:S02]  /*4000*/  WARPGROUP.DEPBAR.LE gsb0, 0x0 ;  /* 0x00008000000079c5 */ /* 0x000fe40000010000 */
[----:B------:R-:W-:-:S06]  /*4010*/  WARPGROUP.ARRIVE ;  /* 0x00000000000079c5 */ /* 0x000fcc0000000000 */
[----:B------:R-:W-:Y:S01]  /*4020*/  HGMMA.64x8x16.F32 R220, gdesc[UR4], R220, gsb0 ;  /* 0x0000000004dc79f0 */ /* 0x000fe200080008dc */
        /* <DEDUP_REMOVED lines=225> */
[----:B------:R-:W-:-:S05]  /*4e40*/  VIADD R10, R225, 0x402 ;  /* 0x00000402e10a7836 */ /* 0x000fca0000000000 */
[----:B------:R-:W-:Y:S01]  /*4e50*/  R2UR UR12, R10 ;  /* 0x000000000a0c72ca */ /* 0x000fe200000e0000 */
[----:B------:R-:W-:Y:S01]  /*4e60*/  VIADD R10, R224, 0x702 ;  /* 0x00000702e00a7836 */ /* 0x000fe20000000000 */
[----:B------:R-:W-:Y:S02]  /*4e70*/  WARPGROUP.DEPBAR.LE gsb0, 0x0 ;  /* 0x00008000000079c5 */ /* 0x000fe40000010000 */
[----:B------:R-:W-:-:S06]  /*4e80*/  WARPGROUP.ARRIVE ;  /* 0x00000000000079c5 */ /* 0x000fcc0000000000 */
[----:B------:R-:W-:Y:S01]  /*4e90*/  HGMMA.64x8x16.F32 R44, gdesc[UR4], R44, gsb0 ;  /* 0x00000000042c79f0 */ /* 0x000fe2000800082c */
[----:B------:R-:W-:Y:S01]  /*4ea0*/  R2UR UR6, R9 ;  /* 0x00000000090672ca */ /* 0x000fe200000e0000 */
[----:B------:R-:W-:Y:S01]  /*4eb0*/  UMOV UR7, 0x40000000 ;  /* 0x4000000000077882 */ /* 0x000fe20000000000 */
[----:B------:R-:W-:-:S05]  /*4ec0*/  VIADD R9, R224, 0x600 ;  /* 0x00000600e0097836 */ /* 0x000fca0000000000 */
[----:B------:R-:W-:Y:S01]  /*4ed0*/  R2UR UR8, R9 ;  /* 0x00000000090872ca */ /* 0x000fe200000e0000 */
        /* <DEDUP_REMOVED lines=33> */
[----:B------:R-:W-:Y:S01]  /*50f0*/  R2UR UR12, R10 ;  /* 0x000000000a0c72ca */ /* 0x000fe200000e0000 */
        /* <DEDUP_REMOVED lines=44> */
[----:B------:R-:W-:Y:S01]  /*53c0*/  FMUL.FTZ R9, R24, UR61 ;  /* 0x0000003d18097c20 */ /* 0x000fe20008410000 */
[----:B------:R-:W-:-:S05]  /*53d0*/  VIADD R24, R224, 0x804 ;  /* 0x00000804e0187836 */ /* 0x000fca0000000000 */
[----:B------:R-:W-:Y:S01]  /*53e0*/  MUFU.TANH R9, R9 ;  /* 0x0000000900097308 */ /* 0x000fe20000002400 */
        /* <DEDUP_REMOVED lines=8> */
[C---:B------:R-:W-:Y:S01]  /*5470*/  VIADD R10, R225.reuse, 0x600 ;  /* 0x00000600e10a7836 */ /* 0x040fe20000000000 */
[----:B------:R-:W-:Y:S01]  /*5480*/  R2UR UR13, R20 ;  /* 0x00000000140d72ca */ /* 0x000fe200000e0000 */
[----:B------:R-:W-:Y:S02]  /*5490*/  VIADD R20, R224, 0x902 ;  /* 0x00000902e0147836 */ /* 0x000fe40000000000 */
[----:B------:R-:W-:Y:S01]  /*54a0*/  VIADD R225, R225, 0x606 ;  /* 0x00000606e1e17836 */ /* 0x000fe20000000000 */
[----:B------:R-:W-:Y:S01]  /*54b0*/  R2UR UR10, R10 ;  /* 0x000000000a0a72ca */ /* 0x000fe200000e0000 */
[----:B------:R-:W-:Y:S01]  /*54c0*/  VIADD R10, R224, 0x800 ;  /* 0x00000800e00a7836 */ /* 0x000fe20000000000 */
[----:B------:R-:W-:-:S02]  /*54d0*/  R2UR UR11, R20 ;  /* 0x00000000140b72ca */ /* 0x000fc400000e0000 */
[----:B------:R1:W4:Y:S02]  /*54e0*/  MUFU.TANH R20, R31 ;  /* 0x0000001f00147308 */ /* 0x0003240000002400 */
[----:B------:R-:W-:Y:S01]  /*54f0*/  R2UR UR20, R10 ;  /* 0x000000000a1472ca */ /* 0x000fe200000e0000 */
[----:B------:R-:W-:Y:S01]  /*5500*/  FMUL.FTZ R10, R25, UR61 ;  /* 0x0000003d190a7c20 */ /* 0x000fe20008410000 */
[----:B------:R-:W-:-:S05]  /*5510*/  VIADD R25, R224, 0x984 ;  /* 0x00000984e0197836 */ /* 0x000fca0000000000 */
[----:B------:R-:W-:Y:S01]  /*5520*/  R2UR UR26, R25 ;  /* 0x00000000191a72ca */ /* 0x000fe200000e0000 */
[----:B------:R-:W5:Y:S01]  /*5530*/  MUFU.TANH R10, R10 ;  /* 0x0000000a000a7308 */ /* 0x000f620000002400 */
[----:B-1----:R-:W-:-:S07]  /*5540*/  FMUL.FTZ R31, R40, UR61 ;  /* 0x0000003d281f7c20 */ /* 0x002fce0008410000 */
[----:B------:R1:W-:Y:S08]  /*5550*/  MUFU.TANH R25, R36 ;  /* 0x0000002400197308 */ /* 0x0003f00000002400 */
[----:B------:R-:W-:Y:S01]  /*5560*/  MUFU.TANH R31, R31 ;  /* 0x0000001f001f7308 */ /* 0x000fe20000002400 */
[----:B-1----:R-:W-:Y:S01]  /*5570*/  FMUL.FTZ R36, R41, UR61 ;  /* 0x0000003d29247c20 */ /* 0x002fe20008410000 */
[----:B----4-:R-:W-:Y:S01]  /*5580*/  FSEL R41, R20, -INF , P2 ;  /* 0xff80000014297808 */ /* 0x010fe20001000000 */
[----:B------:R-:W-:-:S02]  /*5590*/  WARPGROUP.DEPBAR.LE gsb0, 0x0 ;  /* 0x00008000000079c5 */ /* 0x000fc40000010000 */
[----:B------:R-:W-:-:S03]  /*55a0*/  WARPGROUP.ARRIVE ;  /* 0x00000000000079c5 */ /* 0x000fc60000000000 */
[----:B------:R-:W-:Y:S03]  /*55b0*/  MUFU.TANH R36, R36 ;  /* 0x0000002400247308 */ /* 0x000fe60000002400 */
        /* <DEDUP_REMOVED lines=9> */
[----:B------:R-:W-:-:S05]  /*5650*/  VIADD R15, R224, 0x802 ;  /* 0x00000802e00f7836 */ /* 0x000fca0000000000 */
[----:B------:R-:W-:Y:S02]  /*5660*/  R2UR UR15, R15 ;  /* 0x000000000f0f72ca */ /* 0x000fe400000e0000 */
[----:B------:R5:W1:Y:S02]  /*5670*/  MUFU.TANH R15, R30 ;  /* 0x0000001e000f7308 */ /* 0x000a640000002400 */
[C---:B-----5:R-:W-:Y:S01]  /*5680*/  FSEL R30, R10.reuse, -INF , P6 ;  /* 0xff8000000a1e7808 */ /* 0x060fe20003000000 */
[----:B------:R-:W-:Y:S01]  /*5690*/  FFMA.FTZ R10, -R10, R10, 1 ;  /* 0x3f8000000a0a7423 */ /* 0x000fe2000001010a */
[----:B------:R-:W-:Y:S02]  /*56a0*/  ISETP.GT.AND P6, PT, R2, 0x31, PT ;  /* 0x000000310200780c */ /* 0x000fe40003fc4270 */
[----:B-1----:R-:W-:Y:S01]  /*56b0*/  FSEL R227, R15, -INF , P1 ;  /* 0xff8000000fe37808 */ /* 0x002fe20000800000 */
[----:B------:R-:W-:Y:S02]  /*56c0*/  WARPGROUP.DEPBAR.LE gsb0, 0x0 ;  /* 0x00008000000079c5 */ /* 0x000fe40000010000 */
[----:B------:R-:W-:-:S06]  /*56d0*/  WARPGROUP.ARRIVE ;  /* 0x00000000000079c5 */ /* 0x000fcc0000000000 */
[----:B------:R-:W-:Y:S01]  /*56e0*/  HGMMA.64x8x16.F32 R52, gdesc[UR4], R52, gsb0 ;  /* 0x00000000043479f0 */ /* 0x000fe20008000834 */
[----:B------:R-:W-:Y:S01]  /*56f0*/  UMOV UR6, UR19 ;  /* 0x0000001300067c82 */ /* 0x000fe20008000000 */
[----:B------:R-:W-:Y:S01]  /*5700*/  UMOV UR7, 0x40000000 ;  /* 0x4000000000077882 */ /* 0x000fe20000000000 */
[----:B------:R-:W-:Y:S02]  /*5710*/  R2UR UR19, R14 ;  /* 0x000000000e1372ca */ /* 0x000fe400000e0000 */
[----:B------:R-:W1:Y:S02]  /*5720*/  MUFU.TANH R14, R29 ;  /* 0x0000001d000e7308 */ /* 0x000e640000002400 */
[C---:B-1----:R-:W-:Y:S01]  /*5730*/  FSEL R40, R14.reuse, -INF , P2 ;  /* 0xff8000000e287808 */ /* 0x042fe20001000000 */
[----:B------:R-:W-:Y:S01]  /*5740*/  FFMA.FTZ R14, -R14, R14, 1 ;  /* 0x3f8000000e0e7423 */ /* 0x000fe2000001010e */
[----:B------:R-:W-:Y:S01]  /*5750*/  ISETP.GT.AND P2, PT, R2, 0x41, PT ;  /* 0x000000410200780c */ /* 0x000fe20003f44270 */
[----:B------:R-:W-:-:S02]  /*5760*/  WARPGROUP.DEPBAR.LE gsb0, 0x0 ;  /* 0x00008000000079c5 */ /* 0x000fc40000010000 */
[----:B------:R-:W-:-:S06]  /*5770*/  WARPGROUP.ARRIVE ;  /* 0x00000000000079c5 */ /* 0x000fcc0000000000 */
[----:B------:R-:W-:Y:S01]  /*5780*/  HGMMA.64x8x16.F32 R216, gdesc[UR4], R216, gsb0 ;  /* 0x0000000004d879f0 */ /* 0x000fe200080008d8 */
[----:B------:R-:W-:Y:S01]  /*5790*/  UMOV UR6, UR21 ;  /* 0x0000001500067c82 */ /* 0x000fe20008000000 */
[----:B------:R-:W-:Y:S01]  /*57a0*/  UMOV UR7, 0x40000000 ;  /* 0x4000000000077882 */ /* 0x000fe20000000000 */
[----:B------:R-:W-:Y:S02]  /*57b0*/  R2UR UR21, R12 ;  /* 0x000000000c1572ca */ /* 0x000fe400000e0000 */
[----:B------:R1:W-:Y:S02]  /*57c0*/  MUFU.TANH R12, R28 ;  /* 0x0000001c000c7308 */ /* 0x0003e40000002400 */
[----:B-1----:R-:W-:-:S05]  /*57d0*/  VIADD R28, R224, 0x906 ;  /* 0x00000906e01c7836 */ /* 0x002fca0000000000 */
[----:B------:R-:W-:Y:S02]  /*57e0*/  R2UR UR30, R28 ;  /* 0x000000001c1e72ca */ /* 0x000fe400000e0000 */
        /* <DEDUP_REMOVED lines=9> */
[----:B------:R-:W-:Y:S01]  /*5880*/  FMUL.FTZ R21, R32, UR61 ;  /* 0x0000003d20157c20 */ /* 0x000fe20008410000 */
[----:B------:R-:W-:Y:S01]  /*5890*/  R2UR UR22, R26 ;  /* 0x000000001a1672ca */ /* 0x000fe200000e0000 */
[----:B------:R-:W-:Y:S01]  /*58a0*/  FMUL.FTZ R32, R42, UR61 ;  /* 0x0000003d2a207c20 */ /* 0x000fe20008410000 */
[----:B------:R-:W-:Y:S08]  /*58b0*/  MUFU.TANH R26, R37 ;  /* 0x00000025001a7308 */ /* 0x000ff00000002400 */
[----:B------:R-:W-:Y:S08]  /*58c0*/  MUFU.TANH R21, R21 ;  /* 0x0000001500157308 */ /* 0x000ff00000002400 */
[----:B------:R-:W-:Y:S01]  /*58d0*/  MUFU.TANH R32, R32 ;  /* 0x0000002000207308 */ /* 0x000fe20000002400 */
[----:B------:R-:W-:-:S02]  /*58e0*/  WARPGROUP.DEPBAR.LE gsb0, 0x0 ;  /* 0x00008000000079c5 */ /* 0x000fc40000010000 */
[----:B------:R-:W-:-:S06]  /*58f0*/  WARPGROUP.ARRIVE ;  /* 0x00000000000079c5 */ /* 0x000fcc0000000000 */
[----:B------:R-:W-:Y:S01]  /*5900*/  HGMMA.64x8x16.F32 R44, gdesc[UR4], R44, gsb0 ;  /* 0x00000000042c79f0 */ /* 0x000fe2000800082c */
[----:B------:R-:W-:Y:S01]  /*5910*/  UMOV UR6, UR8 ;  /* 0x0000000800067c82 */ /* 0x000fe20008000000 */
[----:B------:R-:W-:Y:S01]  /*5920*/  UMOV UR7, 0x40000000 ;  /* 0x4000000000077882 */ /* 0x000fe20000000000 */
[----:B------:R-:W-:Y:S01]  /*5930*/  R2UR UR8, R22 ;  /* 0x00000000160872ca */ /* 0x000fe200000e0000 */
[----:B------:R-:W-:-:S06]  /*5940*/  FMUL.FTZ R22, R33, UR61 ;  /* 0x0000003d21167c20 */ /* 0x000fcc0008410000 */
[----:B------:R-:W1:Y:S02]  /*5950*/  MUFU.TANH R22, R22 ;  /* 0x0000001600167308 */ /* 0x000e640000002400 */
[C---:B-1----:R-:W-:Y:S01]  /*5960*/  FSEL R42, R22.reuse, -INF , P4 ;  /* 0xff800000162a7808 */ /* 0x042fe20002000000 */
[----:B------:R-:W-:Y:S01]  /*5970*/  FFMA.FTZ R22, -R22, R22, 1 ;  /* 0x3f80000016167423 */ /* 0x000fe20000010116 */
        /* <DEDUP_REMOVED lines=30> */
[----:B------:R-:W-:Y:S01]  /*5b60*/  VIADD R24, R224, 0x884 ;  /* 0x00000884e0187836 */ /* 0x000fe20000000000 */
[C---:B------:R-:W-:Y:S01]  /*5b70*/  FSEL R34, R9.reuse, -INF , P5 ;  /* 0xff80000009227808 */ /* 0x040fe20002800000 */
[----:B------:R-:W-:Y:S01]  /*5b80*/  FFMA.FTZ R9, -R9, R9, 1 ;  /* 0x3f80000009097423 */ /* 0x000fe20000010109 */
[----:B------:R-:W-:Y:S01]  /*5b90*/  ISETP.GT.AND P5, PT, R2, 0x30, PT ;  /* 0x000000300200780c */ /* 0x000fe20003fa4270 */
[----:B------:R-:W-:Y:S01]  /*5ba0*/  MUFU.TANH R23, R23 ;  /* 0x0000001700177308 */ /* 0x000fe20000002400 */
[----:B------:R-:W-:Y:S01]  /*5bb0*/  R2UR UR14, R24 ;  /* 0x00000000180e72ca */ /* 0x000fe200000e0000 */
[----:B------:R-:W-:-:S02]  /*5bc0*/  VIADD R24, R224, 0x904 ;  /* 0x00000904e0187836 */ /* 0x000fc40000000000 */
[----:B------:R-:W-:-:S03]  /*5bd0*/  VIADD R224, R224, 0x986 ;  /* 0x00000986e0e07836 */ /* 0x000fc60000000000 */
[----:B------:R-:W-:Y:S02]  /*5be0*/  R2UR UR16, R24 ;  /* 0x00000000181072ca */ /* 0x000fe400000e0000 */
[----:B------:R-:W-:Y:S01]  /*5bf0*/  MUFU.TANH R24, R35 ;  /* 0x0000002300187308 */ /* 0x000fe20000002400 */
[----:B------:R-:W-:Y:S02]  /*5c00*/  R2UR UR28, R224 ;  /* 0x00000000e01c72ca */ /* 0x000fe400000e0000 */
[----:B------:R-:W-:Y:S01]  /*5c10*/  FSEL R224, R36, -INF , P2 ;  /* 0xff80000024e07808 */ /* 0x000fe20001000000 */
[----:B------:R-:W-:Y:S02]  /*5c20*/  WARPGROUP.DEPBAR.LE gsb0, 0x0 ;  /* 0x00008000000079c5 */ /* 0x000fe40000010000 */
[----:B------:R-:W-:-:S06]  /*5c30*/  WARPGROUP.ARRIVE ;  /* 0x00000000000079c5 */ /* 0x000fcc0000000000 */
[----:B------:R-:W-:Y:S01]  /*5c40*/  HGMMA.64x8x16.F32 R44, gdesc[UR4], R44, gsb0 ;  /* 0x00000000042c79f0 */ /* 0x000fe2000800082c */
[----:B------:R-:W-:Y:S01]  /*5c50*/  UMOV UR6, UR20 ;  /* 0x0000001400067c82 */ /* 0x000fe20008000000 */
[----:B------:R-:W-:Y:S01]  /*5c60*/  UMOV UR7, 0x40000000 ;  /* 0x4000000000077882 */ /* 0x000fe20000000000 */
[----:B------:R-:W-:Y:S01]  /*5c70*/  R2UR UR20, R27 ;  /* 0x000000001b1472ca */ /* 0x000fe200000e0000 */
[----:B------:R-:W-:Y:S01]  /*5c80*/  FMUL.FTZ R27, R38, UR61 ;  /* 0x0000003d261b7c20 */ /* 0x000fe20008410000 */
[C---:B------:R-:W-:Y:S01]  /*5c90*/  FSEL R38, R12.reuse, -INF , P1 ;  /* 0xff8000000c267808 */ /* 0x040fe20000800000 */
[----:B------:R-:W-:Y:S01]  /*5ca0*/  FFMA.FTZ R12, -R12, R12, 1 ;  /* 0x3f8000000c0c7423 */ /* 0x000fe2000001010c */
[----:B------:R-:W-:-:S03]  /*5cb0*/  ISETP.GT.AND P1, PT, R2, 0x40, PT ;  /* 0x000000400200780c */ /* 0x000fc60003f24270 */
        /* <DEDUP_REMOVED lines=8> */
[----:B------:R-:W-:Y:S01]  /*5d40*/  UMOV UR25, UR29 ;  /* 0x0000001d00197c82 */ /* 0x000fe20008000000 */
[----:B------:R-:W-:Y:S02]  /*5d50*/  WARPGROUP.DEPBAR.LE gsb0, 0x0 ;  /* 0x00008000000079c5 */ /* 0x000fe40000010000 */
[----:B------:R-:W-:-:S06]  /*5d60*/  WARPGROUP.ARRIVE ;  /* 0x00000000000079c5 */ /* 0x000fcc0000000000 */
[----:B------:R-:W-:Y:S01]  /*5d70*/  HGMMA.64x8x16.F32 R52, gdesc[UR4], R52, gsb0 ;  /* 0x00000000043479f0 */ /* 0x000fe20008000834 */
[----:B------:R-:W-:Y:S01]  /*5d80*/  UMOV UR6, UR23 ;  /* 0x0000001700067c82 */ /* 0x000fe20008000000 */
[----:B------:R-:W-:Y:S01]  /*5d90*/  UMOV UR7, 0x40000000 ;  /* 0x4000000000077882 */ /* 0x000fe20000000000 */
[----:B------:R-:W-:Y:S01]  /*5da0*/  UMOV UR23, 0x40 ;  /* 0x0000004000177882 */ /* 0x000fe20000000000 */
        /* <DEDUP_REMOVED lines=11> */
[----:B------:R-:W-:Y:S01]  /*5e60*/  UMOV UR4, UR17 ;  /* 0x0000001100047c82 */ /* 0x000fe20008000000 */
[----:B------:R-:W-:Y:S01]  /*5e70*/  UMOV UR5, 0x40000040 ;  /* 0x4000004000057882 */ /* 0x000fe20000000000 */
[----:B------:R-:W-:Y:S01]  /*5e80*/  ULDC UR17, c[0x0][0x744] ;  /* 0x0001d10000117ab9 */ /* 0x000fe20000000800 */
[----:B------:R-:W-:Y:S01]  /*5e90*/  UMOV UR19, 0x40 ;  /* 0x0000004000137882 */ /* 0x000fe20000000000 */
[--C-:B--2---:R-:W-:Y:S01]  /*5ea0*/  FFMA.FTZ R39, R30, UR17, -R7.reuse ;  /* 0x000000111e277c23 */ /* 0x104fe20008010807 */
[----:B------:R-:W-:Y:S01]  /*5eb0*/  FSEL R30, R21, -INF , P3 ;  /* 0xff800000151e7808 */ /* 0x000fe20001800000 */
[--C-:B------:R-:W-:Y:S01]  /*5ec0*/  FFMA.FTZ R37, R40, UR17, -R7.reuse ;  /* 0x0000001128257c23 */ /* 0x100fe20008010807 */
[--C-:B------:R-:W-:Y:S01]  /*5ed0*/  FFMA.FTZ R29, R38, UR17, -R7.reuse ;  /* 0x00000011261d7c23 */ /* 0x100fe20008010807 */
[--C-:B------:R-:W-:Y:S01]  /*5ee0*/  FFMA.FTZ R33, R42, UR17, -R7.reuse ;  /* 0x000000112a217c23 */ /* 0x100fe20008010807 */
[----:B------:R-:W-:Y:S01]  /*5ef0*/  FSEL R38, R26, -INF , P6 ;  /* 0xff8000001a267808 */ /* 0x000fe20003000000 */
[--C-:B------:R-:W-:Y:S01]  /*5f00*/  FFMA.FTZ R40, R30, UR17, -R7.reuse ;  /* 0x000000111e287c23 */ /* 0x100fe20008010807 */
[----:B------:R-:W-:Y:S01]  /*5f10*/  FSEL R30, R25, -INF , P5 ;  /* 0xff800000191e7808 */ /* 0x000fe20002800000 */
[--C-:B---3--:R-:W-:Y:S01]  /*5f20*/  FFMA.FTZ R234, R227, UR17, -R8.reuse ;  /* 0x00000011e3ea7c23 */ /* 0x108fe20008010808 */
[----:B------:R-:W-:Y:S01]  /*5f30*/  FSEL R42, R31, -INF , P1 ;  /* 0xff8000001f2a7808 */ /* 0x000fe20000800000 */
[--C-:B------:R-:W-:Y:S01]  /*5f40*/  FFMA.FTZ R34, R34, UR17, -R7.reuse ;  /* 0x0000001122227c23 */ /* 0x100fe20008010807 */
[----:B------:R-:W-:Y:S01]  /*5f50*/  FSEL R227, R23, -INF , P3 ;  /* 0xff80000017e37808 */ /* 0x000fe20001800000 */
[--C-:B------:R-:W-:Y:S01]  /*5f60*/  FFMA.FTZ R30, R30, UR17, -R7.reuse ;  /* 0x000000111e1e7c23 */ /* 0x100fe20008010807 */
[--C-:B------:R-:W-:Y:S01]  /*5f70*/  FFMA.FTZ R38, R38, UR17, -R7.reuse ;  /* 0x0000001126267c23 */ /* 0x100fe20008010807 */
[--C-:B------:R-:W-:Y:S01]  /*5f80*/  FFMA.FTZ R35, R42, UR17, -R7.reuse ;  /* 0x000000112a237c23 */ /* 0x100fe20008010807 */
[----:B------:R-:W-:Y:S01]  /*5f90*/  FFMA.FTZ R7, R224, UR17, -R7 ;  /* 0x00000011e0077c23 */ /* 0x000fe20008010807 */
[--C-:B------:R-:W-:Y:S01]  /*5fa0*/  FFMA.FTZ R42, R41, UR17, -R8.reuse ;  /* 0x00000011292a7c23 */ /* 0x100fe20008010808 */
[--C-:B------:R-:W-:Y:S01]  /*5fb0*/  FFMA.FTZ R224, R233, UR17, -R8.reuse ;  /* 0x00000011e9e07c23 */ /* 0x100fe20008010808 */
[--C-:B------:R-:W-:Y:S01]  /*5fc0*/  FFMA.FTZ R226, R227, UR17, -R8.reuse ;  /* 0x00000011e3e27c23 */ /* 0x100fe20008010808 */
[--C-:B------:R-:W-:Y:S01]  /*5fd0*/  FFMA.FTZ R41, R43, UR17, -R8.reuse ;  /* 0x000000112b297c23 */ /* 0x100fe20008010808 */
[----:B------:R-:W-:Y:S01]  /*5fe0*/  FSEL R233, R24, -INF , P4 ;  /* 0xff80000018e97808 */ /* 0x000fe20002000000 */
[--C-:B------:R-:W-:Y:S01]  /*5ff0*/  FFMA.FTZ R235, R235, UR17, -R8.reuse ;  /* 0x00000011ebeb7c23 */ /* 0x100fe20008010808 */
[----:B------:R-:W-:Y:S01]  /*6000*/  FSEL R43, R28, -INF , P6 ;  /* 0xff8000001c2b7808 */ /* 0x000fe20003000000 */
[----:B------:R-:W1:Y:S01]  /*6010*/  MUFU.EX2 R34, R34 ;  /* 0x0000002200227308 */ /* 0x000e620000000800 */
[----:B------:R-:W-:Y:S01]  /*6020*/  FSEL R227, R32, -INF , P1 ;  /* 0xff80000020e37808 */ /* 0x000fe20000800000 */
[--C-:B------:R-:W-:Y:S01]  /*6030*/  FFMA.FTZ R233, R233, UR17, -R8.reuse ;  /* 0x00000011e9e97c23 */ /* 0x100fe20008010808 */
[----:B------:R-:W-:Y:S01]  /*6040*/  FFMA.FTZ R31, -R31, R31, 1 ;  /* 0x3f8000001f1f7423 */ /* 0x000fe2000001011f */
[--C-:B------:R-:W-:Y:S01]  /*6050*/  FFMA.FTZ R43, R43, UR17, -R8.reuse ;  /* 0x000000112b2b7c23 */ /* 0x100fe20008010808 */
[----:B------:R-:W-:Y:S01]  /*6060*/  FFMA.FTZ R25, -R25, R25, 1 ;  /* 0x3f80000019197423 */ /* 0x000fe20000010119 */
[--C-:B------:R-:W-:Y:S01]  /*6070*/  FFMA.FTZ R227, R227, UR17, -R8.reuse ;  /* 0x00000011e3e37c23 */ /* 0x100fe20008010808 */
[----:B------:R-:W-:Y:S01]  /*6080*/  FFMA.FTZ R8, R236, UR17, -R8 ;  /* 0x00000011ec087c23 */ /* 0x000fe20008010808 */
[----:B------:R-:W2:Y:S01]  /*6090*/  MUFU.EX2 R39, R39 ;  /* 0x0000002700277308 */ /* 0x000ea20000000800 */
[----:B------:R-:W-:Y:S01]  /*60a0*/  FFMA.FTZ R32, -R32, R32, 1 ;  /* 0x3f80000020207423 */ /* 0x000fe20000010120 */
[----:B------:R-:W-:Y:S01]  /*60b0*/  FFMA.FTZ R21, -R21, R21, 1 ;  /* 0x3f80000015157423 */ /* 0x000fe20000010115 */
[----:B------:R-:W-:Y:S01]  /*60c0*/  FFMA.FTZ R28, -R28, R28, 1 ;  /* 0x3f8000001c1c7423 */ /* 0x000fe2000001011c */
[----:B------:R-:W-:-:S04]  /*60d0*/  UMOV UR17, UR57 ;  /* 0x0000003900117c82 */ /* 0x000fc80008000000 */
[----:B------:R-:W3:Y:S01]  /*60e0*/  MUFU.EX2 R37, R37 ;  /* 0x0000002500257308 */ /* 0x000ee20000000800 */
[----:B------:R-:W-:Y:S02]  /*60f0*/  WARPGROUP.DEPBAR.LE gsb0, 0x0 ;  /* 0x00008000000079c5 */ /* 0x000fe40000010000 */
[----:B------:R-:W-:-:S05]  /*6100*/  WARPGROUP.ARRIVE ;  /* 0x00000000000079c5 */ /* 0x000fca0000000000 */
[----:B------:R-:W-:Y:S01]  /*6110*/  MUFU.EX2 R33, R33 ;  /* 0x0000002100217308 */ /* 0x000fe20000000800 */
[----:B------:R-:W-:Y:S01]  /*6120*/  HGMMA.64x8x16.F32 R44, gdesc[UR4], R44, gsb0 ;  /* 0x00000000042c79f0 */ /* 0x000fe2000800082c */
[----:B------:R-:W-:Y:S01]  /*6130*/  UMOV UR6, UR15 ;  /* 0x0000000f00067c82 */ /* 0x000fe20008000000 */
[----:B------:R-:W-:Y:S01]  /*6140*/  UMOV UR7, 0x40000000 ;  /* 0x4000000000077882 */ /* 0x000fe20000000000 */
[----:B------:R-:W-:-:S04]  /*6150*/  UMOV UR15, 0x40000000 ;  /* 0x40000000000f7882 */ /* 0x000fc80000000000 */
[----:B------:R-:W-:Y:S08]  /*6160*/  MUFU.EX2 R35, R35 ;  /* 0x0000002300237308 */ /* 0x000ff00000000800 */
[----:B------:R-:W-:Y:S08]  /*6170*/  MUFU.EX2 R30, R30 ;  /* 0x0000001e001e7308 */ /* 0x000ff00000000800 */
[----:B------:R-:W-:Y:S08]  /*6180*/  MUFU.EX2 R224, R224 ;  /* 0x000000e000e07308 */ /* 0x000ff00000000800 */
[----:B------:R-:W4:Y:S08]  /*6190*/  MUFU.EX2 R29, R29 ;  /* 0x0000001d001d7308 */ /* 0x000f300000000800 */
[----:B------:R-:W-:Y:S08]  /*61a0*/  MUFU.EX2 R235, R235 ;  /* 0x000000eb00eb7308 */ /* 0x000ff00000000800 */
[----:B------:R-:W-:Y:S01]  /*61b0*/  MUFU.EX2 R226, R226 ;  /* 0x000000e200e27308 */ /* 0x000fe20000000800 */
[----:B------:R-:W-:-:S02]  /*61c0*/  WARPGROUP.DEPBAR.LE gsb0, 0x0 ;  /* 0x00008000000079c5 */ /* 0x000fc40000010000 */
[----:B------:R-:W-:-:S05]  /*61d0*/  WARPGROUP.ARRIVE ;  /* 0x00000000000079c5 */ /* 0x000fca0000000000 */
[----:B------:R-:W-:Y:S01]  /*61e0*/  MUFU.EX2 R42, R42 ;  /* 0x0000002a002a7308 */ /* 0x000fe20000000800 */
[----:B------:R-:W-:Y:S01]  /*61f0*/  HGMMA.64x8x16.F32 R48, gdesc[UR4], R48, gsb0 ;  /* 0x00000000043079f0 */ /* 0x000fe20008000830 */
[----:B------:R-:W-:Y:S01]  /*6200*/  UMOV UR6, UR13 ;  /* 0x0000000d00067c82 */ /* 0x000fe20008000000 */
[----:B------:R-:W-:-:S05]  /*6210*/  UMOV UR7, 0x40000000 ;  /* 0x4000000000077882 */ /* 0x000fca0000000000 */
[----:B------:R-:W5:Y:S08]  /*6220*/  MUFU.EX2 R40, R40 ;  /* 0x0000002800287308 */ /* 0x000f700000000800 */
[----:B------:R-:W-:Y:S08]  /*6230*/  MUFU.EX2 R233, R233 ;  /* 0x000000e900e97308 */ /* 0x000ff00000000800 */
[----:B------:R-:W-:Y:S01]  /*6240*/  MUFU.EX2 R8, R8 ;  /* 0x0000000800087308 */ /* 0x000fe20000000800 */
[----:B------:R-:W-:-:S02]  /*6250*/  WARPGROUP.DEPBAR.LE gsb0, 0x0 ;  /* 0x00008000000079c5 */ /* 0x000fc40000010000 */
        /* <DEDUP_REMOVED lines=17> */
[----:B------:R-:W-:Y:S01]  /*6370*/  UMOV UR10, UR26 ;  /* 0x0000001a000a7c82 */ /* 0x000fe20008000000 */
[----:B------:R-:W-:Y:S01]  /*6380*/  UMOV UR13, UR5 ;  /* 0x00000005000d7c82 */ /* 0x000fe20008000000 */
[----:B------:R-:W-:Y:S01]  /*6390*/  UMOV UR8, UR4 ;  /* 0x0000000400087c82 */ /* 0x000fe20008000000 */
[----:B------:R-:W-:Y:S01]  /*63a0*/  UMOV UR9, UR5 ;  /* 0x0000000500097c82 */ /* 0x000fe20008000000 */
        /* <DEDUP_REMOVED lines=23> */
[----:B------:R-:W-:Y:S02]  /*6520*/  WARPGROUP.DEPBAR.LE gsb0, 0x0 ;  /* 0x00008000000079c5 */ /* 0x000fe40000010000 */
[----:B------:R-:W-:-:S06]  /*6530*/  WARPGROUP.ARRIVE ;  /* 0x00000000000079c5 */ /* 0x000fcc0000000000 */
[----:B------:R-:W-:Y:S01]  /*6540*/  HGMMA.64x8x16.F32 R220, gdesc[UR8], R220, gsb0 ;  /* 0x0000000008dc79f0 */ /* 0x000fe200080008dc */
[----:B------:R-:W-:Y:S02]  /*6550*/  UMOV UR9, UR35 ;  /* 0x0000002300097c82 */ /* 0x000fe40008000000 */
[----:B------:R-:W-:Y:S02]  /*6560*/  WARPGROUP.DEPBAR.LE gsb0, 0x0 ;  /* 0x00008000000079c5 */ /* 0x000fe40000010000 */
[----:B------:R-:W-:-:S06]  /*6570*/  WARPGROUP.ARRIVE ;  /* 0x00000000000079c5 */ /* 0x000fcc0000000000 */
[----:B------:R-:W-:Y:S01]  /*6580*/  HGMMA.64x8x16.F32 R44, gdesc[UR4], R44, gsb0 ;  /* 0x00000000042c79f0 */ /* 0x000fe2000800082c */
[----:B------:R-:W-:Y:S01]  /*6590*/  UMOV UR6, UR22 ;  /* 0x0000001600067c82 */ /* 0x000fe20008000000 */
[----:B------:R-:W-:Y:S01]  /*65a0*/  UMOV UR7, 0x40000000 ;  /* 0x4000000000077882 */ /* 0x000fe20000000000 */
[----:B------:R-:W-:Y:S02]  /*65b0*/  WARPGROUP.DEPBAR.LE gsb0, 0x0 ;  /* 0x00008000000079c5 */ /* 0x000fe40000010000 */
[----:B------:R-:W1:Y:S01]  /*65c0*/  LDS R236, [R237+0x2c300] ;  /* 0x02c30000edec7984 */ /* 0x000e620000000800 */
[----:B------:R-:W-:-:S06]  /*65d0*/  WARPGROUP.ARRIVE ;  /* 0x00000000000079c5 */ /* 0x000fcc0000000000 */
[----:B------:R-:W-:Y:S01]  /*65e0*/  HGMMA.64x8x16.F32 R48, gdesc[UR4], R48, gsb0 ;  /* 0x00000000043079f0 */ /* 0x000fe20008000830 */
[----:B------:R-:W-:Y:S01]  /*65f0*/  UMOV UR6, UR20 ;  /* 0x0000001400067c82 */ /* 0x000fe20008000000 */
[----:B------:R-:W-:Y:S01]  /*6600*/  UMOV UR7, 0x40000000 ;  /* 0x4000000000077882 */ /* 0x000fe20000000000 */
[--C-:B-1----:R-:W-:Y:S01]  /*6610*/  FADD.FTZ R44, R44, -R236.reuse ;  /* 0x800000ec2c2c7221 */ /* 0x102fe20000010000 */
[----:B------:R-:W-:-:S03]  /*6620*/  FADD.FTZ R45, R45, -R236 ;  /* 0x800000ec2d2d7221 */ /* 0x000fc60000010000 */
[----:B------:R-:W-:Y:S01]  /*6630*/  FMUL.FTZ R44, R34, R44 ;  /* 0x0000002c222c7220 */ /* 0x000fe20000410000 */
[----:B--2---:R-:W-:-:S03]  /*6640*/  FMUL.FTZ R45, R39, R45 ;  /* 0x0000002d272d7220 */ /* 0x004fc60000410000 */
[----:B------:R-:W-:Y:S01]  /*6650*/  FMUL.FTZ R9, R9, R44 ;  /* 0x0000002c09097220 */ /* 0x000fe20000410000 */
[----:B------:R-:W-:Y:S02]  /*6660*/  FMUL.FTZ R10, R10, R45 ;  /* 0x0000002d0a0a7220 */ /* 0x000fe40000410000 */
[----:B------:R-:W1:Y:S03]  /*6670*/  MUFU.EX2 R45, R38 ;  /* 0x00000026002d7308 */ /* 0x000e660000000800 */
[----:B------:R-:W-:Y:S01]  /*6680*/  F2FP.F16.F32.PACK_AB R10, R10, R9 ;  /* 0x000000090a0a723e */ /* 0x000fe200000000ff */
[----:B------:R-:W-:Y:S02]  /*6690*/  WARPGROUP.DEPBAR.LE gsb0, 0x0 ;  /* 0x00008000000079c5 */ /* 0x000fe40000010000 */
[----:B------:R-:W-:Y:S01]  /*66a0*/  WARPGROUP.ARRIVE ;  /* 0x00000000000079c5 */ /* 0x000fe20000000000 */
[--C-:B------:R-:W-:Y:S01]  /*66b0*/  FADD.FTZ R44, R49, -R236.reuse ;  /* 0x800000ec312c7221 */ /* 0x100fe20000010000 */
[----:B------:R2:W1:Y:S01]  /*66c0*/  MUFU.EX2 R38, R7 ;  /* 0x0000000700267308 */ /* 0x0004620000000800 */
[----:B------:R-:W-:-:S02]  /*66d0*/  FADD.FTZ R48, R48, -R236 ;  /* 0x800000ec30307221 */ /* 0x000fc40000010000 */
[----:B---3--:R-:W-:Y:S01]  /*66e0*/  FMUL.FTZ R49, R37, R44 ;  /* 0x0000002c25317220 */ /* 0x008fe20000410000 */
[----:B------:R-:W-:Y:S01]  /*66f0*/  HGMMA.64x8x16.F32 R52, gdesc[UR4], R52, gsb0 ;  /* 0x00000000043479f0 */ /* 0x000fe20008000834 */
[----:B------:R-:W-:Y:S01]  /*6700*/  UMOV UR6, UR30 ;  /* 0x0000001e00067c82 */ /* 0x000fe20008000000 */
[----:B------:R-:W-:Y:S01]  /*6710*/  UMOV UR7, 0x40000000 ;  /* 0x4000000000077882 */ /* 0x000fe20000000000 */
[----:B------:R-:W-:Y:S01]  /*6720*/  FMUL.FTZ R49, R14, R49 ;  /* 0x000000310e317220 */ /* 0x000fe20000410000 */
[----:B----4-:R-:W-:Y:S01]  /*6730*/  FMUL.FTZ R48, R29, R48 ;  /* 0x000000301d307220 */ /* 0x010fe20000410000 */
[----:B--2---:R-:W-:Y:S01]  /*6740*/  FFMA.FTZ R7, -R26, R26, 1 ;  /* 0x3f8000001a077423 */ /* 0x004fe2000001011a */
[----:B------:R-:W-:Y:S01]  /*6750*/  FFMA.FTZ R44, -R13, R13, 1 ;  /* 0x3f8000000d2c7423 */ /* 0x000fe2000001010d */
[----:B------:R-:W-:Y:S01]  /*6760*/  FFMA.FTZ R13, -R15, R15, 1 ;  /* 0x3f8000000f0d7423 */ /* 0x000fe2000001010f */
[----:B------:R-:W-:Y:S02]  /*6770*/  FMUL.FTZ R12, R12, R48 ;  /* 0x000000300c0c7220 */ /* 0x000fe40000410000 */
[----:B------:R-:W-:Y:S03]  /*6780*/  MUFU.EX2 R48, R43 ;  /* 0x0000002b00307308 */ /* 0x000fe60000000800 */
[----:B------:R-:W-:Y:S01]  /*6790*/  F2FP.F16.F32.PACK_AB R12, R49, R12 ;  /* 0x0000000c310c723e */ /* 0x000fe200000000ff */
[----:B------:R-:W-:-:S02]  /*67a0*/  WARPGROUP.DEPBAR.LE gsb0, 0x0 ;  /* 0x00008000000079c5 */ /* 0x000fc40000010000 */
[----:B------:R-:W-:Y:S01]  /*67b0*/  WARPGROUP.ARRIVE ;  /* 0x00000000000079c5 */ /* 0x000fe20000000000 */
[--C-:B------:R-:W-:Y:S01]  /*67c0*/  FADD.FTZ R14, R53, -R236.reuse ;  /* 0x800000ec350e7221 */ /* 0x100fe20000010000 */
[----:B------:R-:W-:-:S03]  /*67d0*/  FADD.FTZ R52, R52, -R236 ;  /* 0x800000ec34347221 */ /* 0x000fc60000010000 */
[C---:B------:R-:W-:Y:S01]  /*67e0*/  FMUL.FTZ R53, R33.reuse, R14 ;  /* 0x0000000e21357220 */ /* 0x040fe20000410000 */
[----:B------:R-:W-:Y:S01]  /*67f0*/  HGMMA.64x8x16.F32 R216, gdesc[UR4], R216, gsb0 ;  /* 0x0000000004d879f0 */ /* 0x000fe200080008d8 */
[----:B------:R-:W-:Y:S01]  /*6800*/  UMOV UR6, UR28 ;  /* 0x0000001c00067c82 */ /* 0x000fe20008000000 */
[----:B------:R-:W-:Y:S01]  /*6810*/  UMOV UR7, 0x40000000 ;  /* 0x4000000000077882 */ /* 0x000fe20000000000 */
[----:B------:R-:W-:Y:S01]  /*6820*/  FMUL.FTZ R22, R22, R53 ;  /* 0x0000003516167220 */ /* 0x000fe20000410000 */
[----:B-----5:R-:W-:Y:S01]  /*6830*/  FMUL.FTZ R52, R40, R52 ;  /* 0x0000003428347220 */ /* 0x020fe20000410000 */
[----:B------:R-:W-:-:S03]  /*6840*/  F2FP.F16.F32.PACK_AB R40, R33, R40 ;  /* 0x000000282128723e */ /* 0x000fc600000000ff */
[----:B------:R-:W-:Y:S01]  /*6850*/  FMUL.FTZ R21, R21, R52 ;  /* 0x0000003415157220 */ /* 0x000fe20000410000 */
[----:B------:R-:W-:Y:S02]  /*6860*/  WARPGROUP.DEPBAR.LE gsb0, 0x0 ;  /* 0x00008000000079c5 */ /* 0x000fe40000010000 */
[----:B------:R-:W-:Y:S01]  /*6870*/  WARPGROUP.ARRIVE ;  /* 0x00000000000079c5 */ /* 0x000fe20000000000 */
[--C-:B------:R-:W-:Y:S01]  /*6880*/  FADD.FTZ R14, R217, -R236.reuse ;  /* 0x800000ecd90e7221 */ /* 0x100fe20000010000 */
[----:B------:R-:W-:-:S03]  /*6890*/  FADD.FTZ R53, R216, -R236 ;  /* 0x800000ecd8357221 */ /* 0x000fc60000010000 */
[----:B-1----:R-:W-:Y:S01]  /*68a0*/  FMUL.FTZ R14, R45, R14 ;  /* 0x0000000e2d0e7220 */ /* 0x002fe20000410000 */
[----:B------:R-:W-:Y:S01]  /*68b0*/  HGMMA.64x8x16.F32 R220, gdesc[UR4], R220, gsb0 ;  /* 0x0000000004dc79f0 */ /* 0x000fe200080008dc */
[----:B------:R-:W-:Y:S01]  /*68c0*/  FMUL.FTZ R26, R30, R53 ;  /* 0x000000351e1a7220 */ /* 0x000fe20000410000 */
[----:B------:R-:W-:Y:S01]  /*68d0*/  UIADD3 UR4, UR60, 0x2c500, URZ ;  /* 0x0002c5003c047890 */ /* 0x000fe2000fffe03f */
[----:B------:R-:W-:Y:S01]  /*68e0*/  FMUL.FTZ R7, R7, R14 ;  /* 0x0000000e07077220 */ /* 0x000fe20000410000 */
[----:B------:R-:W-:Y:S01]  /*68f0*/  FFMA.FTZ R14, -R36, R36, 1 ;  /* 0x3f800000240e7423 */ /* 0x000fe20000010124 */
[----:B------:R-:W-:Y:S01]  /*6900*/  FMUL.FTZ R26, R25, R26 ;  /* 0x0000001a191a7220 */ /* 0x000fe20000410000 */
[----:B------:R-:W-:Y:S01]  /*6910*/  USHF.R.U32.HI UR4, URZ, 0x4, UR4 ;  /* 0x000000043f047899 */ /* 0x000fe20008011604 */
[----:B------:R-:W1:Y:S01]  /*6920*/  MUFU.EX2 R25, R234 ;  /* 0x000000ea00197308 */ /* 0x000e620000000800 */
[----:B------:R-:W-:Y:S02]  /*6930*/  UMOV UR7, 0x40 ;  /* 0x0000004000077882 */ /* 0x000fe40000000000 */
[----:B------:R-:W-:Y:S01]  /*6940*/  F2FP.F16.F32.PACK_AB R26, R7, R26 ;  /* 0x0000001a071a723e */ /* 0x000fe200000000ff */
[----:B------:R-:W-:-:S04]  /*6950*/  ULOP3.LUT UR4, UR4, 0x3fff, URZ, 0xc0, !UPT ;  /* 0x00003fff04047892 */ /* 0x000fc8000f8ec03f */
[----:B------:R-:W-:-:S04]  /*6960*/  ULOP3.LUT UR4, UR4, 0x80000, URZ, 0xfc, !UPT ;  /* 0x0008000004047892 */ /* 0x000fc8000f8efc3f */
[----:B------:R-:W-:Y:S02]  /*6970*/  UIADD3 UR5, UR4, 0x80, URZ ;  /* 0x0000008004057890 */ /* 0x000fe4000fffe03f */
[----:B------:R-:W-:Y:S02]  /*6980*/  UIADD3 UR6, UR4, 0x100, URZ ;  /* 0x0000010004067890 */ /* 0x000fe4000fffe03f */
[----:B------:R-:W-:Y:S01]  /*6990*/  UMOV UR58, UR4 ;  /* 0x00000004003a7c82 */ /* 0x000fe20008000000 */
[----:B------:R-:W-:Y:S02]  /*69a0*/  UIADD3 UR50, UR4, 0x10, URZ ;  /* 0x0000001004327890 */ /* 0x000fe4000fffe03f */
[----:B------:R-:W-:Y:S01]  /*69b0*/  UMOV UR34, UR5 ;  /* 0x0000000500227c82 */ /* 0x000fe20008000000 */
[----:B------:R-:W-:Y:S01]  /*69c0*/  UIADD3 UR5, UR4, 0x180, URZ ;  /* 0x0000018004057890 */ /* 0x000fe2000fffe03f */
[----:B------:R-:W-:Y:S01]  /*69d0*/  UMOV UR14, UR6 ;  /* 0x00000006000e7c82 */ /* 0x000fe20008000000 */
[----:B------:R-:W-:-:S02]  /*69e0*/  UIADD3 UR6, UR4, 0x200, URZ ;  /* 0x0000020004067890 */ /* 0x000fc4000fffe03f */
[----:B------:R-:W-:-:S03]  /*69f0*/  UIADD3 UR54, UR4, 0x190, URZ ;  /* 0x0000019004367890 */ /* 0x000fc6000fffe03f */
[----:B------:R-:W-:Y:S01]  /*6a00*/  UMOV UR18, UR5 ;  /* 0x0000000500127c82 */ /* 0x000fe20008000000 */
[----:B------:R-:W-:Y:S02]  /*6a10*/  UIADD3 UR5, UR4, 0x90, URZ ;  /* 0x0000009004057890 */ /* 0x000fe4000fffe03f */
[----:B------:R-:W-:Y:S02]  /*6a20*/  UIADD3 UR46, UR4, 0x210, URZ ;  /* 0x00000210042e7890 */ /* 0x000fe4000fffe03f */
[----:B------:R-:W-:Y:S02]  /*6a30*/  UIADD3 UR30, UR4, 0x20, URZ ;  /* 0x00000020041e7890 */ /* 0x000fe4000fffe03f */
[----:B------:R-:W-:Y:S02]  /*6a40*/  UIADD3 UR42, UR4, 0xa0, URZ ;  /* 0x000000a0042a7890 */ /* 0x000fe4000fffe03f */
[----:B------:R-:W-:Y:S01]  /*6a50*/  UIADD3 UR38, UR4, 0x120, URZ ;  /* 0x0000012004267890 */ /* 0x000fe2000fffe03f */
[----:B------:R-:W-:Y:S01]  /*6a60*/  UMOV UR8, UR34 ;  /* 0x0000002200087c82 */ /* 0x000fe20008000000 */
[----:B------:R-:W-:Y:S01]  /*6a70*/  UIADD3 UR26, UR4, 0x220, URZ ;  /* 0x00000220041a7890 */ /* 0x000fe2000fffe03f */
[----:B------:R-:W-:Y:S01]  /*6a80*/  MOV R9, UR30 ;  /* 0x0000001e00097c02 */ /* 0x000fe20008000f00 */
[----:B------:R-:W-:-:S02]  /*6a90*/  WARPGROUP.DEPBAR.LE gsb0, 0x0 ;  /* 0x00008000000079c5 */ /* 0x000fc40000010000 */
[----:B------:R-:W2:Y:S01]  /*6aa0*/  LDS R237, [R237+0x2c320] ;  /* 0x02c32000eded7984 */ /* 0x000ea20000000800 */
[--C-:B------:R-:W-:Y:S01]  /*6ab0*/  FADD.FTZ R220, R220, -R236.reuse ;  /* 0x800000ecdcdc7221 */ /* 0x100fe20000010000 */
[----:B------:R-:W-:-:S03]  /*6ac0*/  FADD.FTZ R221, R221, -R236 ;  /* 0x800000ecdddd7221 */ /* 0x000fc60000010000 */
[----:B------:R-:W-:Y:S01]  /*6ad0*/  FMUL.FTZ R36, R35, R220 ;  /* 0x000000dc23247220 */ /* 0x000fe20000410000 */
[C---:B------:R-:W-:Y:S01]  /*6ae0*/  FMUL.FTZ R221, R38.reuse, R221 ;  /* 0x000000dd26dd7220 */ /* 0x040fe20000410000 */
[----:B------:R-:W-:Y:S02]  /*6af0*/  F2FP.F16.F32.PACK_AB R38, R38, R35 ;  /* 0x000000232626723e */ /* 0x000fe400000000ff */
[----:B------:R-:W-:Y:S01]  /*6b00*/  FMUL.FTZ R36, R31, R36 ;  /* 0x000000241f247220 */ /* 0x000fe20000410000 */
[----:B------:R-:W-:-:S05]  /*6b10*/  FMUL.FTZ R31, R14, R221 ;  /* 0x000000dd0e1f7220 */ /* 0x000fca0000410000 */
[----:B------:R-:W-:Y:S01]  /*6b20*/  F2FP.F16.F32.PACK_AB R36, R31, R36 ;  /* 0x000000241f24723e */ /* 0x000fe200000000ff */
[--C-:B--2---:R-:W-:Y:S01]  /*6b30*/  FADD.FTZ R53, R46, -R237.reuse ;  /* 0x800000ed2e357221 */ /* 0x104fe20000010000 */
[--C-:B------:R-:W-:Y:S01]  /*6b40*/  FADD.FTZ R51, R51, -R237.reuse ;  /* 0x800000ed33337221 */ /* 0x100fe20000010000 */
[----:B------:R-:W-:Y:S01]  /*6b50*/  FFMA.FTZ R46, -R20, R20, 1 ;  /* 0x3f800000142e7423 */ /* 0x000fe20000010114 */
[----:B------:R-:W-:Y:S01]  /*6b60*/  FFMA.FTZ R20, -R23, R23, 1 ;  /* 0x3f80000017147423 */ /* 0x000fe20000010117 */
[----:B------:R-:W-:Y:S01]  /*6b70*/  FMUL.FTZ R14, R224, R53 ;  /* 0x00000035e00e7220 */ /* 0x000fe20000410000 */
[----:B------:R-:W-:Y:S01]  /*6b80*/  FMUL.FTZ R51, R42, R51 ;  /* 0x000000332a337220 */ /* 0x000fe20000410000 */
[--C-:B------:R-:W-:Y:S01]  /*6b90*/  FADD.FTZ R50, R50, -R237.reuse ;  /* 0x800000ed32327221 */ /* 0x100fe20000010000 */
[--C-:B------:R-:W-:Y:S01]  /*6ba0*/  FADD.FTZ R222, R222, -R237.reuse ;  /* 0x800000eddede7221 */ /* 0x100fe20000010000 */
[----:B------:R-:W-:Y:S01]  /*6bb0*/  FMUL.FTZ R11, R11, R14 ;  /* 0x0000000e0b0b7220 */ /* 0x000fe20000410000 */
[--C-:B------:R-:W-:Y:S01]  /*6bc0*/  FADD.FTZ R14, R47, -R237.reuse ;  /* 0x800000ed2f0e7221 */ /* 0x100fe20000010000 */
[----:B------:R-:W-:Y:S01]  /*6bd0*/  FMUL.FTZ R46, R46, R51 ;  /* 0x000000332e2e7220 */ /* 0x000fe20000410000 */
[----:B------:R2:W3:Y:S01]  /*6be0*/  MUFU.EX2 R47, R41 ;  /* 0x00000029002f7308 */ /* 0x0004e20000000800 */
[----:B-1----:R-:W-:Y:S01]  /*6bf0*/  FMUL.FTZ R50, R25, R50 ;  /* 0x0000003219327220 */ /* 0x002fe20000410000 */
[----:B------:R-:W-:Y:S01]  /*6c00*/  FMUL.FTZ R15, R235, R14 ;  /* 0x0000000eeb0f7220 */ /* 0x000fe20000410000 */
[----:B------:R-:W-:Y:S01]  /*6c10*/  F2FP.F16.F32.PACK_AB R14, R39, R34 ;  /* 0x00000022270e723e */ /* 0x000fe200000000ff */
[----:B------:R-:W-:Y:S01]  /*6c20*/  FFMA.FTZ R51, -R24, R24, 1 ;  /* 0x3f80000018337423 */ /* 0x000fe20000010118 */
[----:B------:R-:W-:Y:S01]  /*6c30*/  F2FP.F16.F32.PACK_AB R24, R37, R29 ;  /* 0x0000001d2518723e */ /* 0x000fe200000000ff */
[----:B------:R-:W-:Y:S01]  /*6c40*/  FMUL.FTZ R44, R44, R15 ;  /* 0x0000000f2c2c7220 */ /* 0x000fe20000410000 */
[--C-:B------:R-:W-:Y:S01]  /*6c50*/  FADD.FTZ R15, R54, -R237.reuse ;  /* 0x800000ed360f7221 */ /* 0x100fe20000010000 */
[----:B------:R-:W1:Y:S01]  /*6c60*/  MUFU.EX2 R39, R227 ;  /* 0x000000e300277308 */ /* 0x000e620000000800 */
[----:B------:R-:W-:Y:S01]  /*6c70*/  F2FP.F16.F32.PACK_AB R25, R42, R25 ;  /* 0x000000192a19723e */ /* 0x000fe200000000ff */
[--C-:B------:R-:W-:Y:S01]  /*6c80*/  FADD.FTZ R34, R55, -R237.reuse ;  /* 0x800000ed37227221 */ /* 0x100fe20000010000 */
[----:B------:R-:W-:Y:S01]  /*6c90*/  FMUL.FTZ R15, R226, R15 ;  /* 0x0000000fe20f7220 */ /* 0x000fe20000410000 */
[----:B--2---:R-:W-:Y:S01]  /*6ca0*/  F2FP.F16.F32.PACK_AB R41, R233, R226 ;  /* 0x000000e2e929723e */ /* 0x004fe200000000ff */
[--C-:B------:R-:W-:Y:S01]  /*6cb0*/  FADD.FTZ R218, R218, -R237.reuse ;  /* 0x800000eddada7221 */ /* 0x100fe20000010000 */
[--C-:B------:R-:W-:Y:S01]  /*6cc0*/  FADD.FTZ R219, R219, -R237.reuse ;  /* 0x800000eddbdb7221 */ /* 0x100fe20000010000 */
[----:B------:R-:W-:Y:S01]  /*6cd0*/  FMUL.FTZ R20, R20, R15 ;  /* 0x0000000f14147220 */ /* 0x000fe20000410000 */
[----:B------:R-:W-:Y:S01]  /*6ce0*/  F2FP.F16.F32.PACK_AB R15, R235, R224 ;  /* 0x000000e0eb0f723e */ /* 0x000fe200000000ff */
[----:B------:R-:W-:Y:S01]  /*6cf0*/  BAR.SYNC.DEFER_BLOCKING 0x9, 0x100 ;  /* 0x0244000000007b1d */ /* 0x000fe20000010000 */
[----:B------:R-:W-:Y:S01]  /*6d00*/  FADD.FTZ R223, R223, -R237 ;  /* 0x800000eddfdf7221 */ /* 0x000fe20000010000 */
[----:B------:R-:W-:Y:S01]  /*6d10*/  FMUL.FTZ R34, R233, R34 ;  /* 0x00000022e9227220 */ /* 0x000fe20000410000 */
[----:B---3--:R-:W-:Y:S01]  /*6d20*/  FMUL.FTZ R218, R47, R218 ;  /* 0x000000da2fda7220 */ /* 0x008fe20000410000 */
[----:B------:R-:W-:Y:S01]  /*6d30*/  FMUL.FTZ R219, R48, R219 ;  /* 0x000000db30db7220 */ /* 0x000fe20000410000 */
[----:B------:R-:W-:Y:S01]  /*6d40*/  FMUL.FTZ R13, R13, R50 ;  /* 0x000000320d0d7220 */ /* 0x000fe20000410000 */
[----:B------:R-:W-:Y:S01]  /*6d50*/  FMUL.FTZ R51, R51, R34 ;  /* 0x0000002233337220 */ /* 0x000fe20000410000 */
[----:B------:R-:W-:Y:S01]  /*6d60*/  FMUL.FTZ R27, R27, R218 ;  /* 0x000000da1b1b7220 */ /* 0x000fe20000410000 */
[----:B-1----:R-:W-:Y:S01]  /*6d70*/  FMUL.FTZ R23, R39, R222 ;  /* 0x000000de27177220 */ /* 0x002fe20000410000 */
[----:B------:R-:W-:Y:S01]  /*6d80*/  F2FP.F16.F32.PACK_AB R39, R8, R39 ;  /* 0x000000270827723e */ /* 0x000fe200000000ff */
[----:B------:R-:W-:Y:S01]  /*6d90*/  FMUL.FTZ R28, R28, R219 ;  /* 0x000000db1c1c7220 */ /* 0x000fe20000410000 */
[----:B------:R-:W-:Y:S01]  /*6da0*/  F2FP.F16.F32.PACK_AB R11, R44, R11 ;  /* 0x0000000b2c0b723e */ /* 0x000fe200000000ff */
[----:B------:R-:W-:Y:S01]  /*6db0*/  FMUL.FTZ R32, R32, R23 ;  /* 0x0000001720207220 */ /* 0x000fe20000410000 */
[----:B------:R-:W-:Y:S01]  /*6dc0*/  IMAD R23, R4, 0x2000, R6 ;  /* 0x0000200004177824 */ /* 0x000fe200078e0206 */
[----:B------:R-:W-:-:S02]  /*6dd0*/  F2FP.F16.F32.PACK_AB R13, R46, R13 ;  /* 0x0000000d2e0d723e */ /* 0x000fc400000000ff */
[----:B------:R-:W-:Y:S02]  /*6de0*/  F2FP.F16.F32.PACK_AB R50, R22, R21 ;  /* 0x000000151632723e */ /* 0x000fe400000000ff */
[----:B------:R-:W-:Y:S02]  /*6df0*/  SHF.R.U32.HI R216, RZ, 0x4, R23 ;  /* 0x00000004ffd87819 */ /* 0x000fe40000011617 */
[----:B------:R-:W-:Y:S02]  /*6e00*/  F2FP.F16.F32.PACK_AB R51, R51, R20 ;  /* 0x000000143333723e */ /* 0x000fe400000000ff */
[----:B------:R-:W-:Y:S01]  /*6e10*/  LOP3.LUT R216, R216, 0x3fff, RZ, 0xc0, !PT ;  /* 0x00003fffd8d87812 */ /* 0x000fe200078ec0ff */
[----:B------:R1:W-:Y:S01]  /*6e20*/  STSM.16.M88.2 [R0+0x2c500], R14 ;  /* 0x02c5000e00007844 */ /* 0x0003e20000000100 */
[----:B------:R-:W-:Y:S02]  /*6e30*/  F2FP.F16.F32.PACK_AB R27, R28, R27 ;  /* 0x0000001b1c1b723e */ /* 0x000fe400000000ff */
[C---:B------:R-:W-:Y:S01]  /*6e40*/  R2UR UR56, R216.reuse ;  /* 0x00000000d83872ca */ /* 0x040fe200000e0000 */
[----:B------:R-:W-:Y:S01]  /*6e50*/  STSM.16.M88.2 [R0+0x2cd00], R24 ;  /* 0x02cd001800007844 */ /* 0x000fe20000000100 */
[----:B------:R-:W-:-:S02]  /*6e60*/  VIADD R6, R216, 0x80 ;  /* 0x00000080d8067836 */ /* 0x000fc40000000000 */
[----:B------:R-:W-:Y:S01]  /*6e70*/  VIADD R217, R216, 0x500 ;  /* 0x00000500d8d97836 */ /* 0x000fe20000000000 */
[----:B------:R-:W-:Y:S02]  /*6e80*/  STSM.16.M88.2 [R0+0x2d500], R40 ;  /* 0x02d5002800007844 */ /* 0x000fe40000000100 */
[----:B------:R-:W-:Y:S01]  /*6e90*/  R2UR UR48, R6 ;  /* 0x00000000063072ca */ /* 0x000fe200000e0000 */
[----:B------:R-:W-:Y:S01]  /*6ea0*/  VIADD R6, R216, 0x100 ;  /* 0x00000100d8067836 */ /* 0x000fe20000000000 */
[----:B-1----:R-:W-:Y:S01]  /*6eb0*/  F2FP.F16.F32.PACK_AB R14, R45, R30 ;  /* 0x0000001e2d0e723e */ /* 0x002fe200000000ff */
[----:B------:R-:W-:Y:S01]  /*6ec0*/  FMUL.FTZ R30, R8, R223 ;  /* 0x000000df081e7220 */ /* 0x000fe20000410000 */
[----:B------:R-:W-:Y:S02]  /*6ed0*/  F2FP.F16.F32.PACK_AB R15, R48, R47 ;  /* 0x0000002f300f723e */ /* 0x000fe400000000ff */
[----:B------:R-:W-:Y:S01]  /*6ee0*/  UMOV UR32, UR56 ;  /* 0x0000003800207c82 */ /* 0x000fe20008000000 */
[----:B------:R-:W-:Y:S01]  /*6ef0*/  FMUL.FTZ R225, R225, R30 ;  /* 0x0000001ee1e17220 */ /* 0x000fe20000410000 */
[----:B------:R-:W-:Y:S01]  /*6f00*/  UMOV UR12, UR56 ;  /* 0x00000038000c7c82 */ /* 0x000fe20008000000 */
[----:B------:R-:W-:Y:S01]  /*6f10*/  STSM.16.M88.2 [R0+0x2dd00], R14 ;  /* 0x02dd000e00007844 */ /* 0x000fe20000000100 */
[----:B------:R-:W-:Y:S01]  /*6f20*/  UMOV UR16, UR56 ;  /* 0x0000003800107c82 */ /* 0x000fe20008000000 */
[----:B------:R-:W-:Y:S01]  /*6f30*/  R2UR UR28, R6 ;  /* 0x00000000061c72ca */ /* 0x000fe200000e0000 */
[----:B------:R-:W-:Y:S01]  /*6f40*/  VIADD R6, R216, 0x180 ;  /* 0x00000180d8067836 */ /* 0x000fe20000000000 */
[----:B------:R-:W-:Y:S01]  /*6f50*/  STSM.16.M88.2 [R0+0x2e500], R38 ;  /* 0x02e5002600007844 */ /* 0x000fe20000000100 */
[----:B------:R-:W-:Y:S01]  /*6f60*/  F2FP.F16.F32.PACK_AB R37, R225, R32 ;  /* 0x00000020e125723e */ /* 0x000fe200000000ff */
[----:B------:R-:W-:Y:S01]  /*6f70*/  UMOV UR20, UR48 ;  /* 0x0000003000147c82 */ /* 0x000fe20008000000 */
[----:B------:R-:W-:Y:S01]  /*6f80*/  UMOV UR52, UR48 ;  /* 0x0000003000347c82 */ /* 0x000fe20008000000 */
[----:B------:R-:W-:Y:S01]  /*6f90*/  @!PT LDS RZ, [RZ] ;  /* 0x00000000fffff984 */ /* 0x000fe20000000800 */
[----:B------:R-:W-:Y:S01]  /*6fa0*/  @!PT LDS RZ, [RZ] ;  /* 0x00000000fffff984 */ /* 0x000fe20000000800 */
[----:B------:R-:W-:Y:S01]  /*6fb0*/  @!PT LDS RZ, [RZ] ;  /* 0x00000000fffff984 */ /* 0x000fe20000000800 */
[----:B------:R-:W-:Y:S01]  /*6fc0*/  @!PT LDS RZ, [RZ] ;  /* 0x00000000fffff984 */ /* 0x000fe20000000800 */
[----:B------:R1:W-:Y:S06]  /*6fd0*/  MEMBAR.ALL.CTA ;  /* 0x0000000000007992 */ /* 0x0003ec0000008000 */
[----:B-1----:R-:W1:Y:S01]  /*6fe0*/  FENCE.VIEW.ASYNC.S ;  /* 0x00000000000073c6 */ /* 0x002e620000000000 */
[----:B------:R-:W-:Y:S01]  /*6ff0*/  UMOV UR44, UR48 ;  /* 0x00000030002c7c82 */ /* 0x000fe20008000000 */
[----:B------:R-:W-:Y:S01]  /*7000*/  MOV R8, UR31 ;  /* 0x0000001f00087c02 */ /* 0x000fe20008000f00 */
[----:B------:R-:W-:Y:S01]  /*7010*/  UMOV UR40, UR28 ;  /* 0x0000001c00287c82 */ /* 0x000fe20008000000 */
[----:B------:R-:W-:Y:S01]  /*7020*/  UMOV UR36, UR28 ;  /* 0x0000001c00247c82 */ /* 0x000fe20008000000 */
[----:B------:R-:W-:Y:S01]  /*7030*/  UMOV UR24, UR28 ;  /* 0x0000001c00187c82 */ /* 0x000fe20008000000 */
[----:B-1----:R-:W-:Y:S06]  /*7040*/  BAR.SYNC.DEFER_BLOCKING 0x9, 0x100 ;  /* 0x0244000000007b1d */ /* 0x002fec0000010000 */
[----:B------:R-:W-:Y:S04]  /*7050*/  STSM.16.M88.2 [R0+0x2ed00], R10 ;  /* 0x02ed000a00007844 */ /* 0x000fe80000000100 */
[----:B------:R-:W-:Y:S04]  /*7060*/  STSM.16.M88.2 [R0+0x2f500], R12 ;  /* 0x02f5000c00007844 */ /* 0x000fe80000000100 */
[----:B------:R-:W-:Y:S04]  /*7070*/  STSM.16.M88.2 [R0+0x2fd00], R50 ;  /* 0x02fd003200007844 */ /* 0x000fe80000000100 */
[----:B------:R-:W-:Y:S04]  /*7080*/  STSM.16.M88.2 [R0+0x30500], R26 ;  /* 0x0305001a00007844 */ /* 0x000fe80000000100 */
[----:B------:R1:W-:Y:S01]  /*7090*/  STSM.16.M88.2 [R0+0x30d00], R36 ;  /* 0x030d002400007844 */ /* 0x0003e20000000100 */
[----:B------:R-:W-:-:S06]  /*70a0*/  WARPGROUP.ARRIVE ;  /* 0x00000000000079c5 */ /* 0x000fcc0000000000 */
[----:B------:R-:W-:Y:S03]  /*70b0*/  HGMMA.64x16x16.F32 R56, gdesc[UR56].tnspA.tnspB, R56, gsb0 ;  /* 0x60200000383879f0 */ /* 0x000fe60008000838 */
[----:B------:R-:W-:Y:S02]  /*70c0*/  WARPGROUP.DEPBAR.LE gsb0, 0x0 ;  /* 0x00008000000079c5 */ /* 0x000fe40000010000 */
[----:B------:R-:W-:-:S06]  /*70d0*/  WARPGROUP.ARRIVE ;  /* 0x00000000000079c5 */ /* 0x000fcc0000000000 */
[----:B------:R-:W-:Y:S01]  /*70e0*/  HGMMA.64x16x16.F32 R72, gdesc[UR32].tnspA.tnspB, R72, gsb0 ;  /* 0x60200000204879f0 */ /* 0x000fe20008000848 */
[----:B------:R-:W-:Y:S01]  /*70f0*/  UIADD3 UR34, UR4, 0x1a0, URZ ;  /* 0x000001a004227890 */ /* 0x000fe2000fffe03f */
[----:B------:R-:W-:Y:S01]  /*7100*/  UMOV UR32, UR28 ;  /* 0x0000001c00207c82 */ /* 0x000fe20008000000 */
[----:B------:R-:W-:Y:S01]  /*7110*/  UMOV UR33, UR29 ;  /* 0x0000001d00217c82 */ /* 0x000fe20008000000 */
[----:B------:R-:W-:Y:S01]  /*7120*/  UMOV UR35, 0x40 ;  /* 0x0000004000237882 */ /* 0x000fe20000000000 */
[----:B------:R-:W-:Y:S02]  /*7130*/  WARPGROUP.DEPBAR.LE gsb0, 0x0 ;  /* 0x00008000000079c5 */ /* 0x000fe40000010000 */
[----:B------:R-:W-:-:S06]  /*7140*/  WARPGROUP.ARRIVE ;  /* 0x00000000000079c5 */ /* 0x000fcc0000000000 */
[----:B------:R-:W-:Y:S01]  /*7150*/  HGMMA.64x16x16.F32 R88, gdesc[UR12].tnspA.tnspB, R88, gsb0 ;  /* 0x602000000c5879f0 */ /* 0x000fe20008000858 */
[----:B------:R-:W-:Y:S01]  /*7160*/  UMOV UR12, UR14 ;  /* 0x0000000e000c7c82 */ /* 0x000fe20008000000 */
[----:B------:R-:W-:Y:S01]  /*7170*/  UMOV UR13, UR15 ;  /* 0x0000000f000d7c82 */ /* 0x000fe20008000000 */
[----:B------:R-:W-:Y:S01]  /*7180*/  UMOV UR14, UR18 ;  /* 0x00000012000e7c82 */ /* 0x000fe20008000000 */
[----:B------:R-:W-:Y:S01]  /*7190*/  UMOV UR15, UR19 ;  /* 0x00000013000f7c82 */ /* 0x000fe20008000000 */
[----:B------:R-:W-:Y:S02]  /*71a0*/  WARPGROUP.DEPBAR.LE gsb0, 0x0 ;  /* 0x00008000000079c5 */ /* 0x000fe40000010000 */
[----:B------:R-:W-:-:S06]  /*71b0*/  WARPGROUP.ARRIVE ;  /* 0x00000000000079c5 */ /* 0x000fcc0000000000 */
[----:B------:R-:W-:Y:S01]  /*71c0*/  HGMMA.64x16x16.F32 R104, gdesc[UR16].tnspA.tnspB, R104, gsb0 ;  /* 0x60200000106879f0 */ /* 0x000fe20008000868 */
[----:B------:R-:W-:Y:S01]  /*71d0*/  UMOV UR16, UR56 ;  /* 0x0000003800107c82 */ /* 0x000fe20008000000 */
[----:B------:R-:W-:Y:S01]  /*71e0*/  UMOV UR17, UR57 ;  /* 0x0000003900117c82 */ /* 0x000fe20008000000 */
[----:B------:R-:W-:Y:S01]  /*71f0*/  UMOV UR18, UR6 ;  /* 0x0000000600127c82 */ /* 0x000fe20008000000 */
[----:B------:R-:W-:Y:S01]  /*7200*/  UMOV UR19, 0x40 ;  /* 0x0000004000137882 */ /* 0x000fe20000000000 */
[----:B------:R-:W-:Y:S01]  /*7210*/  UMOV UR10, UR18 ;  /* 0x00000012000a7c82 */ /* 0x000fe20008000000 */
[----:B------:R-:W-:Y:S01]  /*7220*/  UMOV UR11, UR19 ;  /* 0x00000013000b7c82 */ /* 0x000fe20008000000 */
[----:B------:R-:W-:Y:S01]  /*7230*/  UIADD3 UR6, UR4, 0x110, URZ ;  /* 0x0000011004067890 */ /* 0x000fe2000fffe03f */
[----:B------:R-:W-:-:S06]  /*7240*/  UMOV UR57, UR23 ;  /* 0x0000001700397c82 */ /* 0x000fcc0008000000 */
[----:B------:R-:W-:Y:S01]  /*7250*/  UMOV UR22, UR6 ;  /* 0x0000000600167c82 */ /* 0x000fe20008000000 */
[----:B------:R-:W-:Y:S01]  /*7260*/  UIADD3 UR6, UR4, 0x230, URZ ;  /* 0x0000023004067890 */ /* 0x000fe2000fffe03f */
        /* <DEDUP_REMOVED lines=8> */
[----:B------:R-:W-:-:S04]  /*72f0*/  UIADD3 UR5, UR60, 0x2ed00, URZ ;  /* 0x0002ed003c057890 */ /* 0x000fc8000fffe03f */
[----:B------:R-:W-:Y:S01]  /*7300*/  USHF.R.U32.HI UR5, URZ, 0x4, UR5 ;  /* 0x000000043f057899 */ /* 0x000fe20008011605 */
[----:B------:R-:W-:Y:S02]  /*7310*/  WARPGROUP.DEPBAR.LE gsb0, 0x0 ;  /* 0x00008000000079c5 */ /* 0x000fe40000010000 */
[----:B------:R-:W-:-:S06]  /*7320*/  WARPGROUP.ARRIVE ;  /* 0x00000000000079c5 */ /* 0x000fcc0000000000 */
[----:B------:R-:W-:Y:S01]  /*7330*/  HGMMA.64x16x16.F32 R56, gdesc[UR48].tnspA.tnspB, R56, gsb0 ;  /* 0x60200000303879f0 */ /* 0x000fe20008000838 */
[----:B------:R-:W-:Y:S01]  /*7340*/  UMOV UR48, UR10 ;  /* 0x0000000a00307c82 */ /* 0x000fe20008000000 */
[----:B------:R-:W-:Y:S01]  /*7350*/  UIADD3 UR10, UR4, 0xb0, URZ ;  /* 0x000000b0040a7890 */ /* 0x000fe2000fffe03f */
[----:B------:R-:W-:Y:S01]  /*7360*/  UMOV UR49, UR11 ;  /* 0x0000000b00317c82 */ /* 0x000fe20008000000 */
[----:B------:R-:W-:Y:S01]  /*7370*/  UMOV UR11, 0x40 ;  /* 0x00000040000b7882 */ /* 0x000fe20000000000 */
        /* <DEDUP_REMOVED lines=10> */
[----:B------:R-:W-:Y:S01]  /*7420*/  UIADD3 UR22, UR4, 0x130, URZ ;  /* 0x0000013004167890 */ /* 0x000fe2000fffe03f */
[----:B------:R-:W-:Y:S01]  /*7430*/  UMOV UR23, 0x40 ;  /* 0x0000004000177882 */ /* 0x000fe20000000000 */
[----:B------:R-:W-:Y:S02]  /*7440*/  WARPGROUP.DEPBAR.LE gsb0, 0x0 ;  /* 0x00008000000079c5 */ /* 0x000fe40000010000 */
[----:B------:R-:W-:-:S06]  /*7450*/  WARPGROUP.ARRIVE ;  /* 0x00000000000079c5 */ /* 0x000fcc0000000000 */
[----:B------:R-:W-:Y:S01]  /*7460*/  HGMMA.64x16x16.F32 R104, gdesc[UR52].tnspA.tnspB, R104, gsb0 ;  /* 0x60200000346879f0 */ /* 0x000fe20008000868 */
[----:B------:R-:W-:Y:S01]  /*7470*/  UMOV UR52, UR16 ;  /* 0x0000001000347c82 */ /* 0x000fe20008000000 */
[----:B------:R-:W-:Y:S01]  /*7480*/  UMOV UR53, UR17 ;  /* 0x0000001100357c82 */ /* 0x000fe20008000000 */
        /* <DEDUP_REMOVED lines=10> */
[----:B------:R-:W-:Y:S01]  /*7530*/  UMOV UR29, 0x40000040 ;  /* 0x40000040001d7882 */ /* 0x000fe20000000000 */
[----:B------:R-:W-:Y:S02]  /*7540*/  UMOV UR31, 0x8 ;  /* 0x00000008001f7882 */ /* 0x000fe40000000000 */
[----:B------:R-:W-:Y:S01]  /*7550*/  IMAD.U32 R21, RZ, RZ, UR31 ;  /* 0x0000001fff157e24 */ /* 0x000fe2000f8e00ff */
[----:B------:R-:W-:Y:S02]  /*7560*/  WARPGROUP.DEPBAR.LE gsb0, 0x0 ;  /* 0x00008000000079c5 */ /* 0x000fe40000010000 */
[----:B------:R-:W-:-:S06]  /*7570*/  WARPGROUP.ARRIVE ;  /* 0x00000000000079c5 */ /* 0x000fcc0000000000 */
[----:B------:R-:W-:Y:S01]  /*7580*/  HGMMA.64x16x16.F32 R72, gdesc[UR40].tnspA.tnspB, R72, gsb0 ;  /* 0x60200000284879f0 */ /* 0x000fe20008000848 */
[----:B------:R-:W-:Y:S01]  /*7590*/  UMOV UR40, UR12 ;  /* 0x0000000c00287c82 */ /* 0x000fe20008000000 */
[----:B------:R-:W-:Y:S01]  /*75a0*/  R2UR UR12, R6 ;  /* 0x00000000060c72ca */ /* 0x000fe200000e0000 */
[----:B------:R-:W-:Y:S01]  /*75b0*/  UMOV UR41, UR13 ;  /* 0x0000000d00297c82 */ /* 0x000fe20008000000 */
[----:B------:R-:W-:Y:S01]  /*75c0*/  UMOV UR13, 0x40000040 ;  /* 0x40000040000d7882 */ /* 0x000fe20000000000 */
[----:B------:R-:W-:Y:S01]  /*75d0*/  VIADD R6, R5, 0x80 ;  /* 0x0000008005067836 */ /* 0x000fe20000000000 */
[----:B------:R-:W-:Y:S01]  /*75e0*/  UMOV UR21, UR13 ;  /* 0x0000000d00157c82 */ /* 0x000fe20008000000 */
[----:B------:R-:W-:-:S08]  /*75f0*/  UMOV UR17, UR13 ;  /* 0x0000000d00117c82 */ /* 0x000fd00008000000 */
        /* <DEDUP_REMOVED lines=23> */
[----:B------:R-:W-:Y:S01]  /*7770*/  UMOV UR57, 0x40000040 ;  /* 0x4000004000397882 */ /* 0x000fe20000000000 */
[----:B------:R-:W-:-:S02]  /*7780*/  WARPGROUP.DEPBAR.LE gsb0, 0x0 ;  /* 0x00008000000079c5 */ /* 0x000fc40000010000 */
[----:B------:R-:W-:-:S06]  /*7790*/  WARPGROUP.ARRIVE ;  /* 0x00000000000079c5 */ /* 0x000fcc0000000000 */
[----:B------:R-:W-:Y:S01]  /*77a0*/  HGMMA.64x16x16.F32 R120, gdesc[UR24].tnspA.tnspB, R120, gsb0 ;  /* 0x60200000187879f0 */ /* 0x000fe20008000878 */
[----:B------:R-:W-:Y:S01]  /*77b0*/  ULOP3.LUT UR25, UR5, 0x3fff, URZ, 0xc0, !UPT ;  /* 0x00003fff05197892 */ /* 0x000fe2000f8ec03f */
[----:B------:R-:W-:-:S03]  /*77c0*/  R2UR UR5, R5 ;  /* 0x00000000050572ca */ /* 0x000fc600000e0000 */
[----:B------:R-:W-:-:S07]  /*77d0*/  ULOP3.LUT UR24, UR25, 0x400000, URZ, 0xfc, !UPT ;  /* 0x0040000019187892 */ /* 0x000fce000f8efc3f */
[----:B------:R-:W-:Y:S02]  /*77e0*/  UMOV UR30, UR24 ;  /* 0x00000018001e7c82 */ /* 0x000fe40008000000 */
[----:B------:R-:W-:Y:S01]  /*77f0*/  IMAD.U32 R20, RZ, RZ, UR30 ;  /* 0x0000001eff147e24 */ /* 0x000fe2000f8e00ff */
[----:B------:R-:W-:Y:S01]  /*7800*/  UMOV UR28, UR5 ;  /* 0x00000005001c7c82 */ /* 0x000fe20008000000 */
[----:B------:R-:W-:Y:S01]  /*7810*/  UMOV UR5, UR13 ;  /* 0x0000000d00057c82 */ /* 0x000fe20008000000 */
[----:B------:R-:W-:Y:S02]  /*7820*/  WARPGROUP.DEPBAR.LE gsb0, 0x0 ;  /* 0x00008000000079c5 */ /* 0x000fe40000010000 */
[----:B------:R-:W-:-:S06]  /*7830*/  WARPGROUP.ARRIVE ;  /* 0x00000000000079c5 */ /* 0x000fcc0000000000 */
[----:B------:R-:W-:Y:S03]  /*7840*/  HGMMA.64x16x16.F32 R56, gdesc[UR12].tnspA.tnspB, R56, gsb0 ;  /* 0x602000000c3879f0 */ /* 0x000fe60008000838 */
[----:B------:R-:W-:Y:S02]  /*7850*/  WARPGROUP.DEPBAR.LE gsb0, 0x0 ;  /* 0x00008000000079c5 */ /* 0x000fe40000010000 */
[----:B------:R-:W-:-:S06]  /*7860*/  WARPGROUP.ARRIVE ;  /* 0x00000000000079c5 */ /* 0x000fcc0000000000 */
[----:B------:R-:W-:Y:S01]  /*7870*/  HGMMA.64x16x16.F32 R72, gdesc[UR8].tnspA.tnspB, R72, gsb0 ;  /* 0x60200000084879f0 */ /* 0x000fe20008000848 */
[----:B------:R-:W-:Y:S01]  /*7880*/  UMOV UR13, 0x40000040 ;  /* 0x40000040000d7882 */ /* 0x000fe20000000000 */
[----:B------:R-:W-:Y:S01]  /*7890*/  ULDC.64 UR8, c[0x0][0x208] ;  /* 0x0000820000087ab9 */ /* 0x000fe20000000a00 */
[----:B------:R-:W-:Y:S02]  /*78a0*/  WARPGROUP.DEPBAR.LE gsb0, 0x0 ;  /* 0x00008000000079c5 */ /* 0x000fe40000010000 */
[----:B------:R-:W-:-:S06]  /*78b0*/  WARPGROUP.ARRIVE ;  /* 0x00000000000079c5 */ /* 0x000fcc0000000000 */
[----:B------:R-:W-:Y:S03]  /*78c0*/  HGMMA.64x16x16.F32 R88, gdesc[UR20].tnspA.tnspB, R88, gsb0 ;  /* 0x60200000145879f0 */ /* 0x000fe60008000858 */
[----:B------:R-:W-:Y:S02]  /*78d0*/  WARPGROUP.DEPBAR.LE gsb0, 0x0 ;  /* 0x00008000000079c5 */ /* 0x000fe40000010000 */
[----:B------:R-:W-:-:S06]  /*78e0*/  WARPGROUP.ARRIVE ;  /* 0x00000000000079c5 */ /* 0x000fcc0000000000 */
[----:B------:R-:W-:Y:S03]  /*78f0*/  HGMMA.64x16x16.F32 R104, gdesc[UR16].tnspA.tnspB, R104, gsb0 ;  /* 0x60200000106879f0 */ /* 0x000fe60008000868 */
[----:B------:R-:W-:Y:S02]  /*7900*/  WARPGROUP.DEPBAR.LE gsb0, 0x0 ;  /* 0x00008000000079c5 */ /* 0x000fe40000010000 */
[----:B------:R-:W-:-:S06]  /*7910*/  WARPGROUP.ARRIVE ;  /* 0x00000000000079c5 */ /* 0x000fcc0000000000 */
[----:B------:R-:W-:Y:S01]  /*7920*/  HGMMA.64x16x16.F32 R120, gdesc[UR4].tnspA.tnspB, R120, gsb0 ;  /* 0x60200000047879f0 */ /* 0x000fe20008000878 */
[----:B------:R-:W-:Y:S01]  /*7930*/  R2UR UR5, R6 ;  /* 0x00000000060572ca */ /* 0x000fe200000e0000 */
[----:B------:R-:W-:Y:S01]  /*7940*/  UIADD3 UR4, UR24, 0x80, URZ ;  /* 0x0000008018047890 */ /* 0x000fe2000fffe03f */
[----:B------:R-:W-:Y:S01]  /*7950*/  VIADD R6, R5, 0x100 ;  /* 0x0000010005067836 */ /* 0x000fe20000000000 */
[----:B------:R-:W-:Y:S02]  /*7960*/  WARPGROUP.DEPBAR.LE gsb0, 0x0 ;  /* 0x00008000000079c5 */ /* 0x000fe40000010000 */
[----:B------:R-:W-:Y:S01]  /*7970*/  @!PT LDS RZ, [RZ] ;  /* 0x00000000fffff984 */ /* 0x000fe20000000800 */
[----:B------:R-:W-:Y:S01]  /*7980*/  @!PT LDS RZ, [RZ] ;  /* 0x00000000fffff984 */ /* 0x000fe20000000800 */
[----:B------:R-:W-:Y:S01]  /*7990*/  @!PT LDS RZ, [RZ] ;  /* 0x00000000fffff984 */ /* 0x000fe20000000800 */
[----:B------:R-:W-:Y:S01]  /*79a0*/  @!PT LDS RZ, [RZ] ;  /* 0x00000000fffff984 */ /* 0x000fe20000000800 */
[----:B------:R2:W-:Y:S06]  /*79b0*/  MEMBAR.ALL.CTA ;  /* 0x0000000000007992 */ /* 0x0005ec0000008000 */
[----:B--2---:R-:W2:Y:S02]  /*79c0*/  FENCE.VIEW.ASYNC.S ;  /* 0x00000000000073c6 */ /* 0x004ea40000000000 */
[----:B--2---:R-:W-:Y:S06]  /*79d0*/  BAR.SYNC.DEFER_BLOCKING 0x9, 0x100 ;  /* 0x0244000000007b1d */ /* 0x004fec0000010000 */
[----:B-1----:R-:W-:-:S06]  /*79e0*/  WARPGROUP.ARRIVE ;  /* 0x00000000000079c5 */ /* 0x002fcc0000000000 */
[----:B------:R-:W-:Y:S01]  /*79f0*/  HGMMA.64x64x16.F32 R24, gdesc[UR28].tnspA, RZ, !UPT, gsb0 ;  /* 0x20e000001c1879f0 */ /* 0x000fe2000c0008ff */
[----:B------:R-:W-:Y:S01]  /*7a00*/  UMOV UR28, UR5 ;  /* 0x00000005001c7c82 */ /* 0x000fe20008000000 */
[----:B------:R-:W-:Y:S01]  /*7a10*/  UMOV UR29, 0x40000040 ;  /* 0x40000040001d7882 */ /* 0x000fe20000000000 */
[----:B------:R-:W-:Y:S01]  /*7a20*/  UMOV UR30, UR4 ;  /* 0x00000004001e7c82 */ /* 0x000fe20008000000 */
[----:B------:R-:W-:Y:S01]  /*7a30*/  UMOV UR31, 0x8 ;  /* 0x00000008001f7882 */ /* 0x000fe20000000000 */
[----:B------:R-:W-:Y:S01]  /*7a40*/  R2UR UR5, R6 ;  /* 0x00000000060572ca */ /* 0x000fe200000e0000 */
[----:B------:R-:W-:Y:S01]  /*7a50*/  UIADD3 UR4, UR24, 0x100, URZ ;  /* 0x0000010018047890 */ /* 0x000fe2000fffe03f */
[----:B------:R-:W-:Y:S02]  /*7a60*/  IMAD.U32 R14, RZ, RZ, UR30 ;  /* 0x0000001eff0e7e24 */ /* 0x000fe4000f8e00ff */
[----:B------:R-:W-:Y:S02]  /*7a70*/  IMAD.U32 R15, RZ, RZ, UR31 ;  /* 0x0000001fff0f7e24 */ /* 0x000fe4000f8e00ff */
[----:B------:R-:W-:Y:S01]  /*7a80*/  VIADD R6, R5, 0x180 ;  /* 0x0000018005067836 */ /* 0x000fe20000000000 */
[----:B------:R-:W-:-:S02]  /*7a90*/  WARPGROUP.DEPBAR.LE gsb0, 0x0 ;  /* 0x00008000000079c5 */ /* 0x000fc40000010000 */
[----:B------:R-:W-:-:S06]  /*7aa0*/  WARPGROUP.ARRIVE ;  /* 0x00000000000079c5 */ /* 0x000fcc0000000000 */
[----:B------:R-:W-:Y:S01]  /*7ab0*/  HGMMA.64x64x16.F32 R24, gdesc[UR28].tnspA, R24, gsb0 ;  /* 0x20e000001c1879f0 */ /* 0x000fe20008000818 */
        /* <DEDUP_REMOVED lines=20> */
[----:B------:R-:W-:-:S05]  /*7c00*/  VIADD R6, R216, 0x400 ;  /* 0x00000400d8067836 */ /* 0x000fca0000000000 */
[----:B------:R-:W-:Y:S01]  /*7c10*/  R2UR UR56, R6 ;  /* 0x00000000063872ca */ /* 0x000fe200000e0000 */
[----:B------:R-:W-:Y:S02]  /*7c20*/  WARPGROUP.DEPBAR.LE gsb0, 0x0 ;  /* 0x00008000000079c5 */ /* 0x000fe40000010000 */
[----:B------:R-:W-:-:S06]  /*7c30*/  WARPGROUP.ARRIVE ;  /* 0x00000000000079c5 */ /* 0x000fcc0000000000 */
[----:B------:R-:W-:Y:S01]  /*7c40*/  HGMMA.64x64x16.F32 R24, gdesc[UR28].tnspA, R24, gsb0 ;  /* 0x20e000001c1879f0 */ /* 0x000fe20008000818 */
[----:B------:R-:W-:Y:S01]  /*7c50*/  UMOV UR28, UR5 ;  /* 0x00000005001c7c82 */ /* 0x000fe20008000000 */
[----:B------:R-:W-:Y:S01]  /*7c60*/  UMOV UR29, 0x40000040 ;  /* 0x40000040001d7882 */ /* 0x000fe20000000000 */
[----:B------:R-:W-:Y:S01]  /*7c70*/  UMOV UR30, UR4 ;  /* 0x00000004001e7c82 */ /* 0x000fe20008000000 */
[----:B------:R-:W-:Y:S01]  /*7c80*/  UMOV UR31, 0x8 ;  /* 0x00000008001f7882 */ /* 0x000fe20000000000 */
[----:B------:R-:W-:Y:S01]  /*7c90*/  IMAD.U32 R6, RZ, RZ, UR30 ;  /* 0x0000001eff067e24 */ /* 0x000fe2000f8e00ff */
[----:B------:R-:W-:Y:S01]  /*7ca0*/  ULDC.64 UR4, c[0x0][0x2c0] ;  /* 0x0000b00000047ab9 */ /* 0x000fe20000000a00 */
[----:B------:R-:W-:Y:S01]  /*7cb0*/  IMAD.U32 R7, RZ, RZ, UR31 ;  /* 0x0000001fff077e24 */ /* 0x000fe2000f8e00ff */
[----:B------:R-:W-:Y:S02]  /*7cc0*/  WARPGROUP.DEPBAR.LE gsb0, 0x0 ;  /* 0x00008000000079c5 */ /* 0x000fe40000010000 */
[----:B------:R-:W-:-:S06]  /*7cd0*/  WARPGROUP.ARRIVE ;  /* 0x00000000000079c5 */ /* 0x000fcc0000000000 */
[----:B------:R-:W-:Y:S01]  /*7ce0*/  HGMMA.64x64x16.F32 R24, gdesc[UR28].tnspA, R24, gsb0 ;  /* 0x20e000001c1879f0 */ /* 0x000fe20008000818 */
[----:B------:R-:W-:Y:S01]  /*7cf0*/  R2UR UR31, R8 ;  /* 0x00000000081f72ca */ /* 0x000fe200000e0000 */
[C---:B------:R-:W-:Y:S01]  /*7d00*/  VIADD R8, R216.reuse, 0x480 ;  /* 0x00000480d8087836 */ /* 0x040fe20000000000 */
[----:B------:R-:W-:Y:S02]  /*7d10*/  R2UR UR30, R9 ;  /* 0x00000000091e72ca */ /* 0x000fe400000e0000 */
[----:B------:R-:W-:Y:S01]  /*7d20*/  R2UR UR28, R217 ;  /* 0x00000000d91c72ca */ /* 0x000fe200000e0000 */
[----:B------:R-:W-:Y:S02]  /*7d30*/  WARPGROUP.DEPBAR.LE gsb0, 0x0 ;  /* 0x00008000000079c5 */ /* 0x000fe40000010000 */
[----:B------:R-:W-:Y:S01]  /*7d40*/  WARPGROUP.ARRIVE ;  /* 0x00000000000079c5 */ /* 0x000fe20000000000 */
[----:B------:R-:W-:Y:S01]  /*7d50*/  UMOV UR29, 0x40000040 ;  /* 0x40000040001d7882 */ /* 0x000fe20000000000 */
[----:B------:R-:W-:-:S02]  /*7d60*/  VIADD R216, R216, 0x580 ;  /* 0x00000580d8d87836 */ /* 0x000fc40000000000 */
[----:B------:R-:W-:Y:S02]  /*7d70*/  IMAD.SHL.U32 R9, R16, 0x4000, RZ ;  /* 0x0000400010097824 */ /* 0x000fe400078e00ff */
[----:B------:R-:W-:Y:S01]  /*7d80*/  HGMMA.64x16x16.F32 R64, gdesc[UR56].tnspA.tnspB, R64, gsb0 ;  /* 0x60200000384079f0 */ /* 0x000fe20008000840 */
[----:B------:R-:W-:Y:S01]  /*7d90*/  UMOV UR58, UR32 ;  /* 0x00000020003a7c82 */ /* 0x000fe20008000000 */
[----:B------:R-:W-:Y:S01]  /*7da0*/  UMOV UR59, UR33 ;  /* 0x00000021003b7c82 */ /* 0x000fe20008000000 */
[----:B------:R-:W-:Y:S02]  /*7db0*/  R2UR UR12, R216 ;  /* 0x00000000d80c72ca */ /* 0x000fe400000e0000 */
[C---:B------:R-:W-:Y:S01]  /*7dc0*/  IADD3 R22, P1, R9.reuse, R230, RZ ;  /* 0x000000e609167210 */ /* 0x040fe20007f3e0ff */
[----:B------:R-:W-:Y:S02]  /*7dd0*/  WARPGROUP.DEPBAR.LE gsb0, 0x0 ;  /* 0x00008000000079c5 */ /* 0x000fe40000010000 */
[----:B------:R-:W-:Y:S01]  /*7de0*/  WARPGROUP.ARRIVE ;  /* 0x00000000000079c5 */ /* 0x000fe20000000000 */
[----:B------:R-:W-:Y:S01]  /*7df0*/  UMOV UR32, UR28 ;  /* 0x0000001c00207c82 */ /* 0x000fe20008000000 */
[----:B------:R-:W-:Y:S01]  /*7e00*/  UMOV UR33, UR29 ;  /* 0x0000001d00217c82 */ /* 0x000fe20008000000 */
[----:B------:R-:W-:-:S03]  /*7e10*/  LEA.HI.X.SX32 R9, R9, R232, 0x1, P1 ;  /* 0x000000e809097211 */ /* 0x000fc600008f0eff */
[----:B------:R-:W-:Y:S01]  /*7e20*/  HGMMA.64x16x16.F32 R80, gdesc[UR56].tnspA.tnspB, R80, gsb0 ;  /* 0x60200000385079f0 */ /* 0x000fe20008000850 */
[----:B------:R-:W-:Y:S01]  /*7e30*/  UMOV UR58, UR36 ;  /* 0x00000024003a7c82 */ /* 0x000fe20008000000 */
[----:B------:R-:W-:Y:S01]  /*7e40*/  UMOV UR59, UR37 ;  /* 0x00000025003b7c82 */ /* 0x000fe20008000000 */
        /* <DEDUP_REMOVED lines=10> */
[----:B------:R-:W-:Y:S01]  /*7ef0*/  R2UR UR48, R8 ;  /* 0x00000000083072ca */ /* 0x000fe200000e0000 */
[----:B------:R-:W-:Y:S01]  /*7f00*/  UMOV UR49, 0x40000040 ;  /* 0x4000004000317882 */ /* 0x000fe20000000000 */
[----:B------:R-:W-:Y:S01]  /*7f10*/  UMOV UR40, UR28 ;  /* 0x0000001c00287c82 */ /* 0x000fe20008000000 */
[----:B------:R-:W-:Y:S01]  /*7f20*/  UMOV UR41, UR29 ;  /* 0x0000001d00297c82 */ /* 0x000fe20008000000 */
[----:B------:R-:W-:Y:S01]  /*7f30*/  UMOV UR36, UR28 ;  /* 0x0000001c00247c82 */ /* 0x000fe20008000000 */
[----:B------:R-:W-:Y:S01]  /*7f40*/  UMOV UR37, UR29 ;  /* 0x0000001d00257c82 */ /* 0x000fe20008000000 */
[----:B------:R-:W-:-:S04]  /*7f50*/  LEA R8, P1, R22, UR4, 0x2 ;  /* 0x0000000416087c11 */ /* 0x000fc8000f8210ff */
[----:B------:R-:W-:-:S05]  /*7f60*/  LEA.HI.X R9, R22, UR5, R9, 0x2, P1 ;  /* 0x0000000516097c11 */ /* 0x000fca00088f1409 */
[----:B------:R1:W-:Y:S04]  /*7f70*/  REDG.E.ADD.F32x4.FTZ.RN.STRONG.GPU desc[UR8][R8.64], R24 ;  /* 0x00000018080079a6 */ /* 0x0003e8000c10f788 */
[----:B------:R2:W-:Y:S04]  /*7f80*/  REDG.E.ADD.F32x4.FTZ.RN.STRONG.GPU desc[UR8][R8.64+0x800], R28 ;  /* 0x0008001c080079a6 */ /* 0x0005e8000c10f788 */
[----:B------:R2:W-:Y:S04]  /*7f90*/  REDG.E.ADD.F32x4.FTZ.RN.STRONG.GPU desc[UR8][R8.64+0x1000], R32 ;  /* 0x00100020080079a6 */ /* 0x0005e8000c10f788 */
[----:B------:R2:W-:Y:S04]  /*7fa0*/  REDG.E.ADD.F32x4.FTZ.RN.STRONG.GPU desc[UR8][R8.64+0x1800], R36 ;  /* 0x00180024080079a6 */ /* 0x0005e8000c10f788 */
[----:B------:R2:W-:Y:S04]  /*7fb0*/  REDG.E.ADD.F32x4.FTZ.RN.STRONG.GPU desc[UR8][R8.64+0x2000], R40 ;  /* 0x00200028080079a6 */ /* 0x0005e8000c10f788 */
[----:B------:R2:W-:Y:S04]  /*7fc0*/  REDG.E.ADD.F32x4.FTZ.RN.STRONG.GPU desc[UR8][R8.64+0x2800], R44 ;  /* 0x0028002c080079a6 */ /* 0x0005e8000c10f788 */
[----:B------:R2:W-:Y:S04]  /*7fd0*/  REDG.E.ADD.F32x4.FTZ.RN.STRONG.GPU desc[UR8][R8.64+0x3000], R48 ;  /* 0x00300030080079a6 */ /* 0x0005e8000c10f788 */
[----:B------:R2:W-:Y:S01]  /*7fe0*/  REDG.E.ADD.F32x4.FTZ.RN.STRONG.GPU desc[UR8][R8.64+0x3800], R52 ;  /* 0x00380034080079a6 */ /* 0x0005e2000c10f788 */
[----:B------:R-:W-:-:S02]  /*7ff0*/  WARPGROUP.DEPBAR.LE gsb0, 0x0 ;  /* 0x00008000000079c5 */ /* 0x000fc40000010000 */
[----:B------:R-:W-:-:S06]  /*8000*/  WARPGROUP.ARRIVE ;  /* 0x00000000000079c5 */ /* 0x000fcc0000000000 */
[----:B------:R-:W-:Y:S03]  /*8010*/  HGMMA.64x16x16.F32 R128, gdesc[UR56].tnspA.tnspB, R128, gsb0 ;  /* 0x60200000388079f0 */ /* 0x000fe60008000880 */
        /* <DEDUP_REMOVED lines=60> */
[----:B------:R-:W-:-:S05]  /*83e0*/  VIADD R23, R23, 0xffff0000 ;  /* 0xffff000017177836 */ /* 0x000fca0000000000 */
[----:B------:R-:W-:Y:S01]  /*83f0*/  SHF.R.U32.HI R23, RZ, 0x4, R23 ;  /* 0x00000004ff177819 */ /* 0x000fe20000011617 */
[----:B------:R-:W-:Y:S02]  /*8400*/  WARPGROUP.DEPBAR.LE gsb0, 0x0 ;  /* 0x00008000000079c5 */ /* 0x000fe40000010000 */
[----:B------:R-:W-:-:S06]  /*8410*/  WARPGROUP.ARRIVE ;  /* 0x00000000000079c5 */ /* 0x000fcc0000000000 */
[----:B------:R-:W-:Y:S01]  /*8420*/  HGMMA.64x16x16.F32 R128, gdesc[UR4].tnspA.tnspB, R128, gsb0 ;  /* 0x60200000048079f0 */ /* 0x000fe20008000880 */
[----:B------:R-:W-:-:S05]  /*8430*/  LOP3.LUT R22, R23, 0x3fff, RZ, 0xc0, !PT ;  /* 0x00003fff17167812 */ /* 0x000fca00078ec0ff */
[----:B------:R-:W-:Y:S01]  /*8440*/  IMAD R233, R3, 0x800, R22 ;  /* 0x0000080003e97824 */ /* 0x000fe200078e0216 */
[----:B------:R-:W-:-:S04]  /*8450*/  ULOP3.LUT UR8, UR25, 0x80000, URZ, 0xfc, !UPT ;  /* 0x0008000019087892 */ /* 0x000fc8000f8efc3f */
[----:B------:R-:W-:Y:S01]  /*8460*/  R2UR UR52, R233 ;  /* 0x00000000e93472ca */ /* 0x000fe200000e0000 */
[----:B------:R-:W-:Y:S01]  /*8470*/  UMOV UR53, 0x40000040 ;  /* 0x4000004000357882 */ /* 0x000fe20000000000 */
[----:B------:R-:W-:Y:S01]  /*8480*/  UMOV UR55, 0x40 ;  /* 0x0000004000377882 */ /* 0x000fe20000000000 */
[----:B------:R-:W-:Y:S01]  /*8490*/  UMOV UR54, UR8 ;  /* 0x0000000800367c82 */ /* 0x000fe20008000000 */
[----:B------:R-:W-:Y:S02]  /*84a0*/  WARPGROUP.DEPBAR.LE gsb0, 0x0 ;  /* 0x00008000000079c5 */ /* 0x000fe40000010000 */
[----:B------:R-:W-:-:S07]  /*84b0*/  WARPGROUP.ARRIVE ;  /* 0x00000000000079c5 */ /* 0x000fce0000000000 */
[----:B------:R-:W-:Y:S01]  /*84c0*/  HGMMA.64x16x16.F32 R136, gdesc[UR52].tnspA.tnspB, R136, gsb0 ;  /* 0x60200000348879f0 */ /* 0x000fe20008000888 */
[----:B------:R-:W-:Y:S01]  /*84d0*/  UIADD3 UR9, UR8, 0x80, URZ ;  /* 0x0000008008097890 */ /* 0x000fe2000fffe03f */
[----:B------:R-:W-:Y:S01]  /*84e0*/  UMOV UR44, UR52 ;  /* 0x00000034002c7c82 */ /* 0x000fe20008000000 */
[----:B------:R-:W-:Y:S01]  /*84f0*/  UMOV UR45, UR53 ;  /* 0x00000035002d7c82 */ /* 0x000fe20008000000 */
[----:B------:R-:W-:-:S04]  /*8500*/  UMOV UR47, 0x40 ;  /* 0x00000040002f7882 */ /* 0x000fc80000000000 */
[----:B------:R-:W-:Y:S01]  /*8510*/  UMOV UR46, UR9 ;  /* 0x00000009002e7c82 */ /* 0x000fe20008000000 */
[----:B------:R-:W-:Y:S02]  /*8520*/  WARPGROUP.DEPBAR.LE gsb0, 0x0 ;  /* 0x00008000000079c5 */ /* 0x000fe40000010000 */
[----:B------:R-:W-:-:S06]  /*8530*/  WARPGROUP.ARRIVE ;  /* 0x00000000000079c5 */ /* 0x000fcc0000000000 */
        /* <DEDUP_REMOVED lines=10> */
[----:B------:R-:W-:Y:S01]  /*85e0*/  IMAD.U32 R216, RZ, RZ, UR14 ;  /* 0x0000000effd87e24 */ /* 0x000fe2000f8e00ff */
[----:B------:R-:W-:Y:S01]  /*85f0*/  UMOV UR12, UR52 ;  /* 0x00000034000c7c82 */ /* 0x000fe20008000000 */
[----:B------:R-:W-:Y:S01]  /*8600*/  IMAD.U32 R217, RZ, RZ, UR15 ;  /* 0x0000000fffd97e24 */ /* 0x000fe2000f8e00ff */
[----:B------:R-:W-:Y:S01]  /*8610*/  UMOV UR13, UR53 ;  /* 0x00000035000d7c82 */ /* 0x000fe20008000000 */
[----:B------:R-:W-:Y:S02]  /*8620*/  UMOV UR15, 0x40 ;  /* 0x00000040000f7882 */ /* 0x000fe40000000000 */
        /* <DEDUP_REMOVED lines=14> */
[----:B-1----:R-:W-:Y:S02]  /*8710*/  VIADD R24, R233, 0x80 ;  /* 0x00000080e9187836 */ /* 0x002fe40000000000 */
[----:B------:R-:W-:-:S03]  /*8720*/  IMAD.U32 R22, RZ, RZ, UR46 ;  /* 0x0000002eff167e24 */ /* 0x000fc6000f8e00ff */
[----:B------:R-:W-:Y:S01]  /*8730*/  R2UR UR44, R24 ;  /* 0x00000000182c72ca */ /* 0x000fe200000e0000 */
[----:B------:R-:W-:Y:S01]  /*8740*/  UIADD3 UR46, UR8, 0x10, URZ ;  /* 0x00000010082e7890 */ /* 0x000fe2000fffe03f */
[----:B------:R-:W-:Y:S01]  /*8750*/  IMAD.U32 R23, RZ, RZ, UR47 ;  /* 0x0000002fff177e24 */ /* 0x000fe2000f8e00ff */
[----:B------:R-:W-:Y:S01]  /*8760*/  UMOV UR45, 0x40000040 ;  /* 0x40000040002d7882 */ /* 0x000fe20000000000 */
[----:B------:R-:W-:Y:S01]  /*8770*/  UMOV UR47, 0x40 ;  /* 0x00000040002f7882 */ /* 0x000fe20000000000 */
        /* <DEDUP_REMOVED lines=40> */
[----:B------:R-:W-:Y:S01]  /*8a00*/  VIADD R24, R233, 0x100 ;  /* 0x00000100e9187836 */ /* 0x000fe20000000000 */
[----:B------:R-:W-:-:S04]  /*8a10*/  UIADD3 UR26, UR8, 0x20, URZ ;  /* 0x00000020081a7890 */ /* 0x000fc8000fffe03f */
[----:B------:R-:W-:Y:S01]  /*8a20*/  R2UR UR24, R24 ;  /* 0x00000000181872ca */ /* 0x000fe200000e0000 */
[----:B------:R-:W-:Y:S01]  /*8a30*/  UMOV UR25, 0x40000040 ;  /* 0x4000004000197882 */ /* 0x000fe20000000000 */
[----:B------:R-:W-:Y:S01]  /*8a40*/  UMOV UR27, 0x40 ;  /* 0x00000040001b7882 */ /* 0x000fe20000000000 */
[----:B------:R-:W-:Y:S02]  /*8a50*/  WARPGROUP.DEPBAR.LE gsb0, 0x0 ;  /* 0x00008000000079c5 */ /* 0x000fe40000010000 */
[----:B------:R-:W-:-:S08]  /*8a60*/  WARPGROUP.ARRIVE ;  /* 0x00000000000079c5 */ /* 0x000fd00000000000 */
        /* <DEDUP_REMOVED lines=51> */
[----:B------:R-:W-:Y:S01]  /*8da0*/  IMAD.U32 R226, RZ, RZ, UR14 ;  /* 0x0000000effe27e24 */ /* 0x000fe2000f8e00ff */
[----:B------:R-:W-:Y:S01]  /*8db0*/  UIADD3 UR14, UR8, 0x1b0, URZ ;  /* 0x000001b0080e7890 */ /* 0x000fe2000fffe03f */
[----:B------:R-:W-:Y:S01]  /*8dc0*/  IMAD.U32 R227, RZ, RZ, UR15 ;  /* 0x0000000fffe37e24 */ /* 0x000fe2000f8e00ff */
[----:B------:R-:W-:Y:S01]  /*8dd0*/  UMOV UR12, UR4 ;  /* 0x00000004000c7c82 */ /* 0x000fe20008000000 */
[----:B------:R-:W-:Y:S01]  /*8de0*/  UMOV UR13, UR5 ;  /* 0x00000005000d7c82 */ /* 0x000fe20008000000 */
[----:B------:R-:W-:Y:S01]  /*8df0*/  UMOV UR15, 0x40 ;  /* 0x00000040000f7882 */ /* 0x000fe20000000000 */
[----:B------:R-:W-:Y:S02]  /*8e00*/  WARPGROUP.DEPBAR.LE gsb0, 0x0 ;  /* 0x00008000000079c5 */ /* 0x000fe40000010000 */
[----:B------:R-:W-:-:S06]  /*8e10*/  WARPGROUP.ARRIVE ;  /* 0x00000000000079c5 */ /* 0x000fcc0000000000 */
[----:B------:R-:W-:Y:S01]  /*8e20*/  HGMMA.64x16x16.F32 R184, gdesc[UR12].tnspA.tnspB, R184, gsb0 ;  /* 0x602000000cb879f0 */ /* 0x000fe200080008b8 */
[----:B------:R-:W-:Y:S01]  /*8e30*/  UIADD3 UR10, UR8, 0x230, URZ ;  /* 0x00000230080a7890 */ /* 0x000fe2000fffe03f */
[----:B------:R-:W-:Y:S02]  /*8e40*/  UMOV UR9, UR5 ;  /* 0x0000000500097c82 */ /* 0x000fe40008000000 */
[----:B------:R-:W-:Y:S01]  /*8e50*/  UMOV UR8, UR4 ;  /* 0x0000000400087c82 */ /* 0x000fe20008000000 */
[----:B------:R-:W-:Y:S01]  /*8e60*/  UMOV UR11, 0x40 ;  /* 0x00000040000b7882 */ /* 0x000fe20000000000 */
[----:B------:R-:W-:Y:S02]  /*8e70*/  WARPGROUP.DEPBAR.LE gsb0, 0x0 ;  /* 0x00008000000079c5 */ /* 0x000fe40000010000 */
[----:B------:R-:W-:-:S06]  /*8e80*/  WARPGROUP.ARRIVE ;  /* 0x00000000000079c5 */ /* 0x000fcc0000000000 */
[----:B------:R-:W-:Y:S03]  /*8e90*/  HGMMA.64x16x16.F32 R200, gdesc[UR8].tnspA.tnspB, R200, gsb0 ;  /* 0x6020000008c879f0 */ /* 0x000fe600080008c8 */
[----:B------:R-:W-:Y:S02]  /*8ea0*/  WARPGROUP.DEPBAR.LE gsb0, 0x0 ;  /* 0x00008000000079c5 */ /* 0x000fe40000010000 */
[----:B--2---:R-:W-:Y:S05]  /*8eb0*/  @!P0 BRA `(.L_x_17) ;  /* 0x0000000000048947 */ /* 0x004fea0003800000 */
[----:B------:R-:W-:Y:S01]  /*8ec0*/  BPT.TRAP 0x1 ;  /* 0x000000040000795c */ /* 0x000fe20000300000 */
.L_x_17:
[----:B------:R-:W-:Y:S01]  /*8ed0*/  UIADD3 UR4, UR60, 0x31838, URZ ;  /* 0x000318383c047890 */ /* 0x000fe2000fffe03f */
[----:B------:R-:W-:Y:S01]  /*8ee0*/  VIADD R24, R5, 0x500 ;  /* 0x0000050005187836 */ /* 0x000fe20000000000 */
[----:B------:R-:W-:Y:S01]  /*8ef0*/  R2UR UR58, R20 ;  /* 0x00000000143a72ca */ /* 0x000fe200000e0000 */
[----:B------:R-:W-:Y:S01]  /*8f00*/  UMOV UR57, 0x40000040 ;  /* 0x4000004000397882 */ /* 0x000fe20000000000 */
[----:B------:R-:W-:Y:S01]  /*8f10*/  UPRMT UR4, URZ, 0x654, UR4 ;  /* 0x000006543f047896 */ /* 0x000fe20008000004 */
[----:B------:R-:W-:Y:S01]  /*8f20*/  R2UR UR59, R21 ;  /* 0x00000000153b72ca */ /* 0x000fe200000e0000 */
[----:B------:R-:W-:Y:S01]  /*8f30*/  VIADD R20, R5, 0x580 ;  /* 0x0000058005147836 */ /* 0x000fe20000000000 */
[----:B------:R-:W-:Y:S01]  /*8f40*/  R2UR UR56, R24 ;  /* 0x00000000183872ca */ /* 0x000fe200000e0000 */
[----:B------:R-:W-:-:S05]  /*8f50*/  ULDC.64 UR8, c[0x0][0x208] ;  /* 0x0000820000087ab9 */ /* 0x000fca0000000a00 */
[----:B------:R-:W-:Y:S01]  /*8f60*/  SYNCS.ARRIVE.TRANS64.RED.A1T0 RZ, [UR4], RZ ;  /* 0x000000ffffff79a7 */ /* 0x000fe20008100404 */
[----:B------:R-:W-:-:S06]  /*8f70*/  WARPGROUP.ARRIVE ;  /* 0x00000000000079c5 */ /* 0x000fcc0000000000 */
[----:B------:R-:W-:Y:S01]  /*8f80*/  HGMMA.64x64x16.F32 R24, gdesc[UR56].tnspA, RZ, !UPT, gsb0 ;  /* 0x20e00000381879f0 */ /* 0x000fe2000c0008ff */
[----:B------:R-:W-:Y:S01]  /*8f90*/  R2UR UR56, R20 ;  /* 0x00000000143872ca */ /* 0x000fe200000e0000 */
[----:B------:R-:W-:Y:S01]  /*8fa0*/  UMOV UR57, 0x40000040 ;  /* 0x4000004000397882 */ /* 0x000fe20000000000 */
[----:B------:R-:W-:Y:S01]  /*8fb0*/  R2UR UR58, R14 ;  /* 0x000000000e3a72ca */ /* 0x000fe200000e0000 */
[----:B------:R-:W-:Y:S01]  /*8fc0*/  VIADD R14, R5, 0x600 ;  /* 0x00000600050e7836 */ /* 0x000fe20000000000 */
[----:B------:R-:W-:Y:S01]  /*8fd0*/  R2UR UR59, R15 ;  /* 0x000000000f3b72ca */ /* 0x000fe200000e0000 */
[----:B------:R-:W-:Y:S02]  /*8fe0*/  WARPGROUP.DEPBAR.LE gsb0, 0x0 ;  /* 0x00008000000079c5 */ /* 0x000fe40000010000 */
[----:B------:R-:W-:-:S10]  /*8ff0*/  WARPGROUP.ARRIVE ;  /* 0x00000000000079c5 */ /* 0x000fd40000000000 */
[----:B------:R-:W-:Y:S01]  /*9000*/  HGMMA.64x64x16.F32 R24, gdesc[UR56].tnspA, R24, gsb0 ;  /* 0x20e00000381879f0 */ /* 0x000fe20008000818 */
[----:B------:R-:W-:Y:S01]  /*9010*/  R2UR UR56, R14 ;  /* 0x000000000e3872ca */ /* 0x000fe200000e0000 */
[----:B------:R-:W-:Y:S01]  /*9020*/  UMOV UR57, 0x40000040 ;  /* 0x4000004000397882 */ /* 0x000fe20000000000 */
[----:B------:R-:W-:Y:S01]  /*9030*/  R2UR UR58, R12 ;  /* 0x000000000c3a72ca */ /* 0x000fe200000e0000 */
[----:B------:R-:W-:Y:S01]  /*9040*/  VIADD R12, R5, 0x680 ;  /* 0x00000680050c7836 */ /* 0x000fe20000000000 */
[----:B------:R-:W-:Y:S01]  /*9050*/  R2UR UR59, R13 ;  /* 0x000000000d3b72ca */ /* 0x000fe200000e0000 */
[----:B------:R-:W-:Y:S01]  /*9060*/  VIADD R5, R5, 0x700 ;  /* 0x0000070005057836 */ /* 0x000fe20000000000 */
[----:B------:R-:W-:Y:S02]  /*9070*/  WARPGROUP.DEPBAR.LE gsb0, 0x0 ;  /* 0x00008000000079c5 */ /* 0x000fe40000010000 */
[----:B------:R-:W-:-:S09]  /*9080*/  WARPGROUP.ARRIVE ;  /* 0x00000000000079c5 */ /* 0x000fd20000000000 */
[----:B------:R-:W-:Y:S01]  /*9090*/  HGMMA.64x64x16.F32 R24, gdesc[UR56].tnspA, R24, gsb0 ;  /* 0x20e00000381879f0 */ /* 0x000fe20008000818 */
[----:B------:R-:W-:Y:S01]  /*90a0*/  R2UR UR56, R12 ;  /* 0x000000000c3872ca */ /* 0x000fe200000e0000 */
[----:B------:R-:W-:Y:S01]  /*90b0*/  UMOV UR57, 0x40000040 ;  /* 0x4000004000397882 */ /* 0x000fe20000000000 */
[----:B------:R-:W-:Y:S02]  /*90c0*/  R2UR UR58, R10 ;  /* 0x000000000a3a72ca */ /* 0x000fe400000e0000 */
[----:B------:R-:W-:Y:S01]  /*90d0*/  R2UR UR59, R11 ;  /* 0x000000000b3b72ca */ /* 0x000fe200000e0000 */
[----:B------:R-:W-:Y:S02]  /*90e0*/  WARPGROUP.DEPBAR.LE gsb0, 0x0 ;  /* 0x00008000000079c5 */ /* 0x000fe40000010000 */
[----:B------:R-:W-:-:S10]  /*90f0*/  WARPGROUP.ARRIVE ;  /* 0x00000000000079c5 */ /* 0x000fd40000000000 */
        /* <DEDUP_REMOVED lines=8> */
[----:B------:R-:W-:-:S05]  /*9180*/  VIADD R5, R233, 0x400 ;  /* 0x00000400e9057836 */ /* 0x000fca0000000000 */
[----:B------:R-:W-:Y:S01]  /*9190*/  R2UR UR52, R5 ;  /* 0x00000000053472ca */ /* 0x000fe200000e0000 */
[----:B------:R-:W-:Y:S01]  /*91a0*/  UMOV UR53, 0x40000040 ;  /* 0x4000004000357882 */ /* 0x000fe20000000000 */
[----:B------:R-:W-:Y:S02]  /*91b0*/  WARPGROUP.DEPBAR.LE gsb0, 0x0 ;  /* 0x00008000000079c5 */ /* 0x000fe40000010000 */
[----:B------:R-:W-:Y:S01]  /*91c0*/  WARPGROUP.ARRIVE ;  /* 0x00000000000079c5 */ /* 0x000fe20000000000 */
[----:B------:R-:W-:Y:S01]  /*91d0*/  VIADD R5, R233, 0x480 ;  /* 0x00000480e9057836 */ /* 0x000fe20000000000 */
[----:B------:R-:W-:Y:S01]  /*91e0*/  UMOV UR45, 0x40000040 ;  /* 0x40000040002d7882 */ /* 0x000fe20000000000 */
[----:B------:R-:W-:Y:S01]  /*91f0*/  UMOV UR25, 0x40000040 ;  /* 0x4000004000197882 */ /* 0x000fe20000000000 */
[----:B------:R-:W-:Y:S01]  /*9200*/  UMOV UR5, 0x40000040 ;  /* 0x4000004000057882 */ /* 0x000fe20000000000 */
[----:B------:R1:W-:Y:S04]  /*9210*/  REDG.E.ADD.F32x4.FTZ.RN.STRONG.GPU desc[UR8][R8.64+0x4000], R24 ;  /* 0x00400018080079a6 */ /* 0x0003e8000c10f788 */
[----:B------:R-:W-:Y:S01]  /*9220*/  HGMMA.64x16x16.F32 R144, gdesc[UR52].tnspA.tnspB, R144, gsb0 ;  /* 0x60200000349079f0 */ /* 0x000fe20008000890 */
[----:B------:R-:W-:-:S02]  /*9230*/  R2UR UR54, R22 ;  /* 0x00000000163672ca */ /* 0x000fc400000e0000 */
[----:B------:R-:W-:Y:S02]  /*9240*/  R2UR UR55, R23 ;  /* 0x00000000173772ca */ /* 0x000fe400000e0000 */
[----:B------:R-:W-:Y:S01]  /*9250*/  R2UR UR44, R5 ;  /* 0x00000000052c72ca */ /* 0x000fe200000e0000 */
[----:B------:R-:W-:Y:S01]  /*9260*/  UMOV UR41, UR25 ;  /* 0x0000001900297c82 */ /* 0x000fe20008000000 */
[----:B------:R-:W-:Y:S01]  /*9270*/  UMOV UR37, UR25 ;  /* 0x0000001900257c82 */ /* 0x000fe20008000000 */
[----:B------:R-:W-:Y:S01]  /*9280*/  UMOV UR33, UR25 ;  /* 0x0000001900217c82 */ /* 0x000fe20008000000 */
[----:B------:R-:W-:Y:S01]  /*9290*/  UMOV UR21, UR5 ;  /* 0x0000000500157c82 */ /* 0x000fe20008000000 */
[----:B------:R-:W-:Y:S01]  /*92a0*/  UMOV UR17, UR5 ;  /* 0x0000000500117c82 */ /* 0x000fe20008000000 */
[----:B------:R-:W-:Y:S01]  /*92b0*/  UMOV UR13, UR5 ;  /* 0x00000005000d7c82 */ /* 0x000fe20008000000 */
[----:B------:R1:W-:Y:S01]  /*92c0*/  REDG.E.ADD.F32x4.FTZ.RN.STRONG.GPU desc[UR8][R8.64+0x4800], R28 ;  /* 0x0048001c080079a6 */ /* 0x0003e2000c10f788 */
[----:B------:R-:W-:-:S02]  /*92d0*/  WARPGROUP.DEPBAR.LE gsb0, 0x0 ;  /* 0x00008000000079c5 */ /* 0x000fc40000010000 */
[----:B------:R-:W-:Y:S01]  /*92e0*/  WARPGROUP.ARRIVE ;  /* 0x00000000000079c5 */ /* 0x000fe20000000000 */
[C---:B------:R-:W-:Y:S01]  /*92f0*/  VIADD R5, R233.reuse, 0x500 ;  /* 0x00000500e9057836 */ /* 0x040fe20000000000 */
[----:B------:R1:W-:Y:S04]  /*9300*/  REDG.E.ADD.F32x4.FTZ.RN.STRONG.GPU desc[UR8][R8.64+0x5000], R32 ;  /* 0x00500020080079a6 */ /* 0x0003e8000c10f788 */
[----:B------:R-:W-:Y:S01]  /*9310*/  HGMMA.64x16x16.F32 R160, gdesc[UR52].tnspA.tnspB, R160, gsb0 ;  /* 0x6020000034a079f0 */ /* 0x000fe200080008a0 */
[----:B------:R-:W-:Y:S01]  /*9320*/  R2UR UR54, R216 ;  /* 0x00000000d83672ca */ /* 0x000fe200000e0000 */
[----:B------:R-:W-:Y:S01]  /*9330*/  VIADD R233, R233, 0x580 ;  /* 0x00000580e9e97836 */ /* 0x000fe20000000000 */
[----:B------:R-:W-:Y:S01]  /*9340*/  R2UR UR55, R217 ;  /* 0x00000000d93772ca */ /* 0x000fe200000e0000 */
[----:B------:R1:W-:Y:S01]  /*9350*/  REDG.E.ADD.F32x4.FTZ.RN.STRONG.GPU desc[UR8][R8.64+0x5800], R36 ;  /* 0x00580024080079a6 */ /* 0x0003e2000c10f788 */
[----:B------:R-:W-:-:S02]  /*9360*/  WARPGROUP.DEPBAR.LE gsb0, 0x0 ;  /* 0x00008000000079c5 */ /* 0x000fc40000010000 */
[----:B------:R-:W-:Y:S01]  /*9370*/  WARPGROUP.ARRIVE ;  /* 0x00000000000079c5 */ /* 0x000fe20000000000 */
[----:B------:R-:W-:Y:S01]  /*9380*/  R2UR UR24, R5 ;  /* 0x00000000051872ca */ /* 0x000fe200000e0000 */
[----:B------:R1:W-:Y:S07]  /*9390*/  REDG.E.ADD.F32x4.FTZ.RN.STRONG.GPU desc[UR8][R8.64+0x6000], R40 ;  /* 0x00600028080079a6 */ /* 0x0003ee000c10f788 */
[----:B------:R-:W-:Y:S01]  /*93a0*/  HGMMA.64x16x16.F32 R176, gdesc[UR52].tnspA.tnspB, R176, gsb0 ;  /* 0x6020000034b079f0 */ /* 0x000fe200080008b0 */
[----:B------:R-:W-:Y:S01]  /*93b0*/  R2UR UR54, R218 ;  /* 0x00000000da3672ca */ /* 0x000fe200000e0000 */
[----:B------:R1:W-:Y:S01]  /*93c0*/  REDG.E.ADD.F32x4.FTZ.RN.STRONG.GPU desc[UR8][R8.64+0x6800], R44 ;  /* 0x0068002c080079a6 */ /* 0x0003e2000c10f788 */
[----:B------:R-:W-:-:S02]  /*93d0*/  R2UR UR55, R219 ;  /* 0x00000000db3772ca */ /* 0x000fc400000e0000 */
[----:B------:R-:W-:Y:S01]  /*93e0*/  R2UR UR4, R233 ;  /* 0x00000000e90472ca */ /* 0x000fe200000e0000 */
[----:B------:R1:W-:Y:S01]  /*93f0*/  REDG.E.ADD.F32x4.FTZ.RN.STRONG.GPU desc[UR8][R8.64+0x7000], R48 ;  /* 0x00700030080079a6 */ /* 0x0003e2000c10f788 */
[----:B------:R-:W-:Y:S01]  /*9400*/  UMOV UR40, UR24 ;  /* 0x0000001800287c82 */ /* 0x000fe20008000000 */
[----:B------:R-:W-:Y:S01]  /*9410*/  UMOV UR36, UR24 ;  /* 0x0000001800247c82 */ /* 0x000fe20008000000 */
[----:B------:R-:W-:Y:S01]  /*9420*/  UMOV UR32, UR24 ;  /* 0x0000001800207c82 */ /* 0x000fe20008000000 */
[----:B------:R1:W-:Y:S08]  /*9430*/  REDG.E.ADD.F32x4.FTZ.RN.STRONG.GPU desc[UR8][R8.64+0x7800], R52 ;  /* 0x00780034080079a6 */ /* 0x0003f0000c10f788 */
[----:B------:R-:W-:Y:S01]  /*9440*/  UMOV UR20, UR4 ;  /* 0x0000000400147c82 */ /* 0x000fe20008000000 */
[----:B------:R-:W-:Y:S01]  /*9450*/  UMOV UR16, UR4 ;  /* 0x0000000400107c82 */ /* 0x000fe20008000000 */
[----:B------:R-:W-:Y:S01]  /*9460*/  UMOV UR12, UR4 ;  /* 0x00000004000c7c82 */ /* 0x000fe20008000000 */
[----:B------:R-:W-:-:S02]  /*9470*/  WARPGROUP.DEPBAR.LE gsb0, 0x0 ;  /* 0x00008000000079c5 */ /* 0x000fc40000010000 */
[----:B------:R-:W-:-:S06]  /*9480*/  WARPGROUP.ARRIVE ;  /* 0x00000000000079c5 */ /* 0x000fcc0000000000 */
[----:B------:R-:W-:Y:S01]  /*9490*/  HGMMA.64x16x16.F32 R192, gdesc[UR52].tnspA.tnspB, R192, gsb0 ;  /* 0x6020000034c079f0 */ /* 0x000fe200080008c0 */
[----:B------:R-:W-:Y:S02]  /*94a0*/  R2UR UR54, R220 ;  /* 0x00000000dc3672ca */ /* 0x000fe400000e0000 */
[----:B------:R-:W-:Y:S01]  /*94b0*/  R2UR UR55, R221 ;  /* 0x00000000dd3772ca */ /* 0x000fe200000e0000 */
[----:B------:R-:W-:Y:S02]  /*94c0*/  WARPGROUP.DEPBAR.LE gsb0, 0x0 ;  /* 0x00008000000079c5 */ /* 0x000fe40000010000 */
[----:B------:R-:W-:-:S10]  /*94d0*/  WARPGROUP.ARRIVE ;  /* 0x00000000000079c5 */ /* 0x000fd40000000000 */
[----:B------:R-:W-:Y:S03]  /*94e0*/  HGMMA.64x16x16.F32 R208, gdesc[UR52].tnspA.tnspB, R208, gsb0 ;  /* 0x6020000034d079f0 */ /* 0x000fe600080008d0 */
[----:B------:R-:W-:Y:S02]  /*94f0*/  WARPGROUP.DEPBAR.LE gsb0, 0x0 ;  /* 0x00008000000079c5 */ /* 0x000fe40000010000 */
[----:B------:R-:W-:-:S06]  /*9500*/  WARPGROUP.ARRIVE ;  /* 0x00000000000079c5 */ /* 0x000fcc0000000000 */
[----:B------:R-:W-:Y:S01]  /*9510*/  HGMMA.64x16x16.F32 R144, gdesc[UR44].tnspA.tnspB, R144, gsb0 ;  /* 0x602000002c9079f0 */ /* 0x000fe20008000890 */
[----:B------:R-:W-:Y:S02]  /*9520*/  R2UR UR46, R222 ;  /* 0x00000000de2e72ca */ /* 0x000fe400000e0000 */
[----:B------:R-:W-:Y:S01]  /*9530*/  R2UR UR47, R223 ;  /* 0x00000000df2f72ca */ /* 0x000fe200000e0000 */
[----:B------:R-:W-:Y:S02]  /*9540*/  WARPGROUP.DEPBAR.LE gsb0, 0x0 ;  /* 0x00008000000079c5 */ /* 0x000fe40000010000 */
[----:B------:R-:W-:-:S10]  /*9550*/  WARPGROUP.ARRIVE ;  /* 0x00000000000079c5 */ /* 0x000fd40000000000 */
        /* <DEDUP_REMOVED lines=51> */
[----:B-1----:R-:W-:Y:S05]  /*9890*/  @!P0 BRA `(.L_x_18) ;  /* 0x0000000000048947 */ /* 0x002fea0003800000 */
[----:B------:R-:W-:Y:S01]  /*98a0*/  BPT.TRAP 0x1 ;  /* 0x000000040000795c */ /* 0x000fe20000300000 */
.L_x_18:
[----:B------:R-:W2:Y:S01]  /*98b0*/  LDL R5, [R1] ;  /* 0x0000000001057983 */ /* 0x000ea20000100800 */
[----:B------:R-:W-:Y:S01]  /*98c0*/  VIADD R16, R16, 0x1 ;  /* 0x0000000110107836 */ /* 0x000fe20000000000 */
[----:B------:R-:W-:Y:S01]  /*98d0*/  LOP3.LUT R18, R18, 0x1, RZ, 0x3c, !PT ;  /* 0x0000000112127812 */ /* 0x000fe200078e3cff */
[----:B------:R-:W-:Y:S02]  /*98e0*/  VIADD R3, R3, 0x1 ;  /* 0x0000000103037836 */ /* 0x000fe40000000000 */
[----:B------:R-:W-:-:S03]  /*98f0*/  VIADD R17, R17, 0x31820 ;  /* 0x0003182011117836 */ /* 0x000fc60000000000 */
[C---:B------:R-:W-:Y:S02]  /*9900*/  ISETP.NE.AND P0, PT, R3.reuse, 0x2, PT ;  /* 0x000000020300780c */ /* 0x040fe40003f05270 */
[----:B------:R-:W-:Y:S02]  /*9910*/  PRMT R17, RZ, 0x654, R17 ;  /* 0x00000654ff117816 */ /* 0x000fe40000000011 */
[----:B------:R-:W-:Y:S02]  /*9920*/  SEL R6, RZ, 0x1, P0 ;  /* 0x00000001ff067807 */ /* 0x000fe40000000000 */
[----:B------:R1:W-:Y:S01]  /*9930*/  SYNCS.ARRIVE.TRANS64.RED.A1T0 RZ, [R17+URZ], RZ ;  /* 0x000000ff11ff79a7 */ /* 0x0003e2000810043f */
[----:B------:R-:W-:Y:S02]  /*9940*/  SEL R3, R3, RZ, P0 ;  /* 0x000000ff03037207 */ /* 0x000fe40000000000 */
[----:B------:R-:W-:Y:S02]  /*9950*/  LOP3.LUT R19, R19, R6, RZ, 0x3c, !PT ;  /* 0x0000000613137212 */ /* 0x000fe400078e3cff */
[----:B--2---:R-:W-:-:S13]  /*9960*/  ISETP.GE.AND P1, PT, R16, R5, PT ;  /* 0x000000051000720c */ /* 0x004fda0003f26270 */
[----:B-1----:R-:W-:Y:S05]  /*9970*/  @!P1 BRA `(.L_x_19) ;  /* 0xffffff7400b49947 */ /* 0x002fea000383ffff */
.L_x_8:
[----:B------:R-:W-:Y:S01]  /*9980*/  IMAD.U32 R16, RZ, RZ, UR60 ;  /* 0x0000003cff107e24 */ /* 0x000fe2000f8e00ff */
[----:B------:R-:W-:Y:S02]  /*9990*/  ULDC UR4, c[0x0][0x740] ;  /* 0x0001d00000047ab9 */ /* 0x000fe40000000800 */
[----:B------:R-:W-:Y:S01]  /*99a0*/  FMUL.FTZ R136, R136, UR4 ;  /* 0x0000000488887c20 */ /* 0x000fe20008410000 */
[----:B------:R-:W-:Y:S01]  /*99b0*/  FMUL.FTZ R137, R137, UR4 ;  /* 0x0000000489897c20 */ /* 0x000fe20008410000 */
[----:B------:R-:W-:Y:S01]  /*99c0*/  LOP3.LUT P0, RZ, R16, 0x3ff, RZ, 0xc0, !PT ;  /* 0x000003ff10ff7812 */ /* 0x000fe2000780c0ff */
[----:B------:R-:W-:Y:S01]  /*99d0*/  FMUL.FTZ R138, R138, UR4 ;  /* 0x000000048a8a7c20 */ /* 0x000fe20008410000 */
        /* <DEDUP_REMOVED lines=77> */
[----:B------:R-:W-:Y:S06]  /*9eb0*/  @!P0 BRA `(.L_x_20) ;  /* 0x0000000000408947 */ /* 0x000fec0003800000 */
[----:B------:R-:W-:Y:S01]  /*9ec0*/  MOV R2, 0x0 ;  /* 0x0000000000027802 */ /* 0x000fe20000000f00 */
[----:B------:R-:W-:Y:S01]  /*9ed0*/  ULDC.64 UR4, c[0x4][0x70] ;  /* 0x01001c0000047ab9 */ /* 0x000fe20000000a00 */
[----:B------:R-:W-:Y:S01]  /*9ee0*/  ULDC.64 UR6, c[0x4][0x8] ;  /* 0x0100020000067ab9 */ /* 0x000fe20000000a00 */
[----:B------:R-:W-:Y:S02]  /*9ef0*/  IMAD.U32 R4, RZ, RZ, UR4 ;  /* 0x00000004ff047e24 */ /* 0x000fe4000f8e00ff */
[----:B------:R-:W-:Y:S01]  /*9f00*/  IMAD.U32 R5, RZ, RZ, UR5 ;  /* 0x00000005ff057e24 */ /* 0x000fe2000f8e00ff */
[----:B------:R-:W1:Y:S01]  /*9f10*/  LDC.64 R2, c[0x4][R2] ;  /* 0x0100000002027b82 */ /* 0x000e620000000a00 */
[----:B------:R-:W-:Y:S01]  /*9f20*/  ULDC.64 UR4, c[0x4][0x78] ;  /* 0x01001e0000047ab9 */ /* 0x000fe20000000a00 */
[----:B------:R-:W-:Y:S02]  /*9f30*/  IMAD.U32 R10, RZ, RZ, UR6 ;  /* 0x00000006ff0a7e24 */ /* 0x000fe4000f8e00ff */
[----:B------:R-:W-:-:S02]  /*9f40*/  IMAD.U32 R6, RZ, RZ, UR4 ;  /* 0x00000004ff067e24 */ /* 0x000fc4000f8e00ff */
[----:B------:R-:W-:Y:S02]  /*9f50*/  IMAD.U32 R7, RZ, RZ, UR5 ;  /* 0x00000005ff077e24 */ /* 0x000fe4000f8e00ff */
[----:B------:R-:W-:Y:S02]  /*9f60*/  IMAD.U32 R11, RZ, RZ, UR7 ;  /* 0x00000007ff0b7e24 */ /* 0x000fe4000f8e00ff */
[----:B------:R-:W-:Y:S02]  /*9f70*/  IMAD.MOV.U32 R8, RZ, RZ, 0x70 ;  /* 0x00000070ff087424 */ /* 0x000fe400078e00ff */
[----:B------:R-:W-:Y:S02]  /*9f80*/  IMAD.MOV.U32 R12, RZ, RZ, 0x1 ;  /* 0x00000001ff0c7424 */ /* 0x000fe400078e00ff */
[----:B------:R-:W-:-:S07]  /*9f90*/  IMAD.MOV.U32 R13, RZ, RZ, RZ ;  /* 0x000000ffff0d7224 */ /* 0x000fce00078e00ff */
[----:B------:R-:W-:-:S07]  /*9fa0*/  LEPC R20, `(.L_x_20) ;  /* 0x000000001014794e */ /* 0x000fce0000000000 */
[----:B-1----:R-:W-:Y:S05]  /*9fb0*/  CALL.ABS.NOINC R2 ;  /* 0x0000000002007343 */ /* 0x002fea0003c00000 */
.L_x_20:
[----:B------:R-:W-:-:S06]  /*9fc0*/  UIADD3 UR4, UR60, 0xa000, URZ ;  /* 0x0000a0003c047890 */ /* 0x000fcc000fffe03f */
[----:B------:R-:W-:-:S05]  /*9fd0*/  IMAD.U32 R17, RZ, RZ, UR4 ;  /* 0x00000004ff117e24 */ /* 0x000fca000f8e00ff */
[----:B------:R-:W-:-:S13]  /*9fe0*/  LOP3.LUT P0, RZ, R17, 0x3ff, RZ, 0xc0, !PT ;  /* 0x000003ff11ff7812 */ /* 0x000fda000780c0ff */
[----:B------:R-:W-:Y:S05]  /*9ff0*/  @!P0 BRA `(.L_x_21) ;  /* 0x0000000000408947 */ /* 0x000fea0003800000 */
        /* <DEDUP_REMOVED lines=16> */
.L_x_21:
        /* <DEDUP_REMOVED lines=18> */
.L_x_22:
        /* <DEDUP_REMOVED lines=18> */
.L_x_23:
[----:B------:R-:W2:Y:S01]  /*a340*/  LDL.LU R2, [R1+0x4] ;  /* 0x0000040001027983 */ /* 0x000ea20000300800 */
[----:B------:R-:W-:Y:S05]  /*a350*/  WARPSYNC.ALL ;  /* 0x0000000000007948 */ /* 0x000fea0003800000 */
[----:B------:R-:W1:Y:S01]  /*a360*/  S2R R0, SR_TID.X ;  /* 0x0000000000007919 */ /* 0x000e620000002100 */
[----:B------:R-:W-:Y:S02]  /*a370*/  F2FP.F16.F32.PACK_AB R56, R57, R56 ;  /* 0x000000383938723e */ /* 0x000fe400000000ff */
[----:B------:R-:W-:Y:S02]  /*a380*/  F2FP.F16.F32.PACK_AB R57, R59, R58 ;  /* 0x0000003a3b39723e */ /* 0x000fe400000000ff */
[----:B------:R-:W-:-:S02]  /*a390*/  F2FP.F16.F32.PACK_AB R64, R65, R64 ;  /* 0x000000404140723e */ /* 0x000fc400000000ff */
[----:B------:R-:W-:Y:S02]  /*a3a0*/  F2FP.F16.F32.PACK_AB R58, R61, R60 ;  /* 0x0000003c3d3a723e */ /* 0x000fe400000000ff */
[----:B------:R-:W-:Y:S02]  /*a3b0*/  F2FP.F16.F32.PACK_AB R59, R63, R62 ;  /* 0x0000003e3f3b723e */ /* 0x000fe400000000ff */
[----:B------:R-:W-:Y:S02]  /*a3c0*/  F2FP.F16.F32.PACK_AB R65, R67, R66 ;  /* 0x000000424341723e */ /* 0x000fe400000000ff */
        /* <DEDUP_REMOVED lines=9> */
[----:B------:R-:W-:Y:S01]  /*a460*/  F2FP.F16.F32.PACK_AB R82, R85, R84 ;  /* 0x000000545552723e */ /* 0x000fe200000000ff */
[----:B-1----:R-:W-:Y:S01]  /*a470*/  VIADD R6, R0, 0xffffff80 ;  /* 0xffffff8000067836 */ /* 0x002fe20000000000 */
[----:B------:R-:W-:Y:S02]  /*a480*/  F2FP.F16.F32.PACK_AB R83, R87, R86 ;  /* 0x000000565753723e */ /* 0x000fe400000000ff */
[----:B------:R-:W-:Y:S01]  /*a490*/  F2FP.F16.F32.PACK_AB R89, R91, R90 ;  /* 0x0000005a5b59723e */ /* 0x000fe200000000ff */
[----:B------:R-:W-:Y:S01]  /*a4a0*/  IMAD.SHL.U32 R0, R6, 0x40, RZ ;  /* 0x0000004006007824 */ /* 0x000fe200078e00ff */
[----:B------:R-:W-:Y:S02]  /*a4b0*/  SHF.R.S32.HI R7, RZ, 0x1f, R6 ;  /* 0x0000001fff077819 */ /* 0x000fe40000011406 */
[----:B------:R-:W-:Y:S02]  /*a4c0*/  F2FP.F16.F32.PACK_AB R96, R97, R96 ;  /* 0x000000606160723e */ /* 0x000fe400000000ff */
[----:B------:R-:W-:-:S02]  /*a4d0*/  LEA.HI R5, R7, R6, RZ, 0x4 ;  /* 0x0000000607057211 */ /* 0x000fc400078f20ff */
[----:B------:R-:W-:Y:S02]  /*a4e0*/  LEA.HI R8, R7, R6, RZ, 0x7 ;  /* 0x0000000607087211 */ /* 0x000fe400078f38ff */
[----:B------:R-:W-:Y:S02]  /*a4f0*/  SHF.R.S32.HI R4, RZ, 0x4, R5 ;  /* 0x00000004ff047819 */ /* 0x000fe40000011405 */
[----:B------:R-:W-:Y:S02]  /*a500*/  SHF.R.S32.HI R8, RZ, 0x7, R8 ;  /* 0x00000007ff087819 */ /* 0x000fe40000011408 */
[----:B------:R-:W-:Y:S02]  /*a510*/  LEA.HI R5, R5, R4, RZ, 0x1 ;  /* 0x0000000405057211 */ /* 0x000fe400078f08ff */
[----:B------:R-:W-:Y:S02]  /*a520*/  F2FP.F16.F32.PACK_AB R90, R93, R92 ;  /* 0x0000005c5d5a723e */ /* 0x000fe400000000ff */
[----:B------:R-:W-:-:S02]  /*a530*/  LOP3.LUT R5, R5, 0x7ffffe, RZ, 0xc0, !PT ;  /* 0x007ffffe05057812 */ /* 0x000fc400078ec0ff */
[----:B------:R-:W-:Y:S02]  /*a540*/  F2FP.F16.F32.PACK_AB R91, R95, R94 ;  /* 0x0000005e5f5b723e */ /* 0x000fe400000000ff */
[----:B------:R-:W-:Y:S01]  /*a550*/  F2FP.F16.F32.PACK_AB R97, R99, R98 ;  /* 0x000000626361723e */ /* 0x000fe200000000ff */
[----:B------:R-:W-:Y:S01]  /*a560*/  IMAD.IADD R5, R4, 0x1, -R5 ;  /* 0x0000000104057824 */ /* 0x000fe200078e0a05 */
[----:B------:R-:W-:Y:S02]  /*a570*/  F2FP.F16.F32.PACK_AB R104, R105, R104 ;  /* 0x000000686968723e */ /* 0x000fe400000000ff */
[----:B------:R-:W-:Y:S01]  /*a580*/  F2FP.F16.F32.PACK_AB R98, R101, R100 ;  /* 0x000000646562723e */ /* 0x000fe200000000ff */
[----:B------:R-:W-:Y:S01]  /*a590*/  IMAD R5, R8, 0xa, R5 ;  /* 0x0000000a08057824 */ /* 0x000fe200078e0205 */
        /* <DEDUP_REMOVED lines=52> */
[----:B------:R-:W-:Y:S01]  /*a8e0*/  F2FP.F16.F32.PACK_AB R211, R215, R214 ;  /* 0x000000d6d7d3723e */ /* 0x000fe200000000ff */
[----:B--2---:R-:W-:Y:S01]  /*a8f0*/  IMAD.SHL.U32 R3, R2, 0x10, RZ ;  /* 0x0000001002037824 */ /* 0x004fe200078e00ff */
[----:B------:R-:W-:Y:S02]  /*a900*/  LOP3.LUT R2, R0, 0x1c0, RZ, 0xc0, !PT ;  /* 0x000001c000027812 */ /* 0x000fe400078ec0ff */
[----:B------:R-:W-:Y:S02]  /*a910*/  LEA.HI R0, R7, R6, RZ, 0x3 ;  /* 0x0000000607007211 */ /* 0x000fe400078f18ff */
[----:B------:R-:W-:-:S04]  /*a920*/  LOP3.LUT R3, R2, 0x30, R3, 0xf8, !PT ;  /* 0x0000003002037812 */ /* 0x000fc800078ef803 */
[----:B------:R-:W-:Y:S02]  /*a930*/  LOP3.LUT R0, R3, 0x8, R0, 0xf8, !PT ;  /* 0x0000000803007812 */ /* 0x000fe400078ef800 */
[----:B------:R-:W-:Y:S02]  /*a940*/  SHF.R.U32.HI R3, RZ, 0x3, R2 ;  /* 0x00000003ff037819 */ /* 0x000fe40000011602 */
[----:B------:R-:W-:Y:S02]  /*a950*/  LEA.HI R2, R7, R6, RZ, 0x5 ;  /* 0x0000000607027211 */ /* 0x000fe400078f28ff */
[----:B------:R-:W-:Y:S02]  /*a960*/  LOP3.LUT R0, R0, R3, RZ, 0x3c, !PT ;  /* 0x0000000300007212 */ /* 0x000fe400078e3cff */
[----:B------:R-:W-:Y:S02]  /*a970*/  SHF.R.S32.HI R2, RZ, 0x5, R2 ;  /* 0x00000005ff027819 */ /* 0x000fe40000011402 */
[----:B------:R-:W-:Y:S01]  /*a980*/  F2FP.F16.F32.PACK_AB R6, R141, R140 ;  /* 0x0000008c8d06723e */ /* 0x000fe200000000ff */
[----:B------:R-:W-:Y:S01]  /*a990*/  IMAD.U32 R0, R5, 0x200, R0 ;  /* 0x0000020005007824 */ /* 0x000fe200078e0000 */
[----:B------:R-:W-:-:S02]  /*a9a0*/  F2FP.F16.F32.PACK_AB R5, R139, R138 ;  /* 0x0000008a8b05723e */ /* 0x000fc400000000ff */
[----:B------:R-:W-:Y:S01]  /*a9b0*/  F2FP.F16.F32.PACK_AB R7, R143, R142 ;  /* 0x0000008e8f07723e */ /* 0x000fe200000000ff */
[----:B------:R-:W1:Y:S01]  /*a9c0*/  SHFL.IDX PT, R2, R2, RZ, 0x1f ;  /* 0x00001fff02027589 */ /* 0x000e6200000e0000 */
[----:B------:R-:W-:Y:S01]  /*a9d0*/  LEA R0, R0, UR60, 0x1 ;  /* 0x0000003c00007c11 */ /* 0x000fe2000f8e08ff */
[----:B------:R-:W-:Y:S01]  /*a9e0*/  BAR.SYNC.DEFER_BLOCKING 0x1, 0x100 ;  /* 0x0044000000007b1d */ /* 0x000fe20000010000 */
[----:B-1----:R-:W-:-:S05]  /*a9f0*/  ISETP.NE.AND P0, PT, R2, 0x7, PT ;  /* 0x000000070200780c */ /* 0x002fca0003f05270 */
[----:B------:R1:W-:Y:S04]  /*aa00*/  STSM.16.MT88.4 [R0+0xa000], R56 ;  /* 0x00a0003800007844 */ /* 0x0003e80000004200 */
        /* <DEDUP_REMOVED lines=9> */
[----:B------:R1:W-:Y:S04]  /*aaa0*/  STSM.16.MT88.4 [R0], R4 ;  /* 0x0000000400007844 */ /* 0x0003e80000004200 */
        /* <DEDUP_REMOVED lines=8> */
[----:B------:R1:W-:Y:S01]  /*ab30*/  STSM.16.MT88.4 [R0+0x7000], R208 ;  /* 0x007000d000007844 */ /* 0x0003e20000004200 */
[----:B------:R-:W-:Y:S01]  /*ab40*/  @!PT LDS RZ, [RZ] ;  /* 0x00000000fffff984 */ /* 0x000fe20000000800 */
[----:B------:R-:W-:Y:S01]  /*ab50*/  @!PT LDS RZ, [RZ] ;  /* 0x00000000fffff984 */ /* 0x000fe20000000800 */
[----:B------:R-:W-:Y:S01]  /*ab60*/  @!PT LDS RZ, [RZ] ;  /* 0x00000000fffff984 */ /* 0x000fe20000000800 */
[----:B------:R-:W-:Y:S01]  /*ab70*/  @!PT LDS RZ, [RZ] ;  /* 0x00000000fffff984 */ /* 0x000fe20000000800 */
[----:B------:R2:W-:Y:S06]  /*ab80*/  MEMBAR.ALL.CTA ;  /* 0x0000000000007992 */ /* 0x0005ec0000008000 */
[----:B--2---:R-:W2:Y:S02]  /*ab90*/  FENCE.VIEW.ASYNC.S ;  /* 0x00000000000073c6 */ /* 0x004ea40000000000 */
[----:B--2---:R-:W-:Y:S06]  /*aba0*/  BAR.ARV 0x1, 0x120 ;  /* 0x0044800000007b1d */ /* 0x004fec0000002000 */
[----:B------:R-:W-:Y:S05]  /*abb0*/  @P0 BRA `(.L_x_24) ;  /* 0x0000000000c80947 */ /* 0x000fea0003800000 */
[----:B------:R-:W-:Y:S01]  /*abc0*/  BAR.SYNC.DEFER_BLOCKING 0x1, 0x120 ;  /* 0x0044800000007b1d */ /* 0x000fe20000010000 */
[----:B------:R-:W-:-:S05]  /*abd0*/  ELECT P0, URZ, PT ;  /* 0x00000000003f782f */ /* 0x000fca0003800000 */
[----:B------:R-:W-:Y:S08]  /*abe0*/  BSSY B0, `(.L_x_24) ;  /* 0x000002f000007945 */ /* 0x000ff00003800000 */
[----:B------:R-:W-:Y:S05]  /*abf0*/  @!P0 BRA `(.L_x_25) ;  /* 0x0000000000b48947 */ /* 0x000fea0003800000 */
[----:B------:R-:W2:Y:S01]  /*ac00*/  S2UR UR10, SR_CTAID.X ;  /* 0x00000000000a79c3 */ /* 0x000ea20000002500 */
[----:B------:R-:W-:Y:S01]  /*ac10*/  ULDC.64 UR6, c[0x0][0x198] ;  /* 0x0000660000067ab9 */ /* 0x000fe20000000a00 */
[----:B------:R-:W-:Y:S02]  /*ac20*/  UIADD3 UR8, UR60, 0xa000, URZ ;  /* 0x0000a0003c087890 */ /* 0x000fe4000fffe03f */
[----:B------:R-:W-:Y:S02]  /*ac30*/  UIADD3 UR4, UP0, UR6, 0x770, URZ ;  /* 0x0000077006047890 */ /* 0x000fe4000ff1e03f */
[----:B------:R-:W-:Y:S02]  /*ac40*/  UIADD3 UR16, UR60, 0xc800, URZ ;  /* 0x0000c8003c107890 */ /* 0x000fe4000fffe03f */
[----:B------:R-:W3:Y:S01]  /*ac50*/  S2UR UR11, SR_CTAID.Y ;  /* 0x00000000000b79c3 */ /* 0x000ee20000002600 */
[----:B------:R-:W-:Y:S02]  /*ac60*/  UIADD3.X UR5, URZ, UR7, URZ, UP0, !UPT ;  /* 0x000000073f057290 */ /* 0x000fe400087fe43f */
[----:B------:R-:W-:-:S02]  /*ac70*/  UIADD3 UR6, UP0, UR6, 0x670, URZ ;  /* 0x0000067006067890 */ /* 0x000fc4000ff1e03f */
[----:B------:R-:W-:Y:S02]  /*ac80*/  UIADD3 UR40, UR60, 0xf000, URZ ;  /* 0x0000f0003c287890 */ /* 0x000fe4000fffe03f */
[----:B------:R-:W-:Y:S01]  /*ac90*/  UIADD3 UR32, UR60, 0x11800, URZ ;  /* 0x000118003c207890 */ /* 0x000fe2000fffe03f */
[----:B------:R-:W4:Y:S01]  /*aca0*/  S2UR UR12, SR_CTAID.Z ;  /* 0x00000000000c79c3 */ /* 0x000f220000002700 */
[----:B------:R-:W-:Y:S01]  /*acb0*/  UIADD3.X UR7, URZ, UR7, URZ, UP0, !UPT ;  /* 0x000000073f077290 */ /* 0x000fe200087fe43f */
[----:B------:R-:W-:Y:S01]  /*acc0*/  UMOV UR9, URZ ;  /* 0x0000003f00097c82 */ /* 0x000fe20008000000 */
[----:B------:R-:W-:Y:S01]  /*acd0*/  UMOV UR17, 0x40 ;  /* 0x0000004000117882 */ /* 0x000fe20000000000 */
[----:B------:R-:W-:Y:S01]  /*ace0*/  UMOV UR41, 0x80 ;  /* 0x0000008000297882 */ /* 0x000fe20000000000 */
[----:B------:R-:W-:Y:S01]  /*acf0*/  UMOV UR33, 0xc0 ;  /* 0x000000c000217882 */ /* 0x000fe20000000000 */
[----:B------:R-:W-:Y:S02]  /*ad00*/  UIADD3 UR24, UR60, 0x2800, URZ ;  /* 0x000028003c187890 */ /* 0x000fe4000fffe03f */
[----:B--2---:R-:W-:Y:S01]  /*ad10*/  UIMAD UR10, UR10, 0x50, URZ ;  /* 0x000000500a0a78a4 */ /* 0x004fe2000f8e023f */
[----:B------:R-:W-:Y:S01]  /*ad20*/  UMOV UR25, 0x40 ;  /* 0x0000004000197882 */ /* 0x000fe20000000000 */
[----:B---3--:R-:W-:-:S05]  /*ad30*/  UMOV UR19, UR11 ;  /* 0x0000000b00137c82 */ /* 0x008fca0008000000 */
[----:B------:R-:W-:Y:S01]  /*ad40*/  UMOV UR18, UR10 ;  /* 0x0000000a00127c82 */ /* 0x000fe20008000000 */
[----:B------:R-:W-:Y:S01]  /*ad50*/  UMOV UR43, UR11 ;  /* 0x0000000b002b7c82 */ /* 0x000fe20008000000 */
[----:B------:R-:W-:Y:S01]  /*ad60*/  UMOV UR42, UR10 ;  /* 0x0000000a002a7c82 */ /* 0x000fe20008000000 */
[----:B------:R-:W-:Y:S01]  /*ad70*/  UMOV UR35, UR11 ;  /* 0x0000000b00237c82 */ /* 0x000fe20008000000 */
[----:B------:R-:W-:Y:S01]  /*ad80*/  UMOV UR34, UR10 ;  /* 0x0000000a00227c82 */ /* 0x000fe20008000000 */
[----:B------:R-:W-:Y:S01]  /*ad90*/  UMOV UR27, UR11 ;  /* 0x0000000b001b7c82 */ /* 0x000fe20008000000 */
[----:B------:R-:W-:Y:S01]  /*ada0*/  UMOV UR26, UR10 ;  /* 0x0000000a001a7c82 */ /* 0x000fe20008000000 */
[----:B----4-:R-:W-:Y:S01]  /*adb0*/  UMOV UR20, UR12 ;  /* 0x0000000c00147c82 */ /* 0x010fe20008000000 */
[----:B------:R-:W-:Y:S01]  /*adc0*/  UMOV UR44, UR12 ;  /* 0x0000000c002c7c82 */ /* 0x000fe20008000000 */
[----:B------:R2:W-:Y:S01]  /*add0*/  UTMASTG.4D [UR8], [UR4] ;  /* 0x00000008040073b5 */ /* 0x0005e20008018000 */
[----:B------:R-:W-:Y:S01]  /*ade0*/  UMOV UR36, UR12 ;  /* 0x0000000c00247c82 */ /* 0x000fe20008000000 */
[----:B------:R-:W-:Y:S01]  /*adf0*/  UMOV UR28, UR12 ;  /* 0x0000000c001c7c82 */ /* 0x000fe20008000000 */
[----:B------:R3:W-:Y:S01]  /*ae00*/  UTMASTG.4D [UR16], [UR4] ;  /* 0x00000010040073b5 */ /* 0x0007e20008018000 */
[----:B------:R-:W-:Y:S01]  /*ae10*/  UTMASTG.4D [UR40], [UR4] ;  /* 0x00000028040073b5 */ /* 0x000fe20008018000 */
[----:B--2---:R-:W-:Y:S01]  /*ae20*/  UMOV UR8, UR60 ;  /* 0x0000003c00087c82 */ /* 0x004fe20008000000 */
[----:B------:R-:W-:Y:S01]  /*ae30*/  UTMASTG.4D [UR32], [UR4] ;  /* 0x00000020040073b5 */ /* 0x000fe20008018000 */
[----:B---3--:R-:W-:Y:S01]  /*ae40*/  UIADD3 UR16, UR60, 0x5000, URZ ;  /* 0x000050003c107890 */ /* 0x008fe2000fffe03f */
[----:B------:R-:W-:Y:S01]  /*ae50*/  UMOV UR17, 0x80 ;  /* 0x0000008000117882 */ /* 0x000fe20000000000 */
[----:B------:R2:W-:Y:S01]  /*ae60*/  UTMASTG.4D [UR8], [UR6] ;  /* 0x00000008060073b5 */ /* 0x0005e20008018000 */
[----:B------:R3:W-:Y:S06]  /*ae70*/  UTMASTG.4D [UR24], [UR6] ;  /* 0x00000018060073b5 */ /* 0x0007ec0008018000 */
[----:B------:R3:W-:Y:S01]  /*ae80*/  UTMASTG.4D [UR16], [UR6] ;  /* 0x00000010060073b5 */ /* 0x0007e20008018000 */
[----:B--2---:R-:W-:Y:S01]  /*ae90*/  UIADD3 UR8, UR60, 0x7800, URZ ;  /* 0x000078003c087890 */ /* 0x004fe2000fffe03f */
[----:B------:R-:W-:-:S08]  /*aea0*/  UMOV UR9, 0xc0 ;  /* 0x000000c000097882 */ /* 0x000fd00000000000 */
[----:B------:R3:W-:Y:S02]  /*aeb0*/  UTMASTG.4D [UR8], [UR6] ;  /* 0x00000008060073b5 */ /* 0x0007e40008018000 */
[----:B---3--:R0:W-:Y:S02]  /*aec0*/  UTMACMDFLUSH ;  /* 0x00000000000079b7 */ /* 0x0081e40000000000 */
.L_x_25:
[----:B------:R-:W-:Y:S05]  /*aed0*/  BSYNC B0 ;  /* 0x0000000000007941 */ /* 0x000fea0003800000 */
.L_x_24:
[----:B------:R-:W-:-:S04]  /*aee0*/  DEPBAR.LE SB0, 0x0 ;  /* 0x000080000000791a */ /* 0x000fc80000000000 */
[----:B------:R-:W-:Y:S05]  /*aef0*/  EXIT ;  /* 0x000000000000794d */ /* 0x000fea0003800000 */
.L_x_4:
[----:B------:R-:W-:-:S08]  /*af00*/  NOP ;  /* 0x0000000000007918 */ /* 0x000fd00000000000 */
[----:B------:R-:W1:-:S00]  /*af10*/  USETMAXREG.DEALLOC.CTAPOOL 0x18 ;  /* 0x00000018000079c8 */ /* 0x000e4000080e0500 */
[----:B-1----:R-:W-:-:S06]  /*af20*/  LOP3.LUT R2, R2, 0x3, RZ, 0xc0, !PT ;  /* 0x0000000302027812 */ /* 0x002fcc00078ec0ff */
[----:B------:R-:W1:Y:S02]  /*af30*/  SHFL.IDX PT, R2, R2, RZ, 0x1f ;  /* 0x00001fff02027589 */ /* 0x000e6400000e0000 */
[----:B-1----:R-:W-:-:S13]  /*af40*/  ISETP.NE.AND P0, PT, R2, RZ, PT ;  /* 0x000000ff0200720c */ /* 0x002fda0003f05270 */
[----:B------:R-:W-:Y:S05]  /*af50*/  @P0 EXIT ;  /* 0x000000000000094d */ /* 0x000fea0003800000 */
[----:B------:R-:W1:Y:S01]  /*af60*/  S2UR UR21, SR_CTAID.Z ;  /* 0x00000000001579c3 */ /* 0x000e620000002700 */
[----:B------:R-:W-:Y:S02]  /*af70*/  IMAD.MOV.U32 R18, RZ, RZ, RZ ;  /* 0x000000ffff127224 */ /* 0x000fe400078e00ff */
[----:B------:R-:W-:Y:S02]  /*af80*/  IMAD.MOV.U32 R6, RZ, RZ, 0x1 ;  /* 0x00000001ff067424 */ /* 0x000fe400078e00ff */
[----:B------:R-:W-:Y:S01]  /*af90*/  IMAD.MOV.U32 R10, RZ, RZ, 0x1 ;  /* 0x00000001ff0a7424 */ /* 0x000fe200078e00ff */
[----:B-1----:R-:W-:-:S13]  /*afa0*/  ISETP.LE.AND P0, PT, RZ, UR21, PT ;  /* 0x00000015ff007c0c */ /* 0x002fda000bf03270 */
[----:B------:R-:W-:Y:S05]  /*afb0*/  @!P0 BRA `(.L_x_26) ;  /* 0x0000001400648947 */ /* 0x000fea0003800000 */
[----:B------:R-:W1:Y:S01]  /*afc0*/  S2R R9, SR_CTAID.Y ;  /* 0x0000000000097919 */ /* 0x000e620000002600 */
[----:B------:R-:W2:Y:S01]  /*afd0*/  LDC.64 R2, c[0x0][0x730] ;  /* 0x0001cc00ff027b82 */ /* 0x000ea20000000a00 */
[----:B------:R-:W-:Y:S01]  /*afe0*/  ULDC UR4, c[0x0][0x2e8] ;  /* 0x0000ba0000047ab9 */ /* 0x000fe20000000800 */
[----:B------:R-:W-:Y:S01]  /*aff0*/  ELECT P0, URZ, PT ;  /* 0x00000000003f782f */ /* 0x000fe20003800000 */
[----:B------:R-:W3:Y:S01]  /*b000*/  S2R R7, SR_CTAID.Z ;  /* 0x0000000000077919 */ /* 0x000ee20000002700 */
[----:B------:R-:W-:Y:S01]  /*b010*/  UISETP.NE.AND UP0, UPT, UR4, 0x1, UPT ;  /* 0x000000010400788c */ /* 0x000fe2000bf05270 */
[----:B------:R-:W-:Y:S01]  /*b020*/  BSSY B0, `(.L_x_26) ;  /* 0x0000152000007945 */ /* 0x000fe20003800000 */
[----:B------:R-:W-:Y:S02]  /*b030*/  IMAD.MOV.U32 R18, RZ, RZ, RZ ;  /* 0x000000ffff127224 */ /* 0x000fe400078e00ff */
[----:B------:R-:W4:Y:S07]  /*b040*/  S2UR UR20, SR_CTAID.Y ;  /* 0x00000000001479c3 */ /* 0x000f2e0000002600 */
[----:B------:R-:W-:Y:S01]  /*b050*/  @UP0 ULDC UR4, c[0x0][0x2ec] ;  /* 0x0000bb0000040ab9 */ /* 0x000fe20000000800 */
[----:B------:R-:W5:Y:S01]  /*b060*/  LDC.64 R4, c[0x0][0x718] ;  /* 0x0001c600ff047b82 */ /* 0x000f620000000a00 */
[----:B------:R-:W-:Y:S01]  /*b070*/  @UP0 ULDC UR6, c[0x0][0x2f0] ;  /* 0x0000bc0000060ab9 */ /* 0x000fe20000000800 */
[----:B-1----:R-:W-:Y:S01]  /*b080*/  SHF.R.S32.HI R9, RZ, 0x1f, R9 ;  /* 0x0000001fff097819 */ /* 0x002fe20000011409 */
[----:B----4-:R-:W-:-:S02]  /*b090*/  UIMAD.WIDE.U32 UR4, UR20, UR4, URZ ;  /* 0x00000004140472a5 */ /* 0x010fc4000f8e003f */
[----:B------:R-:W-:Y:S01]  /*b0a0*/  UMOV UR12, UR20 ;  /* 0x00000014000c7c82 */ /* 0x000fe20008000000 */
[----:B---3--:R-:W-:Y:S01]  /*b0b0*/  SHF.R.S32.HI R7, RZ, 0x1f, R7 ;  /* 0x0000001fff077819 */ /* 0x008fe20000011407 */
[C---:B--2---:R-:W-:Y:S01]  /*b0c0*/  IMAD R10, R9.reuse, R2, RZ ;  /* 0x00000002090a7224 */ /* 0x044fe200078e02ff */
[----:B------:R-:W-:Y:S01]  /*b0d0*/  @UP0 USHF.R.U32.HI UR12, URZ, UR6, UR5 ;  /* 0x000000063f0c0299 */ /* 0x000fe20008011605 */
[----:B-----5:R-:W-:Y:S02]  /*b0e0*/  IMAD R8, R9, R4, RZ ;  /* 0x0000000409087224 */ /* 0x020fe400078e02ff */
[----:B------:R-:W-:Y:S02]  /*b0f0*/  IMAD R15, R3, UR20, R10 ;  /* 0x00000014030f7c24 */ /* 0x000fe4000f8e020a */
[----:B------:R-:W1:Y:S01]  /*b100*/  LDC.64 R10, c[0x0][0x720] ;  /* 0x0001c800ff0a7b82 */ /* 0x000e620000000a00 */
[----:B------:R-:W-:Y:S02]  /*b110*/  IMAD R13, R5, UR20, R8 ;  /* 0x00000014050d7c24 */ /* 0x000fe4000f8e0208 */
[----:B------:R-:W-:-:S04]  /*b120*/  IMAD.WIDE.U32 R4, R4, UR20, RZ ;  /* 0x0000001404047c25 */ /* 0x000fc8000f8e00ff */
[----:B------:R-:W-:Y:S01]  /*b130*/  IMAD.WIDE.U32 R2, R2, UR20, RZ ;  /* 0x0000001402027c25 */ /* 0x000fe2000f8e00ff */
[----:B------:R-:W2:Y:S03]  /*b140*/  LDC.64 R8, c[0x0][0x738] ;  /* 0x0001ce00ff087b82 */ /* 0x000ea60000000a00 */
[----:B------:R-:W-:Y:S02]  /*b150*/  IMAD.IADD R5, R5, 0x1, R13 ;  /* 0x0000000105057824 */ /* 0x000fe400078e020d */
[----:B------:R-:W-:Y:S02]  /*b160*/  IMAD.IADD R3, R3, 0x1, R15 ;  /* 0x0000000103037824 */ /* 0x000fe400078e020f */
[----:B-1----:R-:W-:Y:S02]  /*b170*/  IMAD R12, R7, R10, RZ ;  /* 0x0000000a070c7224 */ /* 0x002fe400078e02ff */
[----:B------:R-:W-:-:S04]  /*b180*/  IMAD.WIDE.U32 R4, R10, UR21, R4 ;  /* 0x000000150a047c25 */ /* 0x000fc8000f8e0004 */
[----:B------:R-:W-:Y:S02]  /*b190*/  IMAD R11, R11, UR21, R12 ;  /* 0x000000150b0b7c24 */ /* 0x000fe4000f8e020c */
[----:B--2---:R-:W-:Y:S02]  /*b1a0*/  IMAD R12, R7, R8, RZ ;  /* 0x00000008070c7224 */ /* 0x004fe400078e02ff */
[----:B------:R-:W-:-:S04]  /*b1b0*/  IMAD.WIDE.U32 R2, R8, UR21, R2 ;  /* 0x0000001508027c25 */ /* 0x000fc8000f8e0002 */
[----:B------:R-:W-:Y:S02]  /*b1c0*/  IMAD R9, R9, UR21, R12 ;  /* 0x0000001509097c24 */ /* 0x000fe4000f8e020c */
[----:B------:R-:W-:Y:S01]  /*b1d0*/  IMAD.MOV.U32 R10, RZ, RZ, 0x1 ;  /* 0x00000001ff0a7424 */ /* 0x000fe200078e00ff */
[----:B------:R-:W-:Y:S06]  /*b1e0*/  @!P0 BRA `(.L_x_27) ;  /* 0x0000001000d48947 */ /* 0x000fec0003800000 */
[----:B------:R-:W1:Y:S01]  /*b1f0*/  S2R R7, SR_CgaCtaId ;  /* 0x0000000000077919 */ /* 0x000e620000008800 */
[----:B------:R-:W-:Y:S02]  /*b200*/  MOV R8, 0x400 ;  /* 0x0000040000087802 */ /* 0x000fe40000000f00 */
[----:B------:R-:W-:Y:S02]  /*b210*/  ISETP.NE.AND P0, PT, R21, RZ, PT ;  /* 0x000000ff1500720c */ /* 0x000fe40003f05270 */
[----:B-1----:R-:W-:Y:S01]  /*b220*/  LEA R8, R7, R8, 0x18 ;  /* 0x0000000807087211 */ /* 0x002fe200078ec0ff */
[----:B------:R-:W-:-:S05]  /*b230*/  IMAD.MOV.U32 R7, RZ, RZ, 0x1 ;  /* 0x00000001ff077424 */ /* 0x000fca00078e00ff */
[----:B------:R-:W-:-:S04]  /*b240*/  SHF.L.U32 R7, R7, 0x1f, RZ ;  /* 0x0000001f07077819 */ /* 0x000fc800000006ff */
[----:B------:R-:W1:Y:S02]  /*b250*/  SYNCS.PHASECHK.TRANS64.TRYWAIT P1, [R8+URZ+0x31820], R7 ;  /* 0x03182007080075a7 */ /* 0x000e64000802017f */
[----:B-1----:R-:W-:Y:S05]  /*b260*/  @!P1 BRA `(.L_x_28) ;  /* 0x0000001400849947 */ /* 0x002fea0003800000 */
.L_x_46:
[----:B------:R-:W-:Y:S02]  /*b270*/  IMAD.IADD R13, R5, 0x1, R11 ;  /* 0x00000001050d7824 */ /* 0x000fe400078e020b */
[----:B-1----:R-:W-:Y:S02]  /*b280*/  IMAD.IADD R7, R3, 0x1, R9 ;  /* 0x0000000103077824 */ /* 0x002fe400078e0209 */
[----:B------:R-:W-:Y:S01]  /*b290*/  IMAD.MOV.U32 R6, RZ, RZ, 0x1 ;  /* 0x00000001ff067424 */ /* 0x000fe200078e00ff */
[----:B------:R-:W-:Y:S06]  /*b2a0*/  @P0 BRA `(.L_x_29) ;  /* 0x0000000000180947 */ /* 0x000fec0003800000 */
[----:B------:R-:W1:Y:S01]  /*b2b0*/  S2R R10, SR_TID.X ;  /* 0x00000000000a7919 */ /* 0x000e620000002100 */
[----:B------:R-:W-:-:S04]  /*b2c0*/  IMAD.MOV.U32 R9, RZ, RZ, 0x8100 ;  /* 0x00008100ff097424 */ /* 0x000fc800078e00ff */
[----:B------:R2:W-:Y:S01]  /*b2d0*/  SYNCS.ARRIVE.TRANS64 RZ, [R8+URZ+0x31810], R9 ;  /* 0x0318100908ff79a7 */ /* 0x0005e2000800003f */
[----:B-1----:R-:W-:-:S13]  /*b2e0*/  LOP3.LUT P1, RZ, R10, 0x1f, RZ, 0xc0, !PT ;  /* 0x0000001f0aff7812 */ /* 0x002fda000782c0ff */
[----:B--2---:R-:W-:Y:S05]  /*b2f0*/  @!P1 BRA `(.L_x_29) ;  /* 0x0000000000049947 */ /* 0x004fea0003800000 */
[----:B------:R-:W-:Y:S01]  /*b300*/  BPT.TRAP 0x1 ;  /* 0x000000040000795c */ /* 0x000fe20000300000 */
.L_x_29:
[----:B------:R-:W1:Y:S01]  /*b310*/  LDC.64 R10, c[0x0][0x700] ;  /* 0x0001c000ff0a7b82 */ /* 0x000e620000000a00 */
[----:B------:R-:W-:Y:S01]  /*b320*/  R2UR UR8, R8 ;  /* 0x00000000080872ca */ /* 0x000fe200000e0000 */
[----:B------:R-:W-:Y:S01]  /*b330*/  UMOV UR19, URZ ;  /* 0x0000003f00137c82 */ /* 0x000fe20008000000 */
[----:B------:R-:W-:Y:S01]  /*b340*/  UMOV UR30, 0x0 ;  /* 0x00000000001e7882 */ /* 0x000fe20000000000 */
[----:B------:R-:W-:Y:S01]  /*b350*/  UMOV UR31, 0x14f00000 ;  /* 0x14f00000001f7882 */ /* 0x000fe20000000000 */
[----:B------:R-:W-:Y:S01]  /*b360*/  UMOV UR18, URZ ;  /* 0x0000003f00127c82 */ /* 0x000fe20008000000 */
[----:B------:R-:W-:Y:S01]  /*b370*/  UMOV UR42, 0x40 ;  /* 0x00000040002a7882 */ /* 0x000fe20000000000 */
[----:B------:R-:W-:Y:S01]  /*b380*/  UMOV UR44, UR20 ;  /* 0x00000014002c7c82 */ /* 0x000fe20008000000 */
[----:B------:R-:W2:Y:S01]  /*b390*/  LDC.64 R14, c[0x0][0x198] ;  /* 0x00006600ff0e7b82 */ /* 0x000ea20000000a00 */
[----:B------:R-:W-:Y:S01]  /*b3a0*/  UMOV UR45, UR21 ;  /* 0x00000015002d7c82 */ /* 0x000fe20008000000 */
[----:B------:R-:W-:Y:S01]  /*b3b0*/  UMOV UR43, UR19 ;  /* 0x00000013002b7c82 */ /* 0x000fe20008000000 */
[----:B------:R-:W-:Y:S01]  /*b3c0*/  UMOV UR34, 0x80 ;  /* 0x0000008000227882 */ /* 0x000fe20000000000 */
[----:B------:R-:W-:Y:S01]  /*b3d0*/  UMOV UR36, UR20 ;  /* 0x0000001400247c82 */ /* 0x000fe20008000000 */
[----:B------:R-:W-:Y:S01]  /*b3e0*/  UMOV UR37, UR21 ;  /* 0x0000001500257c82 */ /* 0x000fe20008000000 */
[----:B------:R-:W-:Y:S01]  /*b3f0*/  UIADD3 UR16, UR8, 0x14100, URZ ;  /* 0x0001410008107890 */ /* 0x000fe2000fffe03f */
[----:B------:R-:W-:Y:S01]  /*b400*/  IMAD.MOV.U32 R18, RZ, RZ, 0x1 ;  /* 0x00000001ff127424 */ /* 0x000fe200078e00ff */
[----:B------:R-:W3:Y:S01]  /*b410*/  S2UR UR46, SR_CTAID.X ;  /* 0x00000000002e79c3 */ /* 0x000ee20000002500 */
[----:B------:R-:W-:-:S02]  /*b420*/  UIADD3 UR17, UR8, 0x31810, URZ ;  /* 0x0003181008117890 */ /* 0x000fc4000fffe03f */
[----:B------:R-:W-:Y:S02]  /*b430*/  UIADD3 UR40, UR8, 0x16100, URZ ;  /* 0x0001610008287890 */ /* 0x000fe4000fffe03f */
[----:B------:R-:W-:Y:S02]  /*b440*/  UIADD3 UR32, UR8, 0x18100, URZ ;  /* 0x0001810008207890 */ /* 0x000fe4000fffe03f */
[----:B------:R-:W-:Y:S01]  /*b450*/  UIADD3 UR24, UR8, 0x1a100, URZ ;  /* 0x0001a10008187890 */ /* 0x000fe2000fffe03f */
[C---:B-1----:R-:W-:Y:S01]  /*b460*/  LEA R12, P1, R4.reuse, R10, 0x2 ;  /* 0x0000000a040c7211 */ /* 0x042fe200078210ff */
[----:B------:R-:W-:Y:S01]  /*b470*/  UMOV UR41, UR17 ;  /* 0x0000001100297c82 */ /* 0x000fe20008000000 */
[----:B------:R-:W-:Y:S01]  /*b480*/  UMOV UR35, UR19 ;  /* 0x0000001300237c82 */ /* 0x000fe20008000000 */
[----:B------:R-:W-:Y:S01]  /*b490*/  UMOV UR33, UR17 ;  /* 0x0000001100217c82 */ /* 0x000fe20008000000 */
[----:B------:R-:W-:Y:S01]  /*b4a0*/  LEA.HI.X R13, R4, R11, R13, 0x2, P1 ;  /* 0x0000000b040d7211 */ /* 0x000fe200008f140d */
[----:B------:R-:W-:Y:S01]  /*b4b0*/  UMOV UR26, 0xc0 ;  /* 0x000000c0001a7882 */ /* 0x000fe20000000000 */
[----:B------:R-:W1:Y:S01]  /*b4c0*/  LDC R11, c[0x0][0x280] ;  /* 0x0000a000ff0b7b82 */ /* 0x000e620000000800 */
[----:B------:R-:W-:Y:S01]  /*b4d0*/  R2UR UR22, R12 ;  /* 0x000000000c1672ca */ /* 0x000fe200000e0000 */
[----:B--2---:R-:W-:Y:S01]  /*b4e0*/  IMAD.MOV.U32 R4, RZ, RZ, R14 ;  /* 0x000000ffff047224 */ /* 0x004fe200078e000e */
[----:B------:R-:W-:Y:S01]  /*b4f0*/  R2UR UR23, R13 ;  /* 0x000000000d1772ca */ /* 0x000fe200000e0000 */
[----:B------:R-:W-:Y:S01]  /*b500*/  UMOV UR28, UR20 ;  /* 0x00000014001c7c82 */ /* 0x000fe20008000000 */
[----:B------:R-:W-:Y:S01]  /*b510*/  UMOV UR29, UR21 ;  /* 0x00000015001d7c82 */ /* 0x000fe20008000000 */
[----:B------:R-:W-:Y:S01]  /*b520*/  UMOV UR27, UR19 ;  /* 0x00000013001b7c82 */ /* 0x000fe20008000000 */
[C---:B------:R-:W-:Y:S01]  /*b530*/  IADD3 R5, P1, R4.reuse, 0xf0, RZ ;  /* 0x000000f004057810 */ /* 0x040fe20007f3e0ff */
[----:B------:R-:W-:Y:S01]  /*b540*/  UMOV UR25, UR17 ;  /* 0x0000001100197c82 */ /* 0x000fe20008000000 */
[----:B------:R-:W-:Y:S01]  /*b550*/  UIADD3 UR38, UR8, 0x2c100, URZ ;  /* 0x0002c10008267890 */ /* 0x000fe2000fffe03f */
[----:B------:R-:W-:Y:S01]  /*b560*/  IMAD.MOV.U32 R10, RZ, RZ, 0x1 ;  /* 0x00000001ff0a7424 */ /* 0x000fe200078e00ff */
[----:B------:R-:W-:Y:S01]  /*b570*/  R2UR UR10, R5 ;  /* 0x00000000050a72ca */ /* 0x000fe200000e0000 */
[----:B------:R-:W-:Y:S01]  /*b580*/  UIADD3 UR9, UR8, 0x31800, URZ ;  /* 0x0003180008097890 */ /* 0x000fe2000fffe03f */
[C---:B------:R-:W-:Y:S01]  /*b590*/  IADD3 R5, P2, R4.reuse, 0x2f0, RZ ;  /* 0x000002f004057810 */ /* 0x040fe20007f5e0ff */
[----:B------:R-:W-:Y:S01]  /*b5a0*/  UMOV UR47, 0x10 ;  /* 0x00000010002f7882 */ /* 0x000fe20000000000 */
[----:B------:R-:W-:Y:S01]  /*b5b0*/  UMOV UR39, UR17 ;  /* 0x0000001100277c82 */ /* 0x000fe20008000000 */
[----:B------:R-:W-:Y:S01]  /*b5c0*/  UMOV UR14, 0x0 ;  /* 0x00000000000e7882 */ /* 0x000fe20000000000 */
[----:B------:R-:W-:Y:S01]  /*b5d0*/  R2UR UR6, R5 ;  /* 0x00000000050672ca */ /* 0x000fe200000e0000 */
[----:B------:R-:W-:Y:S01]  /*b5e0*/  UMOV UR15, 0x10000000 ;  /* 0x10000000000f7882 */ /* 0x000fe20000000000 */
[----:B------:R-:W-:Y:S01]  /*b5f0*/  IADD3 R5, P3, R4, 0x3f0, RZ ;  /* 0x000003f004057810 */ /* 0x000fe20007f7e0ff */
[----:B------:R-:W-:-:S03]  /*b600*/  UMOV UR13, UR21 ;  /* 0x00000015000d7c82 */ /* 0x000fc60008000000 */
[----:B------:R-:W-:Y:S01]  /*b610*/  R2UR UR4, R5 ;  /* 0x00000000050472ca */ /* 0x000fe200000e0000 */
[----:B------:R-:W-:-:S04]  /*b620*/  IMAD.MOV.U32 R5, RZ, RZ, R15 ;  /* 0x000000ffff057224 */ /* 0x000fc800078e000f */
[----:B------:R-:W-:Y:S01]  /*b630*/  IMAD.X R9, RZ, RZ, R5, P1 ;  /* 0x000000ffff097224 */ /* 0x000fe200008e0605 */
[----:B-1----:R-:W-:-:S04]  /*b640*/  ISETP.GE.AND P1, PT, R11, 0x41, PT ;  /* 0x000000410b00780c */ /* 0x002fc80003f26270 */
[----:B------:R-:W-:Y:S01]  /*b650*/  R2UR UR11, R9 ;  /* 0x00000000090b72ca */ /* 0x000fe200000e0000 */
[----:B------:R-:W-:-:S05]  /*b660*/  IMAD.X R9, RZ, RZ, R5, P2 ;  /* 0x000000ffff097224 */ /* 0x000fca00010e0605 */
[----:B------:R-:W-:Y:S01]  /*b670*/  R2UR UR7, R9 ;  /* 0x00000000090772ca */ /* 0x000fe200000e0000 */
[----:B------:R-:W-:-:S05]  /*b680*/  IMAD.X R9, RZ, RZ, R5, P3 ;  /* 0x000000ffff097224 */ /* 0x000fca00018e0605 */
[----:B------:R-:W-:Y:S01]  /*b690*/  R2UR UR5, R9 ;  /* 0x00000000090572ca */ /* 0x000fe200000e0000 */
[----:B------:R-:W-:Y:S01]  /*b6a0*/  UTMALDG.4D [UR16], [UR10], desc[UR30] ;  /* 0x00001e100a0075b4 */ /* 0x000fe20008019000 */
[----:B------:R-:W-:Y:S01]  /*b6b0*/  IMAD.MOV.U32 R9, RZ, RZ, 0x14000 ;  /* 0x00014000ff097424 */ /* 0x000fe200078e00ff */
[----:B------:R1:W-:Y:S01]  /*b6c0*/  UTMALDG.4D [UR40], [UR10], desc[UR30] ;  /* 0x00001e280a0075b4 */ /* 0x0003e20008019000 */
[----:B------:R2:W-:Y:S01]  /*b6d0*/  UTMALDG.4D [UR32], [UR10], desc[UR30] ;  /* 0x00001e200a0075b4 */ /* 0x0005e20008019000 */
[----:B------:R3:W-:Y:S01]  /*b6e0*/  UTMALDG.4D [UR24], [UR10], desc[UR30] ;  /* 0x00001e180a0075b4 */ /* 0x0007e20008019000 */
[----:B------:R-:W-:Y:S01]  /*b6f0*/  UBLKCP.S.G [UR38], [UR22], UR47 ;  /* 0x00000026160073ba */ /* 0x000fe2000800022f */
[----:B------:R4:W-:Y:S01]  /*b700*/  SYNCS.ARRIVE.TRANS64 RZ, [R8+URZ+0x31800], R9 ;  /* 0x0318000908ff79a7 */ /* 0x0009e2000800003f */
[----:B-1----:R-:W-:Y:S01]  /*b710*/  UIADD3 UR40, UR8, 0x2800, URZ ;  /* 0x0000280008287890 */ /* 0x002fe2000fffe03f */
[----:B------:R-:W-:Y:S01]  /*b720*/  UMOV UR44, UR12 ;  /* 0x0000000c002c7c82 */ /* 0x000fe20008000000 */
[----:B------:R-:W-:Y:S01]  /*b730*/  UMOV UR41, UR9 ;  /* 0x0000000900297c82 */ /* 0x000fe20008000000 */
[----:B--2---:R-:W-:Y:S01]  /*b740*/  UIADD3 UR32, UR8, 0x5000, URZ ;  /* 0x0000500008207890 */ /* 0x004fe2000fffe03f */
[----:B----4-:R-:W-:Y:S01]  /*b750*/  IMAD.MOV.U32 R9, RZ, RZ, RZ ;  /* 0x000000ffff097224 */ /* 0x010fe200078e00ff */
[----:B------:R-:W-:Y:S01]  /*b760*/  UMOV UR36, UR12 ;  /* 0x0000000c00247c82 */ /* 0x000fe20008000000 */
[----:B------:R-:W-:Y:S01]  /*b770*/  UMOV UR33, UR9 ;  /* 0x0000000900217c82 */ /* 0x000fe20008000000 */
[----:B---3--:R-:W-:-:S02]  /*b780*/  UIMAD UR11, UR46, 0x50, URZ ;  /* 0x000000502e0b78a4 */ /* 0x008fc4000f8e023f */
[----:B------:R-:W-:Y:S01]  /*b790*/  UIADD3 UR24, UR8, 0x7800, URZ ;  /* 0x0000780008187890 */ /* 0x000fe2000fffe03f */
[----:B------:R-:W-:Y:S01]  /*b7a0*/  UMOV UR10, UR18 ;  /* 0x00000012000a7c82 */ /* 0x000fe20008000000 */
[----:B------:R-:W-:Y:S01]  /*b7b0*/  UMOV UR28, UR12 ;  /* 0x0000000c001c7c82 */ /* 0x000fe20008000000 */
[----:B------:R-:W-:Y:S02]  /*b7c0*/  UMOV UR25, UR9 ;  /* 0x0000000900197c82 */ /* 0x000fe40008000000 */
[----:B------:R-:W-:Y:S01]  /*b7d0*/  UMOV UR43, UR11 ;  /* 0x0000000b002b7c82 */ /* 0x000fe20008000000 */
[----:B------:R-:W-:Y:S01]  /*b7e0*/  UMOV UR35, UR11 ;  /* 0x0000000b00237c82 */ /* 0x000fe20008000000 */
[----:B------:R1:W-:Y:S01]  /*b7f0*/  UTMALDG.4D [UR8], [UR6], desc[UR14] ;  /* 0x00000e08060075b4 */ /* 0x0003e20008019000 */
[----:B------:R-:W-:Y:S01]  /*b800*/  UMOV UR27, UR11 ;  /* 0x0000000b001b7c82 */ /* 0x000fe20008000000 */
[----:B------:R2:W-:Y:S01]  /*b810*/  UTMALDG.4D [UR40], [UR6], desc[UR14] ;  /* 0x00000e28060075b4 */ /* 0x0005e20008019000 */
[----:B------:R3:W-:Y:S01]  /*b820*/  UTMALDG.4D [UR32], [UR6], desc[UR14] ;  /* 0x00000e20060075b4 */ /* 0x0007e20008019000 */
[----:B------:R4:W-:Y:S01]  /*b830*/  UTMALDG.4D [UR24], [UR6], desc[UR14] ;  /* 0x00000e18060075b4 */ /* 0x0009e20008019000 */
[----:B-1----:R-:W-:Y:S01]  /*b840*/  UMOV UR10, 0xc0 ;  /* 0x000000c0000a7882 */ /* 0x002fe20000000000 */
[----:B--2---:R-:W-:Y:S01]  /*b850*/  UIADD3 UR40, UR8, 0xa000, URZ ;  /* 0x0000a00008287890 */ /* 0x004fe2000fffe03f */
[----:B------:R-:W-:Y:S01]  /*b860*/  UMOV UR42, UR18 ;  /* 0x00000012002a7c82 */ /* 0x000fe20008000000 */
[----:B---3--:R-:W-:-:S07]  /*b870*/  UIADD3 UR32, UR8, 0xc800, URZ ;  /* 0x0000c80008207890 */ /* 0x008fce000fffe03f */
[----:B------:R1:W-:Y:S01]  /*b880*/  UTMALDG.4D [UR40], [UR4], desc[UR14] ;  /* 0x00000e28040075b4 */ /* 0x0003e20008019000 */
[----:B------:R-:W-:Y:S01]  /*b890*/  UMOV UR34, 0x40 ;  /* 0x0000004000227882 */ /* 0x000fe20000000000 */
[----:B----4-:R-:W-:Y:S01]  /*b8a0*/  UIADD3 UR24, UR8, 0xf000, URZ ;  /* 0x0000f00008187890 */ /* 0x010fe2000fffe03f */
[----:B------:R1:W-:Y:S01]  /*b8b0*/  UTMALDG.4D [UR32], [UR4], desc[UR14] ;  /* 0x00000e20040075b4 */ /* 0x0003e20008019000 */
[----:B------:R-:W-:Y:S01]  /*b8c0*/  UIADD3 UR8, UR8, 0x11800, URZ ;  /* 0x0001180008087890 */ /* 0x000fe2000fffe03f */
[----:B------:R-:W-:-:S06]  /*b8d0*/  UMOV UR26, 0x80 ;  /* 0x00000080001a7882 */ /* 0x000fcc0000000000 */
[----:B------:R1:W-:Y:S02]  /*b8e0*/  UTMALDG.4D [UR24], [UR4], desc[UR14] ;  /* 0x00000e18040075b4 */ /* 0x0003e40008019000 */
[----:B------:R1:W-:Y:S02]  /*b8f0*/  UTMALDG.4D [UR8], [UR4], desc[UR14] ;  /* 0x00000e08040075b4 */ /* 0x0003e40008019000 */
[----:B-1----:R-:W-:Y:S05]  /*b900*/  @!P1 BRA `(.L_x_30) ;  /* 0x00000008001c9947 */ /* 0x002fea0003800000 */
[----:B------:R-:W1:Y:S01]  /*b910*/  S2R R16, SR_TID.X ;  /* 0x0000000000107919 */ /* 0x000e620000002100 */
[----:B------:R-:W2:Y:S01]  /*b920*/  LDC.64 R4, c[0x0][0x728] ;  /* 0x0001ca00ff047b82 */ /* 0x000ea20000000a00 */
[----:B------:R-:W-:Y:S02]  /*b930*/  VIADD R11, R11, 0x3f ;  /* 0x0000003f0b0b7836 */ /* 0x000fe40000000000 */
[----:B------:R-:W-:Y:S02]  /*b940*/  IMAD.MOV.U32 R10, RZ, RZ, 0x1 ;  /* 0x00000001ff0a7424 */ /* 0x000fe400078e00ff */
[----:B------:R-:W-:Y:S01]  /*b950*/  IMAD.MOV.U32 R9, RZ, RZ, RZ ;  /* 0x000000ffff097224 */ /* 0x000fe200078e00ff */
[----:B------:R-:W-:Y:S01]  /*b960*/  SHF.R.S32.HI R6, RZ, 0x1f, R11 ;  /* 0x0000001fff067819 */ /* 0x000fe2000001140b */
[----:B------:R-:W-:Y:S02]  /*b970*/  IMAD.MOV.U32 R17, RZ, RZ, RZ ;  /* 0x000000ffff117224 */ /* 0x000fe400078e00ff */
[----:B------:R-:W-:Y:S01]  /*b980*/  IMAD.MOV.U32 R18, RZ, RZ, RZ ;  /* 0x000000ffff127224 */ /* 0x000fe200078e00ff */
[----:B------:R-:W-:-:S02]  /*b990*/  LEA.HI R6, R6, R11, RZ, 0x6 ;  /* 0x0000000b06067211 */ /* 0x000fc400078f30ff */
[----:B------:R-:W-:Y:S02]  /*b9a0*/  IADD3 R11, P1, R12, 0x100, RZ ;  /* 0x000001000c0b7810 */ /* 0x000fe40007f3e0ff */
[----:B------:R-:W-:Y:S01]  /*b9b0*/  LEA.HI.SX32 R15, R6, 0xffffffff, 0x1a ;  /* 0xffffffff060f7811 */ /* 0x000fe200078fd2ff */
[----:B------:R-:W-:Y:S02]  /*b9c0*/  IMAD.MOV.U32 R6, RZ, RZ, 0x1 ;  /* 0x00000001ff067424 */ /* 0x000fe400078e00ff */
[----:B------:R-:W-:Y:S01]  /*b9d0*/  IMAD.X R13, RZ, RZ, R13, P1 ;  /* 0x000000ffff0d7224 */ /* 0x000fe200008e060d */
[----:B--2---:R-:W-:-:S04]  /*b9e0*/  LEA R12, P2, R2, R4, 0x2 ;  /* 0x00000004020c7211 */ /* 0x004fc800078410ff */
[----:B------:R-:W-:Y:S02]  /*b9f0*/  LEA.HI.X R14, R2, R5, R7, 0x2, P2 ;  /* 0x00000005020e7211 */ /* 0x000fe400010f1407 */
[----:B-1----:R-:W-:-:S07]  /*ba00*/  LOP3.LUT R16, R16, 0x1f, RZ, 0xc0, !PT ;  /* 0x0000001f10107812 */ /* 0x002fce00078ec0ff */
.L_x_35:
[----:B------:R-:W-:-:S04]  /*ba10*/  SHF.L.U32 R5, R10, 0x1f, RZ ;  /* 0x0000001f0a057819 */ /* 0x000fc800000006ff */
[----:B-1----:R-:W1:Y:S02]  /*ba20*/  SYNCS.PHASECHK.TRANS64.TRYWAIT P1, [R8+URZ+0x31838], R5 ;  /* 0x03183805080075a7 */ /* 0x002e64000802017f */
[----:B-12--5:R-:W-:Y:S05]  /*ba30*/  @!P1 BRA `(.L_x_31) ;  /* 0x0000000c00a49947 */ /* 0x026fea0003800000 */
.L_x_47:
[----:B------:R-:W-:Y:S05]  /*ba40*/  @P0 BRA `(.L_x_32) ;  /* 0x0000000000140947 */ /* 0x000fea0003800000 */
[----:B------:R-:W-:Y:S01]  /*ba50*/  ISETP.NE.AND P1, PT, R16, RZ, PT ;  /* 0x000000ff1000720c */ /* 0x000fe20003f25270 */
[----:B-1----:R-:W-:-:S04]  /*ba60*/  IMAD.MOV.U32 R5, RZ, RZ, 0x8100 ;  /* 0x00008100ff057424 */ /* 0x002fc800078e00ff */
[----:B------:R2:W-:Y:S08]  /*ba70*/  SYNCS.ARRIVE.TRANS64 RZ, [R8+URZ+0x31830], R5 ;  /* 0x0318300508ff79a7 */ /* 0x0005f0000800003f */
[----:B------:R-:W-:Y:S05]  /*ba80*/  @!P1 BRA `(.L_x_32) ;  /* 0x0000000000049947 */ /* 0x000fea0003800000 */
[----:B------:R-:W-:Y:S01]  /*ba90*/  BPT.TRAP 0x1 ;  /* 0x000000040000795c */ /* 0x000fe20000300000 */
.L_x_32:
[----:B------:R3:W-:Y:S02]  /*baa0*/  STL.64 [R1+0x8], R2 ;  /* 0x0000080201007387 */ /* 0x0007e40000100a00 */
[----:B---3--:R-:W3:Y:S02]  /*bab0*/  LDC.64 R2, c[0x0][0x198] ;  /* 0x00006600ff027b82 */ /* 0x008ee40000000a00 */
[----:B---3--:R-:W-:-:S05]  /*bac0*/  IMAD.MOV.U32 R4, RZ, RZ, R2 ;  /* 0x000000ffff047224 */ /* 0x008fca00078e0002 */
[----:B-12---:R-:W-:-:S04]  /*bad0*/  IADD3 R5, P1, R4, 0x1f0, RZ ;  /* 0x000001f004057810 */ /* 0x006fc80007f3e0ff */
[----:B------:R-:W-:Y:S01]  /*bae0*/  R2UR UR6, R5 ;  /* 0x00000000050672ca */ /* 0x000fe200000e0000 */
[----:B------:R-:W-:Y:S02]  /*baf0*/  IMAD.MOV.U32 R5, RZ, RZ, R3 ;  /* 0x000000ffff057224 */ /* 0x000fe400078e0003 */
[----:B------:R1:W5:Y:S01]  /*bb00*/  LDL.LU.64 R2, [R1+0x8] ;  /* 0x0000080001027983 */ /* 0x0003620000300a00 */
[----:B------:R-:W-:Y:S01]  /*bb10*/  R2UR UR10, R8 ;  /* 0x00000000080a72ca */ /* 0x000fe200000e0000 */
[----:B------:R-:W-:Y:S01]  /*bb20*/  IMAD.X R19, RZ, RZ, R5, P1 ;  /* 0x000000ffff137224 */ /* 0x000fe200008e0605 */
[----:B------:R-:W-:Y:S01]  /*bb30*/  R2UR UR19, R9 ;  /* 0x00000000091372ca */ /* 0x000fe200000e0000 */
[----:B------:R-:W-:Y:S01]  /*bb40*/  VIADD R18, R18, 0x1 ;  /* 0x0000000112127836 */ /* 0x000fe20000000000 */
[----:B------:R-:W-:Y:S01]  /*bb50*/  UMOV UR8, 0x0 ;  /* 0x0000000000087882 */ /* 0x000fe20000000000 */
[----:B------:R-:W-:Y:S01]  /*bb60*/  UMOV UR9, 0x14f00000 ;  /* 0x14f0000000097882 */ /* 0x000fe20000000000 */
[----:B------:R-:W-:Y:S01]  /*bb70*/  R2UR UR7, R19 ;  /* 0x00000000130772ca */ /* 0x000fe200000e0000 */
[----:B------:R-:W-:Y:S01]  /*bb80*/  UMOV UR18, URZ ;  /* 0x0000003f00127c82 */ /* 0x000fe20008000000 */
[----:B------:R-:W-:Y:S01]  /*bb90*/  ISETP.NE.AND P1, PT, R18, 0x2, PT ;  /* 0x000000021200780c */ /* 0x000fe20003f25270 */
[----:B------:R-:W-:Y:S01]  /*bba0*/  UMOV UR34, 0x40 ;  /* 0x0000004000227882 */ /* 0x000fe20000000000 */
[----:B------:R-:W-:Y:S01]  /*bbb0*/  R2UR UR4, R12 ;  /* 0x000000000c0472ca */ /* 0x000fe200000e0000 */
[----:B------:R-:W-:Y:S01]  /*bbc0*/  UMOV UR36, UR20 ;  /* 0x0000001400247c82 */ /* 0x000fe20008000000 */
[----:B------:R-:W-:Y:S01]  /*bbd0*/  R2UR UR5, R14 ;  /* 0x000000000e0572ca */ /* 0x000fe200000e0000 */
[----:B------:R-:W-:Y:S01]  /*bbe0*/  UIADD3 UR16, UR10, 0x24100, URZ ;  /* 0x000241000a107890 */ /* 0x000fe2000fffe03f */
[----:B------:R-:W-:Y:S01]  /*bbf0*/  SEL R19, RZ, 0x1, P1 ;  /* 0x00000001ff137807 */ /* 0x000fe20000800000 */
[----:B------:R-:W-:Y:S01]  /*bc00*/  UIADD3 UR17, UR10, 0x31830, URZ ;  /* 0x000318300a117890 */ /* 0x000fe2000fffe03f */
[----:B------:R-:W-:Y:S01]  /*bc10*/  SEL R18, R18, RZ, P1 ;  /* 0x000000ff12127207 */ /* 0x000fe20000800000 */
[----:B------:R-:W-:Y:S01]  /*bc20*/  UIADD3 UR32, UR10, 0x26100, URZ ;  /* 0x000261000a207890 */ /* 0x000fe2000fffe03f */
[----:B------:R-:W-:Y:S01]  /*bc30*/  LOP3.LUT R6, R6, R19, RZ, 0x3c, !PT ;  /* 0x0000001306067212 */ /* 0x000fe200078e3cff */
[----:B------:R-:W-:Y:S01]  /*bc40*/  UIADD3 UR24, UR10, 0x28100, URZ ;  /* 0x000281000a187890 */ /* 0x000fe2000fffe03f */
[----:B------:R-:W-:Y:S01]  /*bc50*/  ISETP.NE.AND P2, PT, R21, RZ, PT ;  /* 0x000000ff1500720c */ /* 0x000fe20003f45270 */
[----:B------:R-:W-:Y:S01]  /*bc60*/  UMOV UR37, UR21 ;  /* 0x0000001500257c82 */ /* 0x000fe20008000000 */
[----:B------:R-:W-:Y:S01]  /*bc70*/  UMOV UR35, UR19 ;  /* 0x0000001300237c82 */ /* 0x000fe20008000000 */
[----:B------:R-:W-:Y:S01]  /*bc80*/  UMOV UR33, UR17 ;  /* 0x0000001100217c82 */ /* 0x000fe20008000000 */
[----:B------:R2:W-:Y:S01]  /*bc90*/  UTMALDG.4D [UR16], [UR6], desc[UR8] ;  /* 0x00000810060075b4 */ /* 0x0005e20008019000 */
[----:B------:R-:W-:Y:S01]  /*bca0*/  UMOV UR26, 0x80 ;  /* 0x00000080001a7882 */ /* 0x000fe20000000000 */
[----:B------:R-:W-:Y:S01]  /*bcb0*/  UMOV UR28, UR20 ;  /* 0x00000014001c7c82 */ /* 0x000fe20008000000 */
[----:B------:R-:W-:Y:S01]  /*bcc0*/  UMOV UR29, UR21 ;  /* 0x00000015001d7c82 */ /* 0x000fe20008000000 */
[----:B------:R-:W-:Y:S01]  /*bcd0*/  UMOV UR27, UR19 ;  /* 0x00000013001b7c82 */ /* 0x000fe20008000000 */
[----:B------:R-:W-:Y:S01]  /*bce0*/  UMOV UR25, UR17 ;  /* 0x0000001100197c82 */ /* 0x000fe20008000000 */
[----:B------:R-:W-:Y:S01]  /*bcf0*/  IMAD R19, R18, 0x8, R8 ;  /* 0x0000000812137824 */ /* 0x000fe200078e0208 */
[----:B------:R-:W-:Y:S01]  /*bd00*/  SHF.L.U32 R20, R6, 0x1f, RZ ;  /* 0x0000001f06147819 */ /* 0x000fe200000006ff */
[----:B------:R1:W-:Y:S01]  /*bd10*/  UTMALDG.4D [UR32], [UR6], desc[UR8] ;  /* 0x00000820060075b4 */ /* 0x0003e20008019000 */
[----:B------:R-:W-:Y:S01]  /*bd20*/  UMOV UR13, 0x10 ;  /* 0x00000010000d7882 */ /* 0x000fe20000000000 */
[----:B------:R-:W-:Y:S01]  /*bd30*/  UMOV UR11, UR17 ;  /* 0x00000011000b7c82 */ /* 0x000fe20008000000 */
[----:B------:R1:W-:Y:S01]  /*bd40*/  UTMALDG.4D [UR24], [UR6], desc[UR8] ;  /* 0x00000818060075b4 */ /* 0x0003e20008019000 */
[----:B--2---:R-:W-:-:S02]  /*bd50*/  UIADD3 UR16, UR10, 0x2a100, URZ ;  /* 0x0002a1000a107890 */ /* 0x004fc4000fffe03f */
[----:B------:R-:W-:Y:S01]  /*bd60*/  UIADD3 UR10, UR10, 0x2c300, URZ ;  /* 0x0002c3000a0a7890 */ /* 0x000fe2000fffe03f */
[----:B------:R-:W-:-:S06]  /*bd70*/  UMOV UR18, 0xc0 ;  /* 0x000000c000127882 */ /* 0x000fcc0000000000 */
[----:B------:R1:W-:Y:S02]  /*bd80*/  UTMALDG.4D [UR16], [UR6], desc[UR8] ;  /* 0x00000810060075b4 */ /* 0x0003e40008019000 */
[----:B------:R1:W-:Y:S01]  /*bd90*/  UBLKCP.S.G [UR10], [UR4], UR13 ;  /* 0x0000000a040073ba */ /* 0x0003e2000800020d */
[----:B------:R-:W2:Y:S02]  /*bda0*/  SYNCS.PHASECHK.TRANS64.TRYWAIT P1, [R19+URZ+0x31820], R20 ;  /* 0x03182014130075a7 */ /* 0x000ea4000802017f */
[----:B-12---:R-:W-:Y:S05]  /*bdb0*/  @!P1 BRA `(.L_x_33) ;  /* 0x0000000800d89947 */ /* 0x006fea0003800000 */
.L_x_49:
[----:B------:R-:W-:Y:S01]  /*bdc0*/  LOP3.LUT R10, R10, 0x1, RZ, 0x3c, !PT ;  /* 0x000000010a0a7812 */ /* 0x000fe200078e3cff */
[----:B------:R-:W-:Y:S06]  /*bdd0*/  @P2 BRA `(.L_x_34) ;  /* 0x0000000000142947 */ /* 0x000fec0003800000 */
[----:B------:R-:W-:Y:S01]  /*bde0*/  ISETP.NE.AND P1, PT, R16, RZ, PT ;  /* 0x000000ff1000720c */ /* 0x000fe20003f25270 */
[----:B-1----:R-:W-:-:S04]  /*bdf0*/  IMAD.MOV.U32 R20, RZ, RZ, 0x8100 ;  /* 0x00008100ff147424 */ /* 0x002fc800078e00ff */
[----:B------:R2:W-:Y:S08]  /*be00*/  SYNCS.ARRIVE.TRANS64 RZ, [R19+URZ+0x31810], R20 ;  /* 0x0318101413ff79a7 */ /* 0x0005f0000800003f */
[----:B------:R-:W-:Y:S05]  /*be10*/  @!P1 BRA `(.L_x_34) ;  /* 0x0000000000049947 */ /* 0x000fea0003800000 */
[----:B------:R-:W-:Y:S01]  /*be20*/  BPT.TRAP 0x1 ;  /* 0x000000040000795c */ /* 0x000fe20000300000 */
.L_x_34:
[----:B------:R-:W-:Y:S01]  /*be30*/  R2UR UR43, R9 ;  /* 0x00000000092b72ca */ /* 0x000fe200000e0000 */
[--C-:B------:R-:W-:Y:S01]  /*be40*/  IMAD R9, R18, 0x8000, R8.reuse ;  /* 0x0000800012097824 */ /* 0x100fe200078e0208 */
[----:B------:R-:W-:Y:S01]  /*be50*/  R2UR UR41, R19 ;  /* 0x00000000132972ca */ /* 0x000fe200000e0000 */
[----:B------:R-:W-:Y:S01]  /*be60*/  VIADD R17, R17, 0x1 ;  /* 0x0000000111117836 */ /* 0x000fe20000000000 */
[----:B------:R-:W-:Y:S01]  /*be70*/  R2UR UR14, R11 ;  /* 0x000000000b0e72ca */ /* 0x000fe200000e0000 */
[----:B------:R-:W-:Y:S01]  /*be80*/  UMOV UR6, 0x0 ;  /* 0x0000000000067882 */ /* 0x000fe20000000000 */
[----:B------:R-:W-:Y:S01]  /*be90*/  R2UR UR16, R9 ;  /* 0x00000000091072ca */ /* 0x000fe200000e0000 */
[----:B------:R-:W-:Y:S01]  /*bea0*/  UMOV UR7, 0x14f00000 ;  /* 0x14f0000000077882 */ /* 0x000fe20000000000 */
[----:B------:R-:W-:Y:S01]  /*beb0*/  IADD3 R9, P1, R4, 0xf0, RZ ;  /* 0x000000f004097810 */ /* 0x000fe20007f3e0ff */
[----:B------:R-:W-:Y:S01]  /*bec0*/  UMOV UR42, URZ ;  /* 0x0000003f002a7c82 */ /* 0x000fe20008000000 */
[----:B------:R-:W-:Y:S01]  /*bed0*/  R2UR UR15, R13 ;  /* 0x000000000d0f72ca */ /* 0x000fe200000e0000 */
[----:B------:R-:W-:Y:S01]  /*bee0*/  UMOV UR44, UR20 ;  /* 0x00000014002c7c82 */ /* 0x000fe20008000000 */
[----:B------:R-:W-:Y:S01]  /*bef0*/  R2UR UR4, R9 ;  /* 0x00000000090472ca */ /* 0x000fe200000e0000 */
[----:B------:R-:W-:Y:S01]  /*bf00*/  IMAD.X R9, RZ, RZ, R5, P1 ;  /* 0x000000ffff097224 */ /* 0x000fe200008e0605 */
[----:B------:R-:W-:Y:S01]  /*bf10*/  UIADD3 UR43, UR43, 0x40, URZ ;  /* 0x000000402b2b7890 */ /* 0x000fe2000fffe03f */
[----:B------:R-:W-:Y:S01]  /*bf20*/  ISETP.GE.AND P1, PT, R17, R15, PT ;  /* 0x0000000f1100720c */ /* 0x000fe20003f26270 */
[----:B------:R-:W-:Y:S01]  /*bf30*/  UIADD3 UR41, UR41, 0x31810, URZ ;  /* 0x0003181029297890 */ /* 0x000fe2000fffe03f */
[----:B------:R-:W-:Y:S01]  /*bf40*/  IADD3 R12, P3, R12, 0x100, RZ ;  /* 0x000001000c0c7810 */ /* 0x000fe20007f7e0ff */
[----:B------:R-:W-:Y:S01]  /*bf50*/  UMOV UR45, UR21 ;  /* 0x00000015002d7c82 */ /* 0x000fe20008000000 */
[----:B------:R-:W-:Y:S01]  /*bf60*/  R2UR UR5, R9 ;  /* 0x00000000090572ca */ /* 0x000fe200000e0000 */
[----:B------:R-:W-:Y:S01]  /*bf70*/  IMAD R9, R18, 0x100, R8 ;  /* 0x0000010012097824 */ /* 0x000fe200078e0208 */
[----:B------:R-:W-:Y:S01]  /*bf80*/  UIADD3 UR40, UR16, 0x14100, URZ ;  /* 0x0001410010287890 */ /* 0x000fe2000fffe03f */
[----:B------:R-:W-:Y:S01]  /*bf90*/  IADD3 R11, P2, R11, 0x100, RZ ;  /* 0x000001000b0b7810 */ /* 0x000fe20007f5e0ff */
[----:B------:R-:W-:Y:S01]  /*bfa0*/  UIADD3 UR32, UR16, 0x16100, URZ ;  /* 0x0001610010207890 */ /* 0x000fe2000fffe03f */
[----:B------:R-:W-:Y:S01]  /*bfb0*/  IMAD.X R14, RZ, RZ, R14, P3 ;  /* 0x000000ffff0e7224 */ /* 0x000fe200018e060e */
[----:B------:R-:W-:Y:S01]  /*bfc0*/  R2UR UR8, R9 ;  /* 0x00000000090872ca */ /* 0x000fe200000e0000 */
[----:B------:R-:W-:Y:S01]  /*bfd0*/  UIADD3 UR24, UR16, 0x18100, URZ ;  /* 0x0001810010187890 */ /* 0x000fe2000fffe03f */
[----:B------:R-:W-:Y:S01]  /*bfe0*/  IMAD.U32 R9, RZ, RZ, UR43 ;  /* 0x0000002bff097e24 */ /* 0x000fe2000f8e00ff */
[----:B------:R-:W-:Y:S01]  /*bff0*/  UIADD3 UR16, UR16, 0x1a100, URZ ;  /* 0x0001a10010107890 */ /* 0x000fe2000fffe03f */
[----:B------:R-:W-:Y:S01]  /*c000*/  IMAD.X R13, RZ, RZ, R13, P2 ;  /* 0x000000ffff0d7224 */ /* 0x000fe200010e060d */
[----:B------:R-:W-:Y:S01]  /*c010*/  UMOV UR34, 0x40 ;  /* 0x0000004000227882 */ /* 0x000fe20000000000 */
[----:B------:R-:W-:Y:S01]  /*c020*/  UMOV UR36, UR20 ;  /* 0x0000001400247c82 */ /* 0x000fe20008000000 */
[----:B------:R-:W-:Y:S01]  /*c030*/  UMOV UR37, UR21 ;  /* 0x0000001500257c82 */ /* 0x000fe20008000000 */
[----:B------:R-:W-:Y:S01]  /*c040*/  UMOV UR33, UR41 ;  /* 0x0000002900217c82 */ /* 0x000fe20008000000 */
[----:B------:R-:W-:Y:S01]  /*c050*/  UMOV UR35, UR43 ;  /* 0x0000002b00237c82 */ /* 0x000fe20008000000 */
[----:B------:R-:W-:Y:S01]  /*c060*/  UMOV UR26, 0x80 ;  /* 0x00000080001a7882 */ /* 0x000fe20000000000 */
[----:B------:R-:W-:Y:S01]  /*c070*/  UMOV UR28, UR20 ;  /* 0x00000014001c7c82 */ /* 0x000fe20008000000 */
[----:B------:R-:W-:Y:S01]  /*c080*/  UMOV UR29, UR21 ;  /* 0x00000015001d7c82 */ /* 0x000fe20008000000 */
[----:B------:R-:W-:Y:S01]  /*c090*/  UIADD3 UR8, UR8, 0x2c100, URZ ;  /* 0x0002c10008087890 */ /* 0x000fe2000fffe03f */
[----:B------:R3:W-:Y:S01]  /*c0a0*/  UTMALDG.4D [UR40], [UR4], desc[UR6] ;  /* 0x00000628040075b4 */ /* 0x0007e20008019000 */
[----:B------:R-:W-:Y:S01]  /*c0b0*/  UMOV UR25, UR41 ;  /* 0x0000002900197c82 */ /* 0x000fe20008000000 */
[----:B------:R-:W-:Y:S01]  /*c0c0*/  UMOV UR27, UR43 ;  /* 0x0000002b001b7c82 */ /* 0x000fe20008000000 */
[----:B------:R-:W-:Y:S01]  /*c0d0*/  UMOV UR18, 0xc0 ;  /* 0x000000c000127882 */ /* 0x000fe20000000000 */
[----:B------:R-:W-:Y:S01]  /*c0e0*/  UMOV UR17, UR41 ;  /* 0x0000002900117c82 */ /* 0x000fe20008000000 */
[----:B------:R-:W-:Y:S01]  /*c0f0*/  UMOV UR19, UR43 ;  /* 0x0000002b00137c82 */ /* 0x000fe20008000000 */
[----:B------:R-:W-:Y:S01]  /*c100*/  UMOV UR10, 0x10 ;  /* 0x00000010000a7882 */ /* 0x000fe20000000000 */
[----:B------:R-:W-:Y:S01]  /*c110*/  UMOV UR9, UR41 ;  /* 0x0000002900097c82 */ /* 0x000fe20008000000 */
[----:B------:R3:W-:Y:S01]  /*c120*/  UTMALDG.4D [UR32], [UR4], desc[UR6] ;  /* 0x00000620040075b4 */ /* 0x0007e20008019000 */
[----:B------:R3:W-:Y:S01]  /*c130*/  UTMALDG.4D [UR24], [UR4], desc[UR6] ;  /* 0x00000618040075b4 */ /* 0x0007e20008019000 */
[----:B------:R3:W-:Y:S01]  /*c140*/  UTMALDG.4D [UR16], [UR4], desc[UR6] ;  /* 0x00000610040075b4 */ /* 0x0007e20008019000 */
[----:B------:R3:W-:Y:S02]  /*c150*/  UBLKCP.S.G [UR8], [UR14], UR10 ;  /* 0x000000080e0073ba */ /* 0x0007e4000800020a */
[----:B---3--:R-:W-:Y:S05]  /*c160*/  @!P1 BRA `(.L_x_35) ;  /* 0xfffffff800289947 */ /* 0x008fea000383ffff */
[----:B------:R-:W-:-:S07]  /*c170*/  VIADD R18, R18, 0x1 ;  /* 0x0000000112127836 */ /* 0x000fce0000000000 */
.L_x_30:
[----:B------:R-:W-:-:S04]  /*c180*/  SHF.L.U32 R11, R10, 0x1f, RZ ;  /* 0x0000001f0a0b7819 */ /* 0x000fc800000006ff */
[----:B------:R-:W3:Y:S02]  /*c190*/  SYNCS.PHASECHK.TRANS64.TRYWAIT P1, [R8+URZ+0x31838], R11 ;  /* 0x0318380b080075a7 */ /* 0x000ee4000802017f */
[----:B---3--:R-:W-:Y:S05]  /*c1a0*/  @!P1 BRA `(.L_x_36) ;  /* 0x0000000400f49947 */ /* 0x008fea0003800000 */
.L_x_50:
[----:B------:R-:W-:Y:S05]  /*c1b0*/  @P0 BRA `(.L_x_37) ;  /* 0x0000000000180947 */ /* 0x000fea0003800000 */
[----:B------:R-:W4:Y:S01]  /*c1c0*/  S2R R12, SR_TID.X ;  /* 0x00000000000c7919 */ /* 0x000f220000002100 */
[----:B---3--:R-:W-:-:S04]  /*c1d0*/  IMAD.MOV.U32 R11, RZ, RZ, 0x8100 ;  /* 0x00008100ff0b7424 */ /* 0x008fc800078e00ff */
[----:B------:R3:W-:Y:S01]  /*c1e0*/  SYNCS.ARRIVE.TRANS64 RZ, [R8+URZ+0x31830], R11 ;  /* 0x0318300b08ff79a7 */ /* 0x0007e2000800003f */
[----:B----4-:R-:W-:-:S13]  /*c1f0*/  LOP3.LUT P0, RZ, R12, 0x1f, RZ, 0xc0, !PT ;  /* 0x0000001f0cff7812 */ /* 0x010fda000780c0ff */
[----:B---3--:R-:W-:Y:S05]  /*c200*/  @!P0 BRA `(.L_x_37) ;  /* 0x0000000000048947 */ /* 0x008fea0003800000 */
[----:B------:R-:W-:Y:S01]  /*c210*/  BPT.TRAP 0x1 ;  /* 0x000000040000795c */ /* 0x000fe20000300000 */
.L_x_37:
[----:B------:R-:W4:Y:S01]  /*c220*/  LDC.64 R12, c[0x0][0x728] ;  /* 0x0001ca00ff0c7b82 */ /* 0x000f220000000a00 */
[C---:B-----5:R-:W-:Y:S01]  /*c230*/  IADD3 R2, P0, R9.reuse, R2, RZ ;  /* 0x0000000209027210 */ /* 0x060fe20007f1e0ff */
[----:B------:R-:W-:Y:S01]  /*c240*/  UMOV UR6, 0x0 ;  /* 0x0000000000067882 */ /* 0x000fe20000000000 */
[----:B------:R-:W-:Y:S01]  /*c250*/  R2UR UR8, R8 ;  /* 0x00000000080872ca */ /* 0x000fe200000e0000 */
[----:B------:R-:W-:Y:S01]  /*c260*/  UMOV UR7, 0x14f00000 ;  /* 0x14f0000000077882 */ /* 0x000fe20000000000 */
[C---:B------:R-:W-:Y:S01]  /*c270*/  LEA.HI.X.SX32 R7, R9.reuse, R7, 0x1, P0 ;  /* 0x0000000709077211 */ /* 0x040fe200000f0eff */
[----:B------:R-:W-:Y:S01]  /*c280*/  UMOV UR42, URZ ;  /* 0x0000003f002a7c82 */ /* 0x000fe20008000000 */
[----:B------:R-:W-:Y:S01]  /*c290*/  R2UR UR43, R9 ;  /* 0x00000000092b72ca */ /* 0x000fe200000e0000 */
[----:B------:R-:W-:Y:S01]  /*c2a0*/  UMOV UR44, UR20 ;  /* 0x00000014002c7c82 */ /* 0x000fe20008000000 */
[----:B------:R-:W-:Y:S01]  /*c2b0*/  UMOV UR45, UR21 ;  /* 0x00000015002d7c82 */ /* 0x000fe20008000000 */
[----:B------:R-:W-:Y:S01]  /*c2c0*/  UMOV UR34, 0x40 ;  /* 0x0000004000227882 */ /* 0x000fe20000000000 */
[----:B------:R-:W-:Y:S01]  /*c2d0*/  UMOV UR36, UR20 ;  /* 0x0000001400247c82 */ /* 0x000fe20008000000 */
[----:B------:R-:W-:Y:S01]  /*c2e0*/  UMOV UR37, UR21 ;  /* 0x0000001500257c82 */ /* 0x000fe20008000000 */
[----:B------:R-:W-:Y:S01]  /*c2f0*/  UMOV UR26, 0x80 ;  /* 0x00000080001a7882 */ /* 0x000fe20000000000 */
[----:B------:R-:W-:Y:S01]  /*c300*/  UMOV UR28, UR20 ;  /* 0x00000014001c7c82 */ /* 0x000fe20008000000 */
[----:B------:R-:W-:Y:S01]  /*c310*/  UMOV UR29, UR21 ;  /* 0x00000015001d7c82 */ /* 0x000fe20008000000 */
[----:B------:R-:W-:Y:S01]  /*c320*/  UIADD3 UR40, UR8, 0x24100, URZ ;  /* 0x0002410008287890 */ /* 0x000fe2000fffe03f */
[----:B------:R-:W-:Y:S01]  /*c330*/  LOP3.LUT R10, R10, 0x1, RZ, 0x3c, !PT ;  /* 0x000000010a0a7812 */ /* 0x000fe200078e3cff */
[----:B------:R-:W-:-:S02]  /*c340*/  UIADD3 UR41, UR8, 0x31830, URZ ;  /* 0x0003183008297890 */ /* 0x000fc4000fffe03f */
[----:B------:R-:W-:Y:S02]  /*c350*/  UIADD3 UR32, UR8, 0x26100, URZ ;  /* 0x0002610008207890 */ /* 0x000fe4000fffe03f */
[----:B------:R-:W-:Y:S01]  /*c360*/  UIADD3 UR24, UR8, 0x28100, URZ ;  /* 0x0002810008187890 */ /* 0x000fe2000fffe03f */
[C---:B----4-:R-:W-:Y:S01]  /*c370*/  LEA R12, P0, R2.reuse, R12, 0x2 ;  /* 0x0000000c020c7211 */ /* 0x050fe200078010ff */
[----:B------:R-:W-:Y:S02]  /*c380*/  UIADD3 UR16, UR8, 0x2a100, URZ ;  /* 0x0002a10008107890 */ /* 0x000fe4000fffe03f */
[----:B------:R-:W-:Y:S01]  /*c390*/  UIADD3 UR8, UR8, 0x2c300, URZ ;  /* 0x0002c30008087890 */ /* 0x000fe2000fffe03f */
[----:B------:R-:W-:Y:S01]  /*c3a0*/  LEA.HI.X R13, R2, R13, R7, 0x2, P0 ;  /* 0x0000000d020d7211 */ /* 0x000fe200000f1407 */
[----:B------:R-:W-:Y:S01]  /*c3b0*/  UMOV UR35, UR43 ;  /* 0x0000002b00237c82 */ /* 0x000fe20008000000 */
[----:B------:R-:W-:Y:S01]  /*c3c0*/  IADD3 R4, P0, R4, 0x1f0, RZ ;  /* 0x000001f004047810 */ /* 0x000fe20007f1e0ff */
[----:B------:R-:W-:Y:S01]  /*c3d0*/  UMOV UR33, UR41 ;  /* 0x0000002900217c82 */ /* 0x000fe20008000000 */
[----:B------:R-:W-:Y:S01]  /*c3e0*/  R2UR UR14, R12 ;  /* 0x000000000c0e72ca */ /* 0x000fe200000e0000 */
[----:B------:R-:W-:Y:S01]  /*c3f0*/  UMOV UR27, UR43 ;  /* 0x0000002b001b7c82 */ /* 0x000fe20008000000 */
[----:B------:R-:W-:Y:S01]  /*c400*/  R2UR UR4, R4 ;  /* 0x00000000040472ca */ /* 0x000fe200000e0000 */
[----:B------:R-:W-:Y:S01]  /*c410*/  IMAD.X R5, RZ, RZ, R5, P0 ;  /* 0x000000ffff057224 */ /* 0x000fe200000e0605 */
[----:B------:R-:W-:Y:S01]  /*c420*/  R2UR UR15, R13 ;  /* 0x000000000d0f72ca */ /* 0x000fe200000e0000 */
[----:B------:R-:W-:Y:S01]  /*c430*/  UMOV UR25, UR41 ;  /* 0x0000002900197c82 */ /* 0x000fe20008000000 */
[----:B------:R-:W-:Y:S01]  /*c440*/  UMOV UR18, 0xc0 ;  /* 0x000000c000127882 */ /* 0x000fe20000000000 */
[----:B------:R-:W-:Y:S01]  /*c450*/  UMOV UR19, UR43 ;  /* 0x0000002b00137c82 */ /* 0x000fe20008000000 */
[----:B------:R-:W-:Y:S01]  /*c460*/  R2UR UR5, R5 ;  /* 0x00000000050572ca */ /* 0x000fe200000e0000 */
[----:B------:R-:W-:Y:S01]  /*c470*/  UMOV UR17, UR41 ;  /* 0x0000002900117c82 */ /* 0x000fe20008000000 */
[----:B------:R-:W-:Y:S01]  /*c480*/  UMOV UR9, UR41 ;  /* 0x0000002900097c82 */ /* 0x000fe20008000000 */
[----:B------:R-:W-:Y:S01]  /*c490*/  UMOV UR10, 0x10 ;  /* 0x00000010000a7882 */ /* 0x000fe20000000000 */
[----:B------:R-:W-:-:S04]  /*c4a0*/  ISETP.NE.AND P0, PT, R18, 0x2, PT ;  /* 0x000000021200780c */ /* 0x000fc80003f05270 */
[----:B------:R-:W-:Y:S02]  /*c4b0*/  SEL R3, RZ, 0x1, P0 ;  /* 0x00000001ff037807 */ /* 0x000fe40000000000 */
[----:B------:R-:W-:Y:S02]  /*c4c0*/  SEL R18, R18, RZ, P0 ;  /* 0x000000ff12127207 */ /* 0x000fe40000000000 */
[----:B------:R-:W-:Y:S01]  /*c4d0*/  LOP3.LUT R6, R6, R3, RZ, 0x3c, !PT ;  /* 0x0000000306067212 */ /* 0x000fe200078e3cff */
[----:B------:R4:W-:Y:S01]  /*c4e0*/  UTMALDG.4D [UR40], [UR4], desc[UR6] ;  /* 0x00000628040075b4 */ /* 0x0009e20008019000 */
[----:B------:R4:W-:Y:S01]  /*c4f0*/  UTMALDG.4D [UR32], [UR4], desc[UR6] ;  /* 0x00000620040075b4 */ /* 0x0009e20008019000 */
[----:B------:R4:W-:Y:S01]  /*c500*/  UTMALDG.4D [UR24], [UR4], desc[UR6] ;  /* 0x00000618040075b4 */ /* 0x0009e20008019000 */
[----:B------:R4:W-:Y:S01]  /*c510*/  UTMALDG.4D [UR16], [UR4], desc[UR6] ;  /* 0x00000610040075b4 */ /* 0x0009e20008019000 */
[----:B------:R4:W-:Y:S02]  /*c520*/  UBLKCP.S.G [UR8], [UR14], UR10 ;  /* 0x000000080e0073ba */ /* 0x0009e4000800020a */
[----:B----4-:R-:W-:Y:S01]  /*c530*/  NOP ;  /* 0x0000000000007918 */ /* 0x010fe20000000000 */
.L_x_27:
[----:B------:R-:W-:Y:S05]  /*c540*/  BSYNC B0 ;  /* 0x0000000000007941 */ /* 0x000fea0003800000 */
.L_x_26:
[----:B------:R-:W-:-:S03]  /*c550*/  UMOV UR4, 0xffffffff ;  /* 0xffffffff00047882 */ /* 0x000fc60000000000 */
[----:B------:R-:W-:Y:S05]  /*c560*/  BRA.DIV UR4, `(.L_x_38) ;  /* 0x0000000604187947 */ /* 0x000fea000b800000 */
[----:B------:R-:W-:-:S13]  /*c570*/  ELECT P6, URZ, PT ;  /* 0x00000000003f782f */ /* 0x000fda00038c0000 */
.L_x_53:
[----:B------:R-:W-:Y:S04]  /*c580*/  BSSY B0, `(.L_x_39) ;  /* 0x000001e000007945 */ /* 0x000fe80003800000 */
[----:B------:R-:W-:Y:S05]  /*c590*/  @!P6 BRA `(.L_x_40) ;  /* 0x000000000070e947 */ /* 0x000fea0003800000 */
[----:B------:R-:W-:-:S04]  /*c5a0*/  LOP3.LUT R0, R0, 0x2, RZ, 0xfc, !PT ;  /* 0x0000000200007812 */ /* 0x000fc800078efcff */
[----:B------:R-:W-:-:S13]  /*c5b0*/  ISETP.NE.AND P1, PT, R0, 0x3, PT ;  /* 0x000000030000780c */ /* 0x000fda0003f25270 */
[----:B------:R-:W-:Y:S05]  /*c5c0*/  @!P1 BRA `(.L_x_41) ;  /* 0x0000000000049947 */ /* 0x000fea0003800000 */
[----:B------:R-:W-:Y:S01]  /*c5d0*/  BPT.TRAP 0x1 ;  /* 0x000000040000795c */ /* 0x000fe20000300000 */
.L_x_41:
[----:B------:R-:W4:Y:S01]  /*c5e0*/  S2R R3, SR_CgaCtaId ;  /* 0x0000000000037919 */ /* 0x000f220000008800 */
[----:B------:R-:W-:-:S04]  /*c5f0*/  MOV R0, 0x400 ;  /* 0x0000040000007802 */ /* 0x000fc80000000f00 */
[----:B----4-:R-:W-:Y:S02]  /*c600*/  LEA R7, R3, R0, 0x18 ;  /* 0x0000000003077211 */ /* 0x010fe400078ec0ff */
[----:B------:R-:W-:-:S03]  /*c610*/  SHF.L.U32 R0, R6, 0x1f, RZ ;  /* 0x0000001f06007819 */ /* 0x000fc600000006ff */
[----:B------:R-:W-:-:S04]  /*c620*/  VIADD R3, R7, 0x31820 ;  /* 0x0003182007037836 */ /* 0x000fc80000000000 */
[----:B------:R-:W-:-:S04]  /*c630*/  IMAD R5, R18, 0x8, R3 ;  /* 0x0000000812057824 */ /* 0x000fc800078e0203 */
[----:B------:R-:W4:Y:S02]  /*c640*/  SYNCS.PHASECHK.TRANS64.TRYWAIT P0, [R5+URZ], R0 ;  /* 0x00000000050075a7 */ /* 0x000f24000800017f */
[----:B----4-:R-:W-:Y:S05]  /*c650*/  @!P0 BRA `(.L_x_42) ;  /* 0x0000000000fc8947 */ /* 0x010fea0003800000 */
.L_x_54:
[----:B------:R-:W-:-:S05]  /*c660*/  VIADD R18, R18, 0x1 ;  /* 0x0000000112127836 */ /* 0x000fca0000000000 */
[----:B------:R-:W-:-:S04]  /*c670*/  ISETP.NE.AND P0, PT, R18, 0x2, PT ;  /* 0x000000021200780c */ /* 0x000fc80003f05270 */
[----:B----4-:R-:W-:Y:S02]  /*c680*/  SEL R5, RZ, 0x1, P0 ;  /* 0x00000001ff057807 */ /* 0x010fe40000000000 */
[----:B------:R-:W-:Y:S02]  /*c690*/  SEL R18, R18, RZ, P0 ;  /* 0x000000ff12127207 */ /* 0x000fe40000000000 */
[----:B------:R-:W-:-:S03]  /*c6a0*/  LOP3.LUT R0, R6, R5, RZ, 0x3c, !PT ;  /* 0x0000000506007212 */ /* 0x000fc600078e3cff */
[----:B------:R-:W-:Y:S01]  /*c6b0*/  IMAD R3, R18, 0x8, R3 ;  /* 0x0000000812037824 */ /* 0x000fe200078e0203 */
[----:B------:R-:W-:-:S04]  /*c6c0*/  SHF.L.U32 R0, R0, 0x1f, RZ ;  /* 0x0000001f00007819 */ /* 0x000fc800000006ff */
[----:B------:R-:W4:Y:S02]  /*c6d0*/  SYNCS.PHASECHK.TRANS64.TRYWAIT P0, [R3+URZ], R0 ;  /* 0x00000000030075a7 */ /* 0x000f24000800017f */
[----:B----4-:R-:W-:Y:S05]  /*c6e0*/  @!P0 BRA `(.L_x_43) ;  /* 0x0000000000ec8947 */ /* 0x010fea0003800000 */
.L_x_55:
[----:B------:R-:W-:Y:S05]  /*c6f0*/  @!P1 BRA `(.L_x_44) ;  /* 0x0000000000049947 */ /* 0x000fea0003800000 */
[----:B------:R-:W-:Y:S01]  /*c700*/  BPT.TRAP 0x1 ;  /* 0x000000040000795c */ /* 0x000fe20000300000 */
.L_x_44:
[----:B------:R-:W-:-:S07]  /*c710*/  SHF.L.U32 R10, R10, 0x1f, RZ ;  /* 0x0000001f0a0a7819 */ /* 0x000fce00000006ff */
.L_x_45:
[----:B------:R1:W1:Y:S02]  /*c720*/  SYNCS.PHASECHK.TRANS64.TRYWAIT P0, [R7+URZ+0x31838], R10 ;  /* 0x0318380a070075a7 */ /* 0x000264000800017f */
[----:B-1----:R-:W-:Y:S05]  /*c730*/  @!P0 NANOSLEEP.SYNCS 0x989680 ;  /* 0x009896800000895d */ /* 0x002fea0003900000 */
[----:B------:R-:W1:Y:S02]  /*c740*/  @!P0 SYNCS.PHASECHK.TRANS64 P0, [R7+URZ+0x31838], R10 ;  /* 0x0318380a070085a7 */ /* 0x000e64000800007f */
[----:B-1----:R-:W-:Y:S05]  /*c750*/  @!P0 BRA `(.L_x_45) ;  /* 0xfffffffc00f08947 */ /* 0x002fea000383ffff */
.L_x_40:
[----:B------:R-:W-:Y:S05]  /*c760*/  BSYNC B0 ;  /* 0x0000000000007941 */ /* 0x000fea0003800000 */
.L_x_39:
[----:B------:R-:W-:Y:S05]  /*c770*/  EXIT ;  /* 0x000000000000794d */ /* 0x000fea0003800000 */
.L_x_7:
[----:B-1----:R-:W-:-:S04]  /*c780*/  IMAD.U32 R8, RZ, RZ, UR60 ;  /* 0x0000003cff087e24 */ /* 0x002fc8000f8e00ff */
[----:B------:R1:W2:Y:S03]  /*c790*/  SYNCS.PHASECHK.TRANS64.TRYWAIT P0, [R8+URZ+0x31800], R3 ;  /* 0x03180003080075a7 */ /* 0x0002a6000800017f */
[----:B--2---:R-:W-:Y:S05]  /*c7a0*/  @!P0 NANOSLEEP.SYNCS 0x989680 ;  /* 0x009896800000895d */ /* 0x004fea0003900000 */
[----:B------:R-:W2:Y:S02]  /*c7b0*/  @!P0 SYNCS.PHASECHK.TRANS64 P0, [R8+URZ+0x31800], R3 ;  /* 0x03180003080085a7 */ /* 0x000ea4000800007f */
[----:B--2---:R-:W-:Y:S05]  /*c7c0*/  @!P0 BRA `(.L_x_7) ;  /* 0xfffffffc00ec8947 */ /* 0x004fea000383ffff */
[----:B------:R-:W-:Y:S05]  /*c7d0*/  BRA `(.L_x_6) ;  /* 0xffffff3c00cc7947 */ /* 0x000fea000383ffff */
.L_x_12:
[----:B--2---:R2:W3:Y:S02]  /*c7e0*/  SYNCS.PHASECHK.TRANS64.TRYWAIT P1, [R17+URZ+0x31810], R10 ;  /* 0x0318100a110075a7 */ /* 0x0044e4000802017f */
[----:B---3--:R-:W-:Y:S05]  /*c7f0*/  @!P1 NANOSLEEP.SYNCS 0x989680 ;  /* 0x009896800000995d */ /* 0x008fea0003900000 */
[----:B------:R-:W3:Y:S02]  /*c800*/  @!P1 SYNCS.PHASECHK.TRANS64 P1, [R17+URZ+0x31810], R10 ;  /* 0x0318100a110095a7 */ /* 0x000ee4000802007f */
[----:B---3--:R-:W-:Y:S05]  /*c810*/  @!P1 BRA `(.L_x_12) ;  /* 0xfffffffc00f09947 */ /* 0x008fea000383ffff */
[----:B------:R-:W-:Y:S05]  /*c820*/  BRA `(.L_x_11) ;  /* 0xffffff48005c7947 */ /* 0x000fea000383ffff */
.L_x_16:
[----:B------:R1:W1:Y:S02]  /*c830*/  SYNCS.PHASECHK.TRANS64.TRYWAIT P1, [R5+URZ+0x31830], R12 ;  /* 0x0318300c050075a7 */ /* 0x000264000802017f */
[----:B-1----:R-:W-:Y:S05]  /*c840*/  @!P1 NANOSLEEP.SYNCS 0x989680 ;  /* 0x009896800000995d */ /* 0x002fea0003900000 */
[----:B------:R-:W1:Y:S02]  /*c850*/  @!P1 SYNCS.PHASECHK.TRANS64 P1, [R5+URZ+0x31830], R12 ;  /* 0x0318300c050095a7 */ /* 0x000e64000802007f */
[----:B-1----:R-:W-:Y:S05]  /*c860*/  @!P1 BRA `(.L_x_16) ;  /* 0xfffffffc00f09947 */ /* 0x002fea000383ffff */
[----:B------:R-:W-:Y:S05]  /*c870*/  BRA `(.L_x_15) ;  /* 0xffffff6c00d47947 */ /* 0x000fea000383ffff */
.L_x_28:
[----:B-1----:R1:W2:Y:S02]  /*c880*/  SYNCS.PHASECHK.TRANS64.TRYWAIT P1, [R8+URZ+0x31820], R7 ;  /* 0x03182007080075a7 */ /* 0x0022a4000802017f */
[----:B--2---:R-:W-:Y:S05]  /*c890*/  @!P1 NANOSLEEP.SYNCS 0x989680 ;  /* 0x009896800000995d */ /* 0x004fea0003900000 */
[----:B------:R-:W2:Y:S02]  /*c8a0*/  @!P1 SYNCS.PHASECHK.TRANS64 P1, [R8+URZ+0x31820], R7 ;  /* 0x03182007080095a7 */ /* 0x000ea4000802007f */
[----:B--2---:R-:W-:Y:S05]  /*c8b0*/  @!P1 BRA `(.L_x_28) ;  /* 0xfffffffc00f09947 */ /* 0x004fea000383ffff */
[----:B------:R-:W-:Y:S05]  /*c8c0*/  BRA `(.L_x_46) ;  /* 0xffffffe800687947 */ /* 0x000fea000383ffff */
.L_x_31:
[----:B-1----:R1:W2:Y:S02]  /*c8d0*/  SYNCS.PHASECHK.TRANS64.TRYWAIT P1, [R8+URZ+0x31838], R5 ;  /* 0x03183805080075a7 */ /* 0x0022a4000802017f */
[----:B--2---:R-:W-:Y:S05]  /*c8e0*/  @!P1 NANOSLEEP.SYNCS 0x989680 ;  /* 0x009896800000995d */ /* 0x004fea0003900000 */
[----:B------:R-:W2:Y:S02]  /*c8f0*/  @!P1 SYNCS.PHASECHK.TRANS64 P1, [R8+URZ+0x31838], R5 ;  /* 0x03183805080095a7 */ /* 0x000ea4000802007f */
[----:B--2---:R-:W-:Y:S05]  /*c900*/  @!P1 BRA `(.L_x_31) ;  /* 0xfffffffc00f09947 */ /* 0x004fea000383ffff */
[----:B------:R-:W-:Y:S05]  /*c910*/  BRA `(.L_x_47) ;  /* 0xfffffff000487947 */ /* 0x000fea000383ffff */
.L_x_33:
[----:B------:R-:W-:-:S07]  /*c920*/  SHF.L.U32 R20, R6, 0x1f, RZ ;  /* 0x0000001f06147819 */ /* 0x000fce00000006ff */
.L_x_48:
[----:B-1----:R1:W2:Y:S02]  /*c930*/  SYNCS.PHASECHK.TRANS64.TRYWAIT P1, [R19+URZ+0x31820], R20 ;  /* 0x03182014130075a7 */ /* 0x0022a4000802017f */
[----:B--2---:R-:W-:Y:S05]  /*c940*/  @!P1 NANOSLEEP.SYNCS 0x989680 ;  /* 0x009896800000995d */ /* 0x004fea0003900000 */
[----:B------:R-:W2:Y:S02]  /*c950*/  @!P1 SYNCS.PHASECHK.TRANS64 P1, [R19+URZ+0x31820], R20 ;  /* 0x03182014130095a7 */ /* 0x000ea4000802007f */
[----:B--2---:R-:W-:Y:S05]  /*c960*/  @!P1 BRA `(.L_x_48) ;  /* 0xfffffffc00f09947 */ /* 0x004fea000383ffff */
[----:B------:R-:W-:Y:S05]  /*c970*/  BRA `(.L_x_49) ;  /* 0xfffffff400107947 */ /* 0x000fea000383ffff */
.L_x_36:
[----:B---3--:R3:W4:Y:S02]  /*c980*/  SYNCS.PHASECHK.TRANS64.TRYWAIT P1, [R8+URZ+0x31838], R11 ;  /* 0x0318380b080075a7 */ /* 0x008724000802017f */
[----:B----4-:R-:W-:Y:S05]  /*c990*/  @!P1 NANOSLEEP.SYNCS 0x989680 ;  /* 0x009896800000995d */ /* 0x010fea0003900000 */
[----:B------:R-:W4:Y:S02]  /*c9a0*/  @!P1 SYNCS.PHASECHK.TRANS64 P1, [R8+URZ+0x31838], R11 ;  /* 0x0318380b080095a7 */ /* 0x000f24000802007f */
[----:B----4-:R-:W-:Y:S05]  /*c9b0*/  @!P1 BRA `(.L_x_36) ;  /* 0xfffffffc00f09947 */ /* 0x010fea000383ffff */
[----:B------:R-:W-:Y:S05]  /*c9c0*/  BRA `(.L_x_50) ;  /* 0xfffffff400f87947 */ /* 0x000fea000383ffff */
.L_x_38:
[----:B------:R-:W-:Y:S01]  /*c9d0*/  BSSY B0, `(.L_x_51) ;  /* 0x0000006000007945 */ /* 0x000fe20003800000 */
[----:B------:R-:W-:-:S07]  /*c9e0*/  IMAD.MOV.U32 R15, RZ, RZ, -0x1 ;  /* 0xffffffffff0f7424 */ /* 0x000fce00078e00ff */
[----:B-123--:R-:W-:Y:S05]  /*c9f0*/  WARPSYNC.COLLECTIVE R15, `(.L_x_52) ;  /* 0x000000000f0c7348 */ /* 0x00efea0003c00000 */
[----:B------:R-:W-:Y:S02]  /*ca00*/  ELECT P6, UR62, PT ;  /* 0x00000000003e782f */ /* 0x000fe400038c0000 */
[----:B------:R-:W-:Y:S01]  /*ca10*/  MOV R14, UR62 ;  /* 0x0000003e000e7c02 */ /* 0x000fe20008000f00 */
[----:B-123--:R-:W-:Y:S10]  /*ca20*/  ENDCOLLECTIVE ;  /* 0x000000000000791b */ /* 0x00eff40003800000 */
.L_x_52:
[----:B------:R-:W-:Y:S05]  /*ca30*/  BSYNC B0 ;  /* 0x0000000000007941 */ /* 0x000fea0003800000 */
.L_x_51:
[----:B------:R-:W-:Y:S05]  /*ca40*/  BRA `(.L_x_53) ;  /* 0xfffffff800cc7947 */ /* 0x000fea000383ffff */
.L_x_42:
[----:B----4-:R4:W1:Y:S02]  /*ca50*/  SYNCS.PHASECHK.TRANS64.TRYWAIT P0, [R5+URZ], R0 ;  /* 0x00000000050075a7 */ /* 0x010864000800017f */
[----:B-1----:R-:W-:Y:S05]  /*ca60*/  @!P0 NANOSLEEP.SYNCS 0x989680 ;  /* 0x009896800000895d */ /* 0x002fea0003900000 */
[----:B------:R-:W1:Y:S02]  /*ca70*/  @!P0 SYNCS.PHASECHK.TRANS64 P0, [R5+URZ], R0 ;  /* 0x00000000050085a7 */ /* 0x000e64000800007f */
[----:B-1----:R-:W-:Y:S05]  /*ca80*/  @!P0 BRA `(.L_x_42) ;  /* 0xfffffffc00f08947 */ /* 0x002fea000383ffff */
[----:B------:R-:W-:Y:S05]  /*ca90*/  BRA `(.L_x_54) ;  /* 0xfffffff800f07947 */ /* 0x000fea000383ffff */
.L_x_43:
[----:B----4-:R4:W1:Y:S02]  /*caa0*/  SYNCS.PHASECHK.TRANS64.TRYWAIT P0, [R3+URZ], R0 ;  /* 0x00000000030075a7 */ /* 0x010864000800017f */
[----:B-1----:R-:W-:Y:S05]  /*cab0*/  @!P0 NANOSLEEP.SYNCS 0x989680 ;  /* 0x009896800000895d */ /* 0x002fea0003900000 */
[----:B------:R-:W1:Y:S02]  /*cac0*/  @!P0 SYNCS.PHASECHK.TRANS64 P0, [R3+URZ], R0 ;  /* 0x00000000030085a7 */ /* 0x000e64000800007f */
[----:B-1----:R-:W-:Y:S05]  /*cad0*/  @!P0 BRA `(.L_x_43) ;  /* 0xfffffffc00f08947 */ /* 0x002fea000383ffff */
[----:B------:R-:W-:Y:S05]  /*cae0*/  BRA `(.L_x_55) ;  /* 0xfffffffc00007947 */ /* 0x000fea000383ffff */
.L_x_56:
[----:B------:R-:W-:-:S00]  /*caf0*/  BRA `(.L_x_56) ;  /* 0xfffffffc00fc7947 */ /* 0x000fc0000383ffff */
[----:B------:R-:W-:-:S00]  /*cb00*/  NOP ;  /* 0x0000000000007918 */ /* 0x000fc00000000000 */
[----:B------:R-:W-:-:S00]  /*cb10*/  NOP ;  /* 0x0000000000007918 */ /* 0x000fc00000000000 */
[----:B------:R-:W-:-:S00]  /*cb20*/  NOP ;  /* 0x0000000000007918 */ /* 0x000fc00000000000 */
[----:B------:R-:W-:-:S00]  /*cb30*/  NOP ;  /* 0x0000000000007918 */ /* 0x000fc00000000000 */
[----:B------:R-:W-:-:S00]  /*cb40*/  NOP ;  /* 0x0000000000007918 */ /* 0x000fc00000000000 */
[----:B------:R-:W-:-:S00]  /*cb50*/  NOP ;  /* 0x0000000000007918 */ /* 0x000fc00000000000 */
[----:B------:R-:W-:-:S00]  /*cb60*/  NOP ;  /* 0x0000000000007918 */ /* 0x000fc00000000000 */
[----:B------:R-:W-:-:S00]  /*cb70*/  NOP ;  /* 0x0000000000007918 */ /* 0x000fc00000000000 */
.L_x_2197:


//--------------------- .text._ZN7cutlass13device_kernelIN5flash11enable_sm90INS1_16FlashAttnBwdSm90INS1_25CollectiveMainloopBwdSm90ILi2ELi1ELi1EN4cute5tupleIJNS5_1CILi1EEES8_S8_EEENS6_IJNS7_ILi64EEENS7_ILi80EEENS7_ILi256EEEEEENS_6half_tEfNS_4arch4Sm90ELb0ELb0ELb1ELb0ELb0ELb0ELb1ELb1ELi2ELi1ELi1ELi1ELb0EEENS1_24CollectiveEpilogueBwdGQAISD_fSG_Li256ELb0ELb0EEENS1_19SingleTileSchedulerILb0ELb0ELb0ELi80EEEEEEEEEvNT_6ParamsE --------------------------
	.section	.text._ZN7cutlass13device_kernelIN5flash11enable_sm90INS1_16FlashAttnBwdSm90INS1_25CollectiveMainloopBwdSm90ILi2ELi1ELi1EN4cute5tupleIJNS5_1CILi1EEES8_S8_EEENS6_IJNS7_ILi64EEENS7_ILi80EEENS7_ILi256EEEEEENS_6half_tEfNS_4arch4Sm90ELb0ELb0ELb1ELb0ELb0ELb0ELb1ELb1ELi2ELi1ELi1ELi1ELb0EEENS1_24CollectiveEpilogueBwdGQAISD_fSG_Li256ELb0ELb0EEENS1_19SingleTileSchedulerILb0ELb0ELb0ELi80EEEEEEEEEvNT_6ParamsE,"ax",@progbits
	.align	128
.text._ZN7cutlass13device_kernelIN5flash11enable_sm90INS1_16FlashAttnBwdSm90INS1_25CollectiveMainloopBwdSm90ILi2ELi1ELi1EN4cute5tupleIJNS5_1CILi1EEES8_S8_EEENS6_IJNS7_ILi64EEENS7_ILi80EEENS7_ILi256EEEEEENS_6half_tEfNS_4arch4Sm90ELb0ELb0ELb1ELb0ELb0ELb0ELb1ELb1ELi2ELi1ELi1ELi1ELb0EEENS1_24CollectiveEpilogueBwdGQAISD_fSG_Li256ELb0ELb0EEENS1_19SingleTileSchedulerILb0ELb0ELb0ELi80EEEEEEEEEvNT_6ParamsE:
        .type           _ZN7cutlass13device_kernelIN5flash11enable_sm90INS1_16FlashAttnBwdSm90INS1_25CollectiveMainloopBwdSm90ILi2ELi1ELi1EN4cute5tupleIJNS5_1CILi1EEES8_S8_EEENS6_IJNS7_ILi64EEENS7_ILi80EEENS7_ILi256EEEEEENS_6half_tEfNS_4arch4Sm90ELb0ELb0ELb1ELb0ELb0ELb0ELb1ELb1ELi2ELi1ELi1ELi1ELb0EEENS1_24CollectiveEpilogueBwdGQAISD_fSG_Li256ELb0ELb0EEENS1_19SingleTileSchedulerILb0ELb0ELb0ELi80EEEEEEEEEvNT_6ParamsE,@function
        .size           _ZN7cutlass13device_kernelIN5flash11enable_sm90INS1_16FlashAttnBwdSm90INS1_25CollectiveMainloopBwdSm90ILi2ELi1ELi1EN4cute5tupleIJNS5_1CILi1EEES8_S8_EEENS6_IJNS7_ILi64EEENS7_ILi80EEENS7_ILi256EEEEEENS_6half_tEfNS_4arch4Sm90ELb0ELb0ELb1ELb0ELb0ELb0ELb1ELb1ELi2ELi1ELi1ELi1ELb0EEENS1_24CollectiveEpilogueBwdGQAISD_fSG_Li256ELb0ELb0EEENS1_19SingleTileSchedulerILb0ELb0ELb0ELi80EEEEEEEEEvNT_6ParamsE,(.L_x_2198 - _ZN7cutlass13device_kernelIN5flash11enable_sm90INS1_16FlashAttnBwdSm90INS1_25CollectiveMainloopBwdSm90ILi2ELi1ELi1EN4cute5tupleIJNS5_1CILi1EEES8_S8_EEENS6_IJNS7_ILi64EEENS7_ILi80EEENS7_ILi256EEEEEENS_6half_tEfNS_4arch4Sm90ELb0ELb0ELb1ELb0ELb0ELb0ELb1ELb1ELi2ELi1ELi1ELi1ELb0EEENS1_24CollectiveEpilogueBwdGQAISD_fSG_Li256ELb0ELb0EEENS1_19SingleTileSchedulerILb0ELb0ELb0ELi80EEEEEEEEEvNT_6ParamsE)
        .other          _ZN7cutlass13device_kernelIN5flash11enable_sm90INS1_16FlashAttnBwdSm90INS1_25CollectiveMainloopBwdSm90ILi2ELi1ELi1EN4cute5tupleIJNS5_1CILi1EEES8_S8_EEENS6_IJNS7_ILi64EEENS7_ILi80EEENS7_ILi256EEEEEENS_6half_tEfNS_4arch4Sm90ELb0ELb0ELb1ELb0ELb0ELb0ELb1ELb1ELi2ELi1ELi1ELi1ELb0EEENS1_24CollectiveEpilogueBwdGQAISD_fSG_Li256ELb0ELb0EEENS1_19SingleTileSchedulerILb0ELb0ELb0ELi80EEEEEEEEEvNT_6ParamsE,@"STO_CUDA_ENTRY STV_DEFAULT"
_ZN7cutlass13device_kernelIN5flash11enable_sm90INS1_16FlashAttnBwdSm90INS1_25CollectiveMainloopBwdSm90ILi2ELi1ELi1EN4cute5tupleIJNS5_1CILi1EEES8_S8_EEENS6_IJNS7_ILi64EEENS7_ILi80EEENS7_ILi256EEEEEENS_6half_tEfNS_4arch4Sm90ELb0ELb0ELb1ELb0ELb0ELb0ELb1ELb1ELi2ELi1ELi1ELi1ELb0EEENS1_24CollectiveEpilogueBwdGQAISD_fSG_Li256ELb0ELb0EEENS1_19SingleTileSchedulerILb0ELb0ELb0ELi80EEEEEEEEEvNT_6ParamsE:
        /* <DEDUP_REMOVED lines=14> */
[----:B------:R-:W-:-:S02]  /*00e0*/  UIADD3.X UR7, URZ, UR5, URZ, UP0, !UPT ;  /* 0x000000053f077290 */ /* 0x000fc400087fe43f */
[----:B------:R-:W-:Y:S02]  /*00f0*/  UIADD3.X UR9, URZ, UR5, URZ, UP1, !UPT ;  /* 0x000000053f097290 */ /* 0x000fe40008ffe43f */
[----:B------:R-:W-:Y:S02]  /*0100*/  UIADD3.X UR11, URZ, UR5, URZ, UP2, !UPT ;  /* 0x000000053f0b7290 */ /* 0x000fe400097fe43f */
[----:B------:R-:W-:-:S03]  /*0110*/  UIADD3.X UR5, URZ, UR5, URZ, UP3, !UPT ;  /* 0x000000053f057290 */ /* 0x000fc60009ffe43f */
[----:B------:R1:W-:Y:S02]  /*0120*/  UTMACCTL.PF [UR6] ;  /* 0x00000000060079b9 */ /* 0x0003e40008040000 */
[----:B------:R1:W-:Y:S02]  /*0130*/  UTMACCTL.PF [UR8] ;  /* 0x00000000080079b9 */ /* 0x0003e40008040000 */
[----:B------:R1:W-:Y:S02]  /*0140*/  UTMACCTL.PF [UR10] ;  /* 0x000000000a0079b9 */ /* 0x0003e40008040000 */
[----:B------:R1:W-:Y:S02]  /*0150*/  UTMACCTL.PF [UR4] ;  /* 0x00000000040079b9 */ /* 0x0003e40008040000 */
[----:B-1----:R-:W-:Y:S01]  /*0160*/  NOP ;  /* 0x0000000000007918 */ /* 0x002fe20000000000 */
.L_x_58:
[----:B------:R-:W-:Y:S05]  /*0170*/  BSYNC B0 ;  /* 0x0000000000007941 */ /* 0x000fea0003800000 */
.L_x_57:
        /* <DEDUP_REMOVED lines=34> */
.L_x_59:
        /* <DEDUP_REMOVED lines=20> */
.L_x_60:
[----:B-1----:R-:W-:Y:S01]  /*04e0*/  ISETP.NE.AND P0, PT, R2, RZ, PT ;  /* 0x000000ff0200720c */ /* 0x002fe20003f05270 */
[----:B------:R-:W-:Y:S01]  /*04f0*/  IMAD.MOV.U32 R19, RZ, RZ, 0x1 ;  /* 0x00000001ff137424 */ /* 0x000fe200078e00ff */
[----:B------:R-:W-:Y:S01]  /*0500*/  NOP ;  /* 0x0000000000007918 */ /* 0x000fe20000000000 */
[----:B------:R-:W-:Y:S01]  /*0510*/  BSSY B0, `(.L_x_61) ;  /* 0x00009f7000007945 */ /* 0x000fe20003800000 */
[----:B------:R-:W-:Y:S02]  /*0520*/  LOP3.LUT R21, R4, 0x7f, RZ, 0xc0, !PT ;  /* 0x0000007f04157812 */ /* 0x000fe400078ec0ff */
[----:B------:R-:W-:Y:S01]  /*0530*/  SEL R19, R19, 0x2, !P0 ;  /* 0x0000000213137807 */ /* 0x000fe20004000000 */
[----:B--23--:R-:W-:Y:S06]  /*0540*/  BAR.SYNC.DEFER_BLOCKING 0x0 ;  /* 0x0000000000007b1d */ /* 0x00cfec0000010000 */
[----:B------:R-:W-:Y:S05]  /*0550*/  @!P0 BRA `(.L_x_62) ;  /* 0x0000008400c48947 */ /* 0x000fea0003800000 */
.L_x_63:
[----:B------:R-:W-:-:S08]  /*0560*/  NOP ;  /* 0x0000000000007918 */ /* 0x000fd00000000000 */
[----:B------:R-:W1:Y:S02]  /*0570*/  USETMAXREG.TRY_ALLOC.CTAPOOL UP0, 0xf0 ;  /* 0x000000f0000079c8 */ /* 0x000e640008000600 */
[----:B-1----:R-:W-:-:S13]  /*0580*/  PLOP3.LUT P0, PT, PT, PT, UP0, 0x80, 0x0 ;  /* 0x000000000000781c */ /* 0x002fda0003f0f008 */
[----:B------:R-:W-:Y:S05]  /*0590*/  @!P0 BRA `(.L_x_63) ;  /* 0xfffffffc00f08947 */ /* 0x000fea000383ffff */
[----:B------:R-:W1:Y:S02]  /*05a0*/  S2UR UR4, SR_CTAID.Z ;  /* 0x00000000000479c3 */ /* 0x000e640000002700 */
[----:B-1----:R-:W-:-:S13]  /*05b0*/  ISETP.LE.AND P0, PT, RZ, UR4, PT ;  /* 0x00000004ff007c0c */ /* 0x002fda000bf03270 */
[----:B------:R-:W-:Y:S05]  /*05c0*/  @!P0 BRA `(.L_x_64) ;  /* 0x0000009c00ac8947 */ /* 0x000fea0003800000 */
[----:B------:R-:W1:Y:S01]  /*05d0*/  S2R R0, SR_TID.X ;  /* 0x0000000000007919 */ /* 0x000e620000002100 */
[----:B------:R-:W2:Y:S01]  /*05e0*/  S2UR UR4, SR_CgaCtaId ;  /* 0x00000000000479c3 */ /* 0x000ea20000008800 */
[----:B------:R-:W-:Y:S01]  /*05f0*/  UMOV UR60, 0x400 ;  /* 0x00000400003c7882 */ /* 0x000fe20000000000 */
[----:B------:R-:W-:Y:S01]  /*0600*/  SHF.L.U32 R11, RZ, 0x1f, RZ ;  /* 0x0000001fff0b7819 */ /* 0x000fe200000006ff */
[----:B--2---:R-:W-:Y:S01]  /*0610*/  ULEA UR60, UR4, UR60, 0x18 ;  /* 0x0000003c043c7291 */ /* 0x004fe2000f8ec03f */
[----:B-1----:R-:W-:-:S08]  /*0620*/  VIADD R0, R0, 0xffffff80 ;  /* 0xffffff8000007836 */ /* 0x002fd00000000000 */
[----:B------:R-:W1:Y:S01]  /*0630*/  SYNCS.PHASECHK.TRANS64.TRYWAIT P0, [UR60+0x31800], R11 ;  /* 0x0318000bff0075a7 */ /* 0x000e62000800017c */
[----:B------:R-:W-:-:S04]  /*0640*/  SHF.R.S32.HI R3, RZ, 0x1f, R0 ;  /* 0x0000001fff037819 */ /* 0x000fc80000011400 */
[----:B------:R-:W-:-:S04]  /*0650*/  LEA.HI R2, R3, R0, RZ, 0x7 ;  /* 0x0000000003027211 */ /* 0x000fc800078f38ff */
[----:B------:R-:W-:Y:S02]  /*0660*/  SHF.R.S32.HI R229, RZ, 0x7, R2 ;  /* 0x00000007ffe57819 */ /* 0x000fe40000011402 */
[----:B------:R-:W-:-:S03]  /*0670*/  LOP3.LUT R5, R2, 0xffffff80, RZ, 0xc0, !PT ;  /* 0xffffff8002057812 */ /* 0x000fc600078ec0ff */
[----:B------:R-:W2:Y:S02]  /*0680*/  SHFL.IDX PT, R4, R229, RZ, 0x1f ;  /* 0x00001fffe5047589 */ /* 0x000ea400000e0000 */
[----:B------:R-:W-:-:S05]  /*0690*/  IMAD.IADD R6, R0, 0x1, -R5 ;  /* 0x0000000100067824 */ /* 0x000fca00078e0a05 */
[----:B------:R-:W-:-:S04]  /*06a0*/  SHF.R.S32.HI R7, RZ, 0x1f, R6 ;  /* 0x0000001fff077819 */ /* 0x000fc80000011406 */
[CC--:B------:R-:W-:Y:S02]  /*06b0*/  LEA.HI R8, R7.reuse, R6.reuse, RZ, 0x2 ;  /* 0x0000000607087211 */ /* 0x0c0fe400078f10ff */
[----:B------:R-:W-:Y:S02]  /*06c0*/  LEA.HI R7, R7, R6, RZ, 0x5 ;  /* 0x0000000607077211 */ /* 0x000fe400078f28ff */
[--C-:B------:R-:W-:Y:S02]  /*06d0*/  SHF.R.S32.HI R9, RZ, 0x2, R8.reuse ;  /* 0x00000002ff097819 */ /* 0x100fe40000011408 */
[----:B------:R-:W-:Y:S02]  /*06e0*/  SHF.R.S32.HI R10, RZ, 0x1f, R8 ;  /* 0x0000001fff0a7819 */ /* 0x000fe40000011408 */
[----:B------:R-:W-:Y:S02]  /*06f0*/  SHF.R.S32.HI R7, RZ, 0x5, R7 ;  /* 0x00000005ff077819 */ /* 0x000fe40000011407 */
[----:B------:R-:W-:-:S02]  /*0700*/  LEA.HI R10, R10, R9, RZ, 0x3 ;  /* 0x000000090a0a7211 */ /* 0x000fc400078f18ff */
[----:B--2---:R-:W-:Y:S02]  /*0710*/  LEA.HI R2, R4, R4, RZ, 0x1 ;  /* 0x0000000404027211 */ /* 0x004fe400078f08ff */
[----:B------:R-:W-:Y:S02]  /*0720*/  LOP3.LUT R10, R10, 0xfffffff8, RZ, 0xc0, !PT ;  /* 0xfffffff80a0a7812 */ /* 0x000fe400078ec0ff */
[----:B------:R-:W-:-:S03]  /*0730*/  LOP3.LUT R5, R2, 0xfffffffe, RZ, 0xc0, !PT ;  /* 0xfffffffe02057812 */ /* 0x000fc600078ec0ff */
[----:B------:R-:W-:Y:S02]  /*0740*/  IMAD.IADD R10, R9, 0x1, -R10 ;  /* 0x00000001090a7824 */ /* 0x000fe400078e0a0a */
[----:B------:R-:W-:Y:S01]  /*0750*/  IMAD.IADD R4, R4, 0x1, -R5 ;  /* 0x0000000104047824 */ /* 0x000fe200078e0a05 */
[----:B-1----:R-:W-:Y:S06]  /*0760*/  @P0 BRA `(.L_x_65) ;  /* 0x0000000000080947 */ /* 0x002fec0003800000 */
[----:B------:R-:W1:Y:S02]  /*0770*/  SYNCS.PHASECHK.TRANS64.TRYWAIT P0, [UR60+0x31800], R11 ;  /* 0x0318000bff0075a7 */ /* 0x000e64000800017c */
[----:B-1----:R-:W-:Y:S05]  /*0780*/  @!P0 BRA `(.L_x_66) ;  /* 0x0000009c00448947 */ /* 0x002fea0003800000 */
.L_x_65:
[----:B------:R-:W-:Y:S01]  /*0790*/  IMAD R228, R7, 0x10, R10 ;  /* 0x0000001007e47824 */ /* 0x000fe200078e020a */
[----:B------:R-:W-:Y:S01]  /*07a0*/  CS2R R56, SRZ ;  /* 0x0000000000387805 */ /* 0x000fe2000001ff00 */
[----:B------:R-:W2:Y:S01]  /*07b0*/  LDC R10, c[0x0][0x280] ;  /* 0x0000a000ff0a7b82 */ /* 0x000ea20000000800 */
        /* <DEDUP_REMOVED lines=23> */
[----:B--2---:R-:W-:Y:S02]  /*0930*/  ISETP.GE.AND P0, PT, R10, 0x1, PT ;  /* 0x000000010a00780c */ /* 0x004fe40003f06270 */
        /* <DEDUP_REMOVED lines=55> */
[----:B------:R-:W-:Y:S01]  /*0cb0*/  CS2R R134, SRZ ;  /* 0x0000000000867805 */ /* 0x000fe2000001ff00 */
[----:B------:R-:W-:Y:S01]  /*0cc0*/  IMAD.SHL.U32 R230, R6, 0x4, RZ ;  /* 0x0000000406e67824 */ /* 0x000fe200078e00ff */
[----:B------:R-:W-:Y:S06]  /*0cd0*/  @!P0 BRA `(.L_x_67) ;  /* 0x0000007000a48947 */ /* 0x000fec0003800000 */
[----:B------:R-:W2:Y:S01]  /*0ce0*/  S2R R9, SR_CTAID.X ;  /* 0x0000000000097919 */ /* 0x000ea20000002500 */
[----:B------:R-:W2:Y:S01]  /*0cf0*/  LDC R12, c[0x0][0x290] ;  /* 0x0000a400ff0c7b82 */ /* 0x000ea20000000800 */
[CC--:B-1----:R-:W-:Y:S01]  /*0d00*/  LEA.HI R2, R3.reuse, R0.reuse, RZ, 0x5 ;  /* 0x0000000003027211 */ /* 0x0c2fe200078f28ff */
[----:B------:R-:W-:Y:S01]  /*0d10*/  IMAD.MOV.U32 R18, RZ, RZ, RZ ;  /* 0x000000ffff127224 */ /* 0x000fe200078e00ff */
[----:B------:R-:W-:Y:S01]  /*0d20*/  LEA.HI R3, R3, R0, RZ, 0x4 ;  /* 0x0000000003037211 */ /* 0x000fe200078f20ff */
[----:B------:R-:W-:Y:S01]  /*0d30*/  IMAD.MOV.U32 R17, RZ, RZ, RZ ;  /* 0x000000ffff117224 */ /* 0x000fe200078e00ff */
[--C-:B------:R-:W-:Y:S02]  /*0d40*/  SHF.R.S32.HI R5, RZ, 0x5, R2.reuse ;  /* 0x00000005ff057819 */ /* 0x100fe40000011402 */
[----:B------:R-:W-:Y:S02]  /*0d50*/  CS2R R142, SRZ ;  /* 0x00000000008e7805 */ /* 0x000fe4000001ff00 */
[----:B------:R-:W-:-:S02]  /*0d60*/  SHF.R.S32.HI R2, RZ, 0x1f, R2 ;  /* 0x0000001fff027819 */ /* 0x000fc40000011402 */
[----:B------:R-:W-:Y:S02]  /*0d70*/  CS2R R140, SRZ ;  /* 0x00000000008c7805 */ /* 0x000fe4000001ff00 */
[----:B------:R-:W-:Y:S02]  /*0d80*/  LOP3.LUT R3, R3, 0xffffff0, RZ, 0xc0, !PT ;  /* 0x0ffffff003037812 */ /* 0x000fe400078ec0ff */
[----:B------:R-:W-:Y:S02]  /*0d90*/  CS2R R138, SRZ ;  /* 0x00000000008a7805 */ /* 0x000fe4000001ff00 */
[----:B------:R-:W-:Y:S02]  /*0da0*/  LEA.HI R2, R2, R5, RZ, 0x2 ;  /* 0x0000000502027211 */ /* 0x000fe400078f10ff */
[----:B------:R-:W-:Y:S02]  /*0db0*/  CS2R R136, SRZ ;  /* 0x0000000000887805 */ /* 0x000fe4000001ff00 */
[----:B------:R-:W-:Y:S01]  /*0dc0*/  LOP3.LUT R7, R8, 0xfffffffc, RZ, 0xc0, !PT ;  /* 0xfffffffc08077812 */ /* 0x000fe200078ec0ff */
[----:B------:R-:W-:Y:S01]  /*0dd0*/  IMAD.IADD R0, R0, 0x1, -R3 ;  /* 0x0000000100007824 */ /* 0x000fe200078e0a03 */
[----:B------:R-:W-:-:S02]  /*0de0*/  LOP3.LUT R2, R2, 0xfffffc, RZ, 0xc0, !PT ;  /* 0x00fffffc02027812 */ /* 0x000fc400078ec0ff */
[----:B------:R-:W-:Y:S02]  /*0df0*/  CS2R R158, SRZ ;  /* 0x00000000009e7805 */ /* 0x000fe4000001ff00 */
[----:B------:R-:W-:Y:S01]  /*0e00*/  LEA.HI R8, R229, R229, RZ, 0x1 ;  /* 0x000000e5e5087211 */ /* 0x000fe200078f08ff */
[----:B------:R-:W-:Y:S01]  /*0e10*/  IMAD.IADD R7, R6, 0x1, -R7 ;  /* 0x0000000106077824 */ /* 0x000fe200078e0a07 */
[----:B------:R-:W-:Y:S01]  /*0e20*/  LOP3.LUT R19, R19, 0x1, RZ, 0xfc, !PT ;  /* 0x0000000113137812 */ /* 0x000fe200078efcff */
[----:B------:R-:W-:Y:S01]  /*0e30*/  VIADD R6, R10, 0x3f ;  /* 0x0000003f0a067836 */ /* 0x000fe20000000000 */
[----:B------:R-:W-:Y:S01]  /*0e40*/  LOP3.LUT R8, R8, 0xfffffffe, RZ, 0xc0, !PT ;  /* 0xfffffffe08087812 */ /* 0x000fe200078ec0ff */
[----:B------:R-:W-:Y:S01]  /*0e50*/  IMAD.IADD R5, R5, 0x1, -R2 ;  /* 0x0000000105057824 */ /* 0x000fe200078e0a02 */
[----:B------:R-:W-:Y:S01]  /*0e60*/  CS2R R156, SRZ ;  /* 0x00000000009c7805 */ /* 0x000fe2000001ff00 */
[C---:B------:R-:W-:Y:S01]  /*0e70*/  IMAD R0, R229.reuse, 0x40, R0 ;  /* 0x00000040e5007824 */ /* 0x040fe200078e0200 */
[----:B------:R-:W-:Y:S01]  /*0e80*/  SHF.R.S32.HI R3, RZ, 0x1f, R6 ;  /* 0x0000001fff037819 */ /* 0x000fe20000011406 */
[----:B------:R-:W-:Y:S01]  /*0e90*/  IMAD.IADD R8, R229, 0x1, -R8 ;  /* 0x00000001e5087824 */ /* 0x000fe200078e0a08 */
[----:B------:R-:W-:Y:S01]  /*0ea0*/  CS2R R154, SRZ ;  /* 0x00000000009a7805 */ /* 0x000fe2000001ff00 */
[----:B------:R-:W-:Y:S01]  /*0eb0*/  IMAD R0, R5, 0x10, R0 ;  /* 0x0000001005007824 */ /* 0x000fe200078e0200 */
[----:B------:R-:W-:Y:S01]  /*0ec0*/  LEA.HI R231, R3, R6, RZ, 0x6 ;  /* 0x0000000603e77211 */ /* 0x000fe200078f30ff */
[----:B------:R-:W-:Y:S01]  /*0ed0*/  IMAD.MOV.U32 R3, RZ, RZ, RZ ;  /* 0x000000ffff037224 */ /* 0x000fe200078e00ff */
[----:B------:R-:W-:Y:S01]  /*0ee0*/  CS2R R152, SRZ ;  /* 0x0000000000987805 */ /* 0x000fe2000001ff00 */
[----:B--2---:R-:W-:Y:S01]  /*0ef0*/  IMAD R9, R9, -0x50, R12 ;  /* 0xffffffb009097824 */ /* 0x004fe200078e020c */
[----:B------:R-:W-:Y:S01]  /*0f00*/  CS2R R174, SRZ ;  /* 0x0000000000ae7805 */ /* 0x000fe2000001ff00 */
[----:B------:R-:W-:Y:S01]  /*0f10*/  IMAD.SHL.U32 R0, R0, 0x8, RZ ;  /* 0x0000000800007824 */ /* 0x000fe200078e00ff */
[----:B------:R-:W-:Y:S01]  /*0f20*/  CS2R R172, SRZ ;  /* 0x0000000000ac7805 */ /* 0x000fe2000001ff00 */
[----:B------:R-:W-:Y:S01]  /*0f30*/  IMAD R2, R8, -0x8, R9 ;  /* 0xfffffff808027824 */ /* 0x000fe200078e0209 */
[----:B------:R-:W-:-:S02]  /*0f40*/  CS2R R170, SRZ ;  /* 0x0000000000aa7805 */ /* 0x000fc4000001ff00 */
[----:B------:R-:W-:Y:S02]  /*0f50*/  CS2R R168, SRZ ;  /* 0x0000000000a87805 */ /* 0x000fe4000001ff00 */
[----:B------:R-:W-:Y:S01]  /*0f60*/  CS2R R190, SRZ ;  /* 0x0000000000be7805 */ /* 0x000fe2000001ff00 */
[----:B------:R-:W-:Y:S01]  /*0f70*/  IMAD R2, R7, -0x2, R2 ;  /* 0xfffffffe07027824 */ /* 0x000fe200078e0202 */
        /* <DEDUP_REMOVED lines=67> */
[----:B------:R-:W-:Y:S01]  /*13b0*/  SHF.R.S32.HI R231, RZ, 0x6, R231 ;  /* 0x00000006ffe77819 */ /* 0x000fe200000114e7 */
[----:B------:R-:W-:Y:S01]  /*13c0*/  UMOV UR61, URZ ;  /* 0x0000003f003d7c82 */ /* 0x000fe20008000000 */
[----:B------:R-:W-:-:S07]  /*13d0*/  LEA R0, R0, UR60, 0x1 ;  /* 0x0000003c00007c11 */ /* 0x000fce000f8e08ff */
.L_x_78:
[----:B------:R-:W-:-:S13]  /*13e0*/  ISETP.NE.AND P0, PT, R19, 0x3, PT ;  /* 0x000000031300780c */ /* 0x000fda0003f05270 */
[----:B--2---:R-:W-:Y:S05]  /*13f0*/  @!P0 BRA `(.L_x_68) ;  /* 0x0000000000048947 */ /* 0x004fea0003800000 */
[----:B------:R-:W-:Y:S01]  /*1400*/  BPT.TRAP 0x1 ;  /* 0x000000040000795c */ /* 0x000fe20000300000 */
.L_x_68:
[----:B------:R-:W-:Y:S02]  /*1410*/  LEA R16, R3, UR60, 0x3 ;  /* 0x0000003c03107c11 */ /* 0x000fe4000f8e18ff */
[----:B------:R-:W-:-:S04]  /*1420*/  SHF.L.U32 R11, R18, 0x1f, RZ ;  /* 0x0000001f120b7819 */ /* 0x000fc800000006ff */
[----:B------:R1:W2:Y:S01]  /*1430*/  SYNCS.PHASECHK.TRANS64.TRYWAIT P1, [R16+URZ+0x31810], R11 ;  /* 0x0318100b100075a7 */ /* 0x0002a2000802017f */
[----:B------:R-:W-:Y:S05]  /*1440*/  @!P0 BRA `(.L_x_69) ;  /* 0x0000000000048947 */ /* 0x000fea0003800000 */
[----:B------:R-:W-:Y:S01]  /*1450*/  BPT.TRAP 0x1 ;  /* 0x000000040000795c */ /* 0x000fe20000300000 */
.L_x_69:
[----:B------:R-:W-:Y:S01]  /*1460*/  IMAD.U32 R5, RZ, RZ, UR60 ;  /* 0x0000003cff057e24 */ /* 0x000fe2000f8e00ff */
[----:B------:R-:W-:-:S03]  /*1470*/  LEA R6, R4, UR60, 0xa ;  /* 0x0000003c04067c11 */ /* 0x000fc6000f8e50ff */
[----:B------:R-:W-:Y:S01]  /*1480*/  VIADD R7, R5, 0x14100 ;  /* 0x0001410005077836 */ /* 0x000fe20000000000 */
[----:B------:R-:W-:-:S04]  /*1490*/  SHF.R.U32.HI R8, RZ, 0x4, R6 ;  /* 0x00000004ff087819 */ /* 0x000fc80000011606 */
[----:B------:R-:W-:Y:S02]  /*14a0*/  SHF.R.U32.HI R7, RZ, 0x4, R7 ;  /* 0x00000004ff077819 */ /* 0x000fe40000011607 */
[----:B------:R-:W-:Y:S02]  /*14b0*/  LOP3.LUT R9, R8, 0x3fff, RZ, 0xc0, !PT ;  /* 0x00003fff08097812 */ /* 0x000fe400078ec0ff */
[----:B------:R-:W-:Y:S02]  /*14c0*/  LOP3.LUT R8, R7, 0x3fff, RZ, 0xc0, !PT ;  /* 0x00003fff07087812 */ /* 0x000fe400078ec0ff */
[----:B------:R-:W-:Y:S02]  /*14d0*/  LOP3.LUT R7, R9, 0x10000, RZ, 0xfc, !PT ;  /* 0x0001000009077812 */ /* 0x000fe400078efcff */
[----:B------:R-:W-:Y:S01]  /*14e0*/  LOP3.LUT R8, R8, 0x10000, RZ, 0xfc, !PT ;  /* 0x0001000008087812 */ /* 0x000fe200078efcff */
[----:B--2---:R-:W-:Y:S06]  /*14f0*/  @P1 BRA `(.L_x_70) ;  /* 0x0000000000081947 */ /* 0x004fec0003800000 */
[----:B------:R-:W2:Y:S02]  /*1500*/  SYNCS.PHASECHK.TRANS64.TRYWAIT P1, [R16+URZ+0x31810], R11 ;  /* 0x0318100b100075a7 */ /* 0x000ea4000802017f */
[----:B--2---:R-:W-:Y:S05]  /*1510*/  @!P1 BRA `(.L_x_71) ;  /* 0x0000008c00f89947 */ /* 0x004fea0003800000 */
.L_x_70:
[----:B------:R-:W-:Y:S01]  /*1520*/  IMAD R8, R3, 0x800, R8 ;  /* 0x0000080003087824 */ /* 0x000fe200078e0208 */
[C---:B------:R-:W-:Y:S01]  /*1530*/  R2UR UR6, R7.reuse ;  /* 0x00000000070672ca */ /* 0x040fe200000e0000 */
[C---:B------:R-:W-:Y:S01]  /*1540*/  VIADD R9, R7.reuse, 0x80 ;  /* 0x0000008007097836 */ /* 0x040fe20000000000 */
[----:B------:R-:W-:Y:S01]  /*1550*/  WARPGROUP.ARRIVE ;  /* 0x00000000000079c5 */ /* 0x000fe20000000000 */
[----:B------:R-:W-:Y:S01]  /*1560*/  VIADD R10, R7, 0x100 ;  /* 0x00000100070a7836 */ /* 0x000fe20000000000 */
[----:B------:R-:W-:Y:S01]  /*1570*/  R2UR UR4, R8 ;  /* 0x00000000080472ca */ /* 0x000fe200000e0000 */
[----:B------:R-:W-:Y:S01]  /*1580*/  UMOV UR7, 0x40000000 ;  /* 0x4000000000077882 */ /* 0x000fe20000000000 */
[----:B------:R-:W-:Y:S01]  /*1590*/  R2UR UR8, R9 ;  /* 0x00000000090872ca */ /* 0x000fe200000e0000 */
[C---:B------:R-:W-:Y:S01]  /*15a0*/  VIADD R9, R7.reuse, 0x180 ;  /* 0x0000018007097836 */ /* 0x040fe20000000000 */
[----:B------:R-:W-:Y:S01]  /*15b0*/  R2UR UR9, R10 ;  /* 0x000000000a0972ca */ /* 0x000fe200000e0000 */
[----:B------:R-:W-:Y:S01]  /*15c0*/  VIADD R10, R7, 0x200 ;  /* 0x00000200070a7836 */ /* 0x000fe20000000000 */
[----:B------:R-:W-:-:S02]  /*15d0*/  UMOV UR5, 0x40000040 ;  /* 0x4000004000057882 */ /* 0x000fc40000000000 */
[----:B------:R-:W-:Y:S01]  /*15e0*/  R2UR UR10, R9 ;  /* 0x00000000090a72ca */ /* 0x000fe200000e0000 */
[----:B------:R-:W-:Y:S01]  /*15f0*/  VIADD R9, R8, 0x2 ;  /* 0x0000000208097836 */ /* 0x000fe20000000000 */
[----:B------:R-:W-:Y:S01]  /*1600*/  R2UR UR11, R10 ;  /* 0x000000000a0b72ca */ /* 0x000fe200000e0000 */
[----:B------:R-:W-:Y:S02]  /*1610*/  VIADD R10, R7, 0x2 ;  /* 0x00000002070a7836 */ /* 0x000fe40000000000 */
[----:B------:R-:W-:Y:S01]  /*1620*/  HGMMA.64x8x16.F32 R24, gdesc[UR4], RZ, !UPT ;  /* 0x00000000041879f0 */ /* 0x000fe2000c7008ff */
[----:B------:R-:W-:Y:S01]  /*1630*/  UMOV UR7, 0x40000000 ;  /* 0x4000000000077882 */ /* 0x000fe20000000000 */
[----:B------:R-:W-:Y:S02]  /*1640*/  UMOV UR6, UR8 ;  /* 0x0000000800067c82 */ /* 0x000fe40008000000 */
[----:B------:R-:W-:Y:S01]  /*1650*/  HGMMA.64x8x16.F32 R28, gdesc[UR4], RZ, !UPT ;  /* 0x00000000041c79f0 */ /* 0x000fe2000c7008ff */
[----:B------:R-:W-:Y:S01]  /*1660*/  UMOV UR6, UR9 ;  /* 0x0000000900067c82 */ /* 0x000fe20008000000 */
[----:B------:R-:W-:-:S02]  /*1670*/  UMOV UR7, 0x40000000 ;  /* 0x4000000000077882 */ /* 0x000fc40000000000 */
[----:B------:R-:W-:Y:S01]  /*1680*/  HGMMA.64x8x16.F32 R32, gdesc[UR4], RZ, !UPT ;  /* 0x00000000042079f0 */ /* 0x000fe2000c7008ff */
[----:B------:R-:W-:Y:S01]  /*1690*/  UMOV UR6, UR10 ;  /* 0x0000000a00067c82 */ /* 0x000fe20008000000 */
[----:B------:R-:W-:Y:S02]  /*16a0*/  UMOV UR7, 0x40000000 ;  /* 0x4000000000077882 */ /* 0x000fe40000000000 */
[----:B------:R-:W-:Y:S01]  /*16b0*/  HGMMA.64x8x16.F32 R36, gdesc[UR4], RZ, !UPT ;  /* 0x00000000042479f0 */ /* 0x000fe2000c7008ff */
[----:B------:R-:W-:Y:S01]  /*16c0*/  UMOV UR6, UR11 ;  /* 0x0000000b00067c82 */ /* 0x000fe20008000000 */
[----:B------:R-:W-:Y:S02]  /*16d0*/  UMOV UR7, 0x40000000 ;  /* 0x4000000000077882 */ /* 0x000fe40000000000 */
[----:B------:R-:W-:Y:S01]  /*16e0*/  HGMMA.64x8x16.F32 R40, gdesc[UR4], RZ, !UPT ;  /* 0x00000000042879f0 */ /* 0x000fe2000c7008ff */
[----:B------:R-:W-:Y:S01]  /*16f0*/  R2UR UR6, R10 ;  /* 0x000000000a0672ca */ /* 0x000fe200000e0000 */
[----:B------:R-:W-:Y:S01]  /*1700*/  VIADD R10, R7, 0x82 ;  /* 0x00000082070a7836 */ /* 0x000fe20000000000 */
[----:B------:R-:W-:Y:S01]  /*1710*/  R2UR UR4, R9 ;  /* 0x00000000090472ca */ /* 0x000fe200000e0000 */
[C---:B------:R-:W-:Y:S01]  /*1720*/  VIADD R9, R7.reuse, 0x102 ;  /* 0x0000010207097836 */ /* 0x040fe20000000000 */
[----:B------:R-:W-:Y:S01]  /*1730*/  UMOV UR7, 0x40000000 ;  /* 0x4000000000077882 */ /* 0x000fe20000000000 */
        /* <DEDUP_REMOVED lines=9> */
[----:B------:R-:W-:Y:S03]  /*17d0*/  HGMMA.64x8x16.F32 R24, gdesc[UR4], R24 ;  /* 0x00000000041879f0 */ /* 0x000fe60008700818 */
[----:B------:R-:W-:Y:S01]  /*17e0*/  UMOV UR6, UR8 ;  /* 0x0000000800067c82 */ /* 0x000fe20008000000 */
[----:B------:R-:W-:Y:S02]  /*17f0*/  UMOV UR7, 0x40000000 ;  /* 0x4000000000077882 */ /* 0x000fe40000000000 */
[----:B------:R-:W-:Y:S01]  /*1800*/  HGMMA.64x8x16.F32 R28, gdesc[UR4], R28 ;  /* 0x00000000041c79f0 */ /* 0x000fe2000870081c */
[----:B------:R-:W-:Y:S01]  /*1810*/  UMOV UR6, UR9 ;  /* 0x0000000900067c82 */ /* 0x000fe20008000000 */
[----:B------:R-:W-:-:S02]  /*1820*/  UMOV UR7, 0x40000000 ;  /* 0x4000000000077882 */ /* 0x000fc40000000000 */
[----:B------:R-:W-:Y:S01]  /*1830*/  HGMMA.64x8x16.F32 R32, gdesc[UR4], R32 ;  /* 0x00000000042079f0 */ /* 0x000fe20008700820 */
[----:B------:R-:W-:Y:S01]  /*1840*/  UMOV UR6, UR10 ;  /* 0x0000000a00067c82 */ /* 0x000fe20008000000 */
[----:B------:R-:W-:Y:S02]  /*1850*/  UMOV UR7, 0x40000000 ;  /* 0x4000000000077882 */ /* 0x000fe40000000000 */
[----:B------:R-:W-:Y:S01]  /*1860*/  HGMMA.64x8x16.F32 R36, gdesc[UR4], R36 ;  /* 0x00000000042479f0 */ /* 0x000fe20008700824 */
[----:B------:R-:W-:Y:S01]  /*1870*/  UMOV UR6, UR11 ;  /* 0x0000000b00067c82 */ /* 0x000fe20008000000 */
[----:B------:R-:W-:Y:S02]  /*1880*/  UMOV UR7, 0x40000000 ;  /* 0x4000000000077882 */ /* 0x000fe40000000000 */
[----:B------:R-:W-:Y:S01]  /*1890*/  HGMMA.64x8x16.F32 R40, gdesc[UR4], R40 ;  /* 0x00000000042879f0 */ /* 0x000fe20008700828 */
        /* <DEDUP_REMOVED lines=312> */
[----:B------:R-:W-:Y:S01]  /*2c20*/  HGMMA.64x8x16.F32 R24, gdesc[UR4], R24 ;  /* 0x00000000041879f0 */ /* 0x000fe20008700818 */
        /* <DEDUP_REMOVED lines=22> */
[----:B------:R-:W-:Y:S02]  /*2d90*/  R2UR UR10, R10 ;  /* 0x000000000a0a72ca */ /* 0x000fe400000e0000 */
        /* <DEDUP_REMOVED lines=16> */
[C---:B------:R-:W-:Y:S01]  /*2ea0*/  VIADD R9, R7.reuse, 0x806 ;  /* 0x0000080607097836 */ /* 0x040fe20000000000 */
[----:B------:R-:W-:Y:S01]  /*2eb0*/  R2UR UR4, R8 ;  /* 0x00000000080472ca */ /* 0x000fe200000e0000 */
[----:B------:R-:W-:Y:S01]  /*2ec0*/  VIADD R8, R7, 0x886 ;  /* 0x0000088607087836 */ /* 0x000fe20000000000 */
[----:B------:R-:W-:Y:S01]  /*2ed0*/  UMOV UR7, 0x40000000 ;  /* 0x4000000000077882 */ /* 0x000fe20000000000 */
[----:B------:R-:W-:Y:S01]  /*2ee0*/  UMOV UR5, 0x40000040 ;  /* 0x4000004000057882 */ /* 0x000fe20000000000 */
[----:B------:R-:W-:Y:S01]  /*2ef0*/  R2UR UR8, R9 ;  /* 0x00000000090872ca */ /* 0x000fe200000e0000 */
[C---:B------:R-:W-:Y:S01]  /*2f00*/  VIADD R9, R7.reuse, 0x906 ;  /* 0x0000090607097836 */ /* 0x040fe20000000000 */
[----:B------:R-:W-:Y:S01]  /*2f10*/  R2UR UR9, R8 ;  /* 0x00000000080972ca */ /* 0x000fe200000e0000 */
[----:B------:R-:W-:-:S03]  /*2f20*/  VIADD R7, R7, 0x986 ;  /* 0x0000098607077836 */ /* 0x000fc60000000000 */
[----:B------:R-:W-:Y:S02]  /*2f30*/  R2UR UR10, R9 ;  /* 0x00000000090a72ca */ /* 0x000fe400000e0000 */
[----:B------:R-:W-:Y:S01]  /*2f40*/  R2UR UR11, R7 ;  /* 0x00000000070b72ca */ /* 0x000fe200000e0000 */
[----:B------:R-:W-:-:S05]  /*2f50*/  IMAD R7, R3, 0x40, R228 ;  /* 0x0000004003077824 */ /* 0x000fca00078e02e4 */
[----:B------:R-:W-:-:S05]  /*2f60*/  LEA R7, R7, UR60, 0x2 ;  /* 0x0000003c07077c11 */ /* 0x000fca000f8e10ff */
[----:B------:R3:W4:Y:S04]  /*2f70*/  LDS R10, [R7+0x2c100] ;  /* 0x02c10000070a7984 */ /* 0x0007280000000800 */
[----:B------:R3:W1:Y:S01]  /*2f80*/  LDS R8, [R7+0x2c120] ;  /* 0x02c1200007087984 */ /* 0x0006620000000800 */
        /* <DEDUP_REMOVED lines=12> */
[----:B------:R-:W-:Y:S01]  /*3050*/  HGMMA.64x8x16.F32 R40, gdesc[UR4], R40, gsb0 ;  /* 0x00000000042879f0 */ /* 0x000fe20008000828 */
[----:B---3--:R-:W-:Y:S05]  /*3060*/  @!P0 BRA `(.L_x_72) ;  /* 0x0000000000048947 */ /* 0x008fea0003800000 */
[----:B------:R-:W-:Y:S01]  /*3070*/  BPT.TRAP 0x1 ;  /* 0x000000040000795c */ /* 0x000fe20000300000 */
.L_x_72:
[----:B------:R-:W-:-:S04]  /*3080*/  SHF.L.U32 R12, R17, 0x1f, RZ ;  /* 0x0000001f110c7819 */ /* 0x000fc800000006ff */
[----:B------:R3:W1:Y:S01]  /*3090*/  SYNCS.PHASECHK.TRANS64.TRYWAIT P1, [UR60+0x31830], R12 ;  /* 0x0318300cff0075a7 */ /* 0x000662000802017c */
[----:B------:R-:W-:Y:S05]  /*30a0*/  @!P0 BRA `(.L_x_73) ;  /* 0x0000000000048947 */ /* 0x000fea0003800000 */
[----:B------:R-:W-:Y:S01]  /*30b0*/  BPT.TRAP 0x1 ;  /* 0x000000040000795c */ /* 0x000fe20000300000 */
.L_x_73:
[----:B------:R-:W-:Y:S02]  /*30c0*/  VIADD R6, R6, 0xa000 ;  /* 0x0000a00006067836 */ /* 0x000fe40000000000 */
[----:B------:R-:W-:-:S03]  /*30d0*/  VIADD R9, R5, 0x24100 ;  /* 0x0002410005097836 */ /* 0x000fc60000000000 */
[----:B------:R-:W-:Y:S02]  /*30e0*/  SHF.R.U32.HI R6, RZ, 0x4, R6 ;  /* 0x00000004ff067819 */ /* 0x000fe40000011606 */
[----:B------:R-:W-:Y:S02]  /*30f0*/  SHF.R.U32.HI R7, RZ, 0x4, R9 ;  /* 0x00000004ff077819 */ /* 0x000fe40000011609 */
[----:B------:R-:W-:Y:S02]  /*3100*/  LOP3.LUT R6, R6, 0x3fff, RZ, 0xc0, !PT ;  /* 0x00003fff06067812 */ /* 0x000fe400078ec0ff */
[----:B------:R-:W-:Y:S02]  /*3110*/  LOP3.LUT R7, R7, 0x3fff, RZ, 0xc0, !PT ;  /* 0x00003fff07077812 */ /* 0x000fe400078ec0ff */
[----:B------:R-:W-:Y:S02]  /*3120*/  LOP3.LUT R6, R6, 0x10000, RZ, 0xfc, !PT ;  /* 0x0001000006067812 */ /* 0x000fe400078efcff */
[----:B------:R-:W-:Y:S01]  /*3130*/  LOP3.LUT R7, R7, 0x10000, RZ, 0xfc, !PT ;  /* 0x0001000007077812 */ /* 0x000fe200078efcff */
[----:B-1----:R-:W-:Y:S06]  /*3140*/  @P1 BRA `(.L_x_74) ;  /* 0x0000000000081947 */ /* 0x002fec0003800000 */
[----:B------:R-:W1:Y:S02]  /*3150*/  SYNCS.PHASECHK.TRANS64.TRYWAIT P1, [UR60+0x31830], R12 ;  /* 0x0318300cff0075a7 */ /* 0x000e64000802017c */
[----:B-1----:R-:W-:Y:S05]  /*3160*/  @!P1 BRA `(.L_x_75) ;  /* 0x0000007000f89947 */ /* 0x002fea0003800000 */
.L_x_74:
[C---:B--2---:R-:W-:Y:S01]  /*3170*/  VIADD R11, R6.reuse, 0x80 ;  /* 0x00000080060b7836 */ /* 0x044fe20000000000 */
[----:B------:R-:W-:Y:S01]  /*3180*/  R2UR UR4, R7 ;  /* 0x00000000070472ca */ /* 0x000fe200000e0000 */
[C---:B---3--:R-:W-:Y:S01]  /*3190*/  VIADD R12, R6.reuse, 0x100 ;  /* 0x00000100060c7836 */ /* 0x048fe20000000000 */
[C---:B------:R-:W-:Y:S01]  /*31a0*/  R2UR UR6, R6.reuse ;  /* 0x00000000060672ca */ /* 0x040fe200000e0000 */
[----:B------:R-:W-:Y:S01]  /*31b0*/  WARPGROUP.ARRIVE ;  /* 0x00000000000079c5 */ /* 0x000fe20000000000 */
        /* <DEDUP_REMOVED lines=9> */
[----:B------:R-:W-:Y:S01]  /*3250*/  VIADD R12, R7, 0x2 ;  /* 0x00000002070c7836 */ /* 0x000fe20000000000 */
[C---:B------:R-:W-:Y:S01]  /*3260*/  ISETP.GT.AND P1, PT, R2.reuse, RZ, PT ;  /* 0x000000ff0200720c */ /* 0x040fe20003f24270 */
[----:B------:R-:W-:Y:S01]  /*3270*/  HGMMA.64x8x16.F32 R44, gdesc[UR4], RZ, !UPT ;  /* 0x00000000042c79f0 */ /* 0x000fe2000c7008ff */
[----:B------:R-:W-:Y:S01]  /*3280*/  UMOV UR7, 0x40000000 ;  /* 0x4000000000077882 */ /* 0x000fe20000000000 */
[----:B------:R-:W-:Y:S01]  /*3290*/  UMOV UR6, UR8 ;  /* 0x0000000800067c82 */ /* 0x000fe20008000000 */
[----:B------:R-:W-:Y:S01]  /*32a0*/  ISETP.GT.AND P2, PT, R2, 0x1, PT ;  /* 0x000000010200780c */ /* 0x000fe20003f44270 */
[----:B------:R-:W-:Y:S01]  /*32b0*/  HGMMA.64x8x16.F32 R48, gdesc[UR4], RZ, !UPT ;  /* 0x00000000043079f0 */ /* 0x000fe2000c7008ff */
[----:B------:R-:W-:Y:S01]  /*32c0*/  UMOV UR6, UR9 ;  /* 0x0000000900067c82 */ /* 0x000fe20008000000 */
[----:B------:R-:W-:Y:S01]  /*32d0*/  UMOV UR7, 0x40000000 ;  /* 0x4000000000077882 */ /* 0x000fe20000000000 */
[----:B------:R-:W-:Y:S01]  /*32e0*/  LEA R224, R228, UR60, 0x2 ;  /* 0x0000003ce4e07c11 */ /* 0x000fe2000f8e10ff */
[----:B------:R-:W-:Y:S01]  /*32f0*/  HGMMA.64x8x16.F32 R52, gdesc[UR4], RZ, !UPT ;  /* 0x00000000043479f0 */ /* 0x000fe2000c7008ff */
[----:B------:R-:W-:Y:S01]  /*3300*/  UMOV UR6, UR10 ;  /* 0x0000000a00067c82 */ /* 0x000fe20008000000 */
[----:B------:R-:W-:Y:S01]  /*3310*/  UMOV UR7, 0x40000000 ;  /* 0x4000000000077882 */ /* 0x000fe20000000000 */
[C---:B------:R-:W-:Y:S01]  /*3320*/  ISETP.GT.AND P3, PT, R2.reuse, 0x11, PT ;  /* 0x000000110200780c */ /* 0x040fe20003f64270 */
[----:B------:R-:W-:Y:S01]  /*3330*/  HGMMA.64x8x16.F32 R216, gdesc[UR4], RZ, !UPT ;  /* 0x0000000004d879f0 */ /* 0x000fe2000c7008ff */
[----:B------:R-:W-:Y:S01]  /*3340*/  UMOV UR6, UR11 ;  /* 0x0000000b00067c82 */ /* 0x000fe20008000000 */
[----:B------:R-:W-:Y:S01]  /*3350*/  UMOV UR7, 0x40000000 ;  /* 0x4000000000077882 */ /* 0x000fe20000000000 */
[----:B------:R-:W-:Y:S01]  /*3360*/  ISETP.GT.AND P4, PT, R2, 0x31, PT ;  /* 0x000000310200780c */ /* 0x000fe20003f84270 */
        /* <DEDUP_REMOVED lines=11> */
[----:B------:R-:W-:Y:S01]  /*3420*/  ISETP.GT.AND P5, PT, R2, 0x40, PT ;  /* 0x000000400200780c */ /* 0x000fe20003fa4270 */
[----:B------:R-:W-:Y:S01]  /*3430*/  UMOV UR57, 0x40000040 ;  /* 0x4000004000397882 */ /* 0x000fe20000000000 */
[----:B------:R-:W-:Y:S01]  /*3440*/  R2UR UR10, R11 ;  /* 0x000000000b0a72ca */ /* 0x000fe200000e0000 */
[----:B------:R-:W-:Y:S01]  /*3450*/  VIADD R11, R6, 0x4 ;  /* 0x00000004060b7836 */ /* 0x000fe20000000000 */
[----:B------:R-:W-:Y:S01]  /*3460*/  R2UR UR11, R12 ;  /* 0x000000000c0b72ca */ /* 0x000fe200000e0000 */
[----:B------:R-:W-:Y:S01]  /*3470*/  VIADD R12, R7, 0x4 ;  /* 0x00000004070c7836 */ /* 0x000fe20000000000 */
[----:B------:R-:W-:Y:S01]  /*3480*/  ISETP.GT.AND P6, PT, R2, 0x41, PT ;  /* 0x000000410200780c */ /* 0x000fe20003fc4270 */
[----:B------:R-:W-:Y:S01]  /*3490*/  UMOV UR59, 0x40 ;  /* 0x00000040003b7882 */ /* 0x000fe20000000000 */
[----:B------:R-:W-:Y:S01]  /*34a0*/  UMOV UR13, UR57 ;  /* 0x00000039000d7c82 */ /* 0x000fe20008000000 */
[----:B------:R-:W-:Y:S01]  /*34b0*/  UMOV UR15, 0x40 ;  /* 0x00000040000f7882 */ /* 0x000fe20000000000 */
[----:B------:R-:W-:Y:S01]  /*34c0*/  UMOV UR17, UR57 ;  /* 0x0000003900117c82 */ /* 0x000fe20008000000 */
[----:B------:R-:W-:Y:S01]  /*34d0*/  UMOV UR19, 0x40 ;  /* 0x0000004000137882 */ /* 0x000fe20000000000 */
[----:B------:R-:W-:Y:S01]  /*34e0*/  UMOV UR49, 0x40000040 ;  /* 0x4000004000317882 */ /* 0x000fe20000000000 */
        /* <DEDUP_REMOVED lines=8> */
[----:B------:R-:W-:Y:S01]  /*3570*/  HGMMA.64x8x16.F32 R44, gdesc[UR4], R44 ;  /* 0x00000000042c79f0 */ /* 0x000fe2000870082c */
[----:B------:R-:W-:Y:S01]  /*3580*/  UMOV UR6, UR8 ;  /* 0x0000000800067c82 */ /* 0x000fe20008000000 */
[----:B------:R-:W-:Y:S01]  /*3590*/  UMOV UR7, 0x40000000 ;  /* 0x4000000000077882 */ /* 0x000fe20000000000 */
[----:B------:R-:W-:Y:S01]  /*35a0*/  UMOV UR31, 0x40 ;  /* 0x00000040001f7882 */ /* 0x000fe20000000000 */
[----:B------:R-:W-:Y:S01]  /*35b0*/  HGMMA.64x8x16.F32 R48, gdesc[UR4], R48 ;  /* 0x00000000043079f0 */ /* 0x000fe20008700830 */
[----:B------:R-:W-:Y:S01]  /*35c0*/  UMOV UR6, UR9 ;  /* 0x0000000900067c82 */ /* 0x000fe20008000000 */
        /* <DEDUP_REMOVED lines=20> */
[C---:B------:R-:W-:Y:S01]  /*3710*/  VIADD R12, R6.reuse, 0x204 ;  /* 0x00000204060c7836 */ /* 0x040fe20000000000 */
[----:B------:R-:W-:Y:S01]  /*3720*/  UMOV UR39, 0x40 ;  /* 0x0000004000277882 */ /* 0x000fe20000000000 */
[----:B------:R-:W-:Y:S01]  /*3730*/  UMOV UR33, UR25 ;  /* 0x0000001900217c82 */ /* 0x000fe20008000000 */
[----:B------:R-:W-:Y:S01]  /*3740*/  R2UR UR10, R11 ;  /* 0x000000000b0a72ca */ /* 0x000fe200000e0000 */
[----:B------:R-:W-:Y:S01]  /*3750*/  VIADD R11, R6, 0x6 ;  /* 0x00000006060b7836 */ /* 0x000fe20000000000 */
[----:B------:R-:W-:Y:S01]  /*3760*/  R2UR UR11, R12 ;  /* 0x000000000c0b72ca */ /* 0x000fe200000e0000 */
[----:B------:R-:W-:Y:S01]  /*3770*/  VIADD R12, R7, 0x6 ;  /* 0x00000006070c7836 */ /* 0x000fe20000000000 */
[----:B------:R-:W-:Y:S01]  /*3780*/  UMOV UR35, 0x40 ;  /* 0x0000004000237882 */ /* 0x000fe20000000000 */
[----:B------:R-:W-:Y:S01]  /*3790*/  IMAD R5, R4, 0x2800, R5 ;  /* 0x0000280004057824 */ /* 0x000fe200078e0205 */
[----:B------:R-:W-:Y:S01]  /*37a0*/  UMOV UR21, 0x40000040 ;  /* 0x4000004000157882 */ /* 0x000fe20000000000 */
[----:B------:R-:W-:-:S03]  /*37b0*/  UMOV UR23, 0x40 ;  /* 0x0000004000177882 */ /* 0x000fc60000000000 */
[----:B------:R-:W-:-:S04]  /*37c0*/  SHF.R.U32.HI R5, RZ, 0x4, R5 ;  /* 0x00000004ff057819 */ /* 0x000fc80000011605 */
[----:B------:R-:W-:Y:S01]  /*37d0*/  LOP3.LUT R5, R5, 0x3fff, RZ, 0xc0, !PT ;  /* 0x00003fff05057812 */ /* 0x000fe200078ec0ff */
[----:B------:R-:W-:Y:S01]  /*37e0*/  HGMMA.64x8x16.F32 R44, gdesc[UR4], R44 ;  /* 0x00000000042c79f0 */ /* 0x000fe2000870082c */
[----:B------:R-:W-:Y:S01]  /*37f0*/  UMOV UR6, UR8 ;  /* 0x0000000800067c82 */ /* 0x000fe20008000000 */
[----:B------:R-:W-:Y:S02]  /*3800*/  UMOV UR7, 0x40000000 ;  /* 0x4000000000077882 */ /* 0x000fe40000000000 */
        /* <DEDUP_REMOVED lines=321> */
[----:B------:R-:W-:Y:S04]  /*4c20*/  HGMMA.64x8x16.F32 R44, gdesc[UR4], R44 ;  /* 0x00000000042c79f0 */ /* 0x000fe8000870082c */
        /* <DEDUP_REMOVED lines=15> */
[C---:B------:R-:W-:Y:S01]  /*4d20*/  VIADD R11, R6.reuse, 0x886 ;  /* 0x00000886060b7836 */ /* 0x040fe20000000000 */
        /* <DEDUP_REMOVED lines=8> */
[----:B------:R-:W-:Y:S04]  /*4db0*/  HGMMA.64x8x16.F32 R44, gdesc[UR4], R44 ;  /* 0x00000000042c79f0 */ /* 0x000fe8000870082c */
[----:B------:R-:W-:Y:S01]  /*4dc0*/  UMOV UR6, UR8 ;  /* 0x0000000800067c82 */ /* 0x000fe20008000000 */
[----:B------:R-:W-:Y:S01]  /*4dd0*/  UMOV UR7, 0x40000000 ;  /* 0x4000000000077882 */ /* 0x000fe20000000000 */
[----:B------:R-:W-:Y:S01]  /*4de0*/  ULDC UR8, c[0x0][0x75c] ;  /* 0x0001d70000087ab9 */ /* 0x000fe20000000800 */
[----:B------:R-:W-:Y:S01]  /*4df0*/  HGMMA.64x8x16.F32 R48, gdesc[UR4], R48 ;  /* 0x00000000043079f0 */ /* 0x000fe20008700830 */
[----:B------:R-:W-:Y:S01]  /*4e00*/  UMOV UR6, UR9 ;  /* 0x0000000900067c82 */ /* 0x000fe20008000000 */
[----:B------:R-:W-:Y:S01]  /*4e10*/  UMOV UR7, 0x40000000 ;  /* 0x4000000000077882 */ /* 0x000fe20000000000 */
[----:B------:R-:W-:Y:S01]  /*4e20*/  UMOV UR9, UR15 ;  /* 0x0000000f00097c82 */ /* 0x000fe20008000000 */
[----:B------:R-:W-:Y:S01]  /*4e30*/  HGMMA.64x8x16.F32 R52, gdesc[UR4], R52 ;  /* 0x00000000043479f0 */ /* 0x000fe20008700834 */
[----:B------:R-:W-:Y:S01]  /*4e40*/  UMOV UR6, UR10 ;  /* 0x0000000a00067c82 */ /* 0x000fe20008000000 */
[----:B------:R-:W-:-:S02]  /*4e50*/  UMOV UR7, 0x40000000 ;  /* 0x4000000000077882 */ /* 0x000fc40000000000 */
[----:B------:R-:W-:Y:S01]  /*4e60*/  HGMMA.64x8x16.F32 R216, gdesc[UR4], R216 ;  /* 0x0000000004d879f0 */ /* 0x000fe200087008d8 */
[----:B------:R-:W-:Y:S01]  /*4e70*/  UMOV UR6, UR11 ;  /* 0x0000000b00067c82 */ /* 0x000fe20008000000 */
[----:B------:R-:W-:Y:S01]  /*4e80*/  UMOV UR7, 0x40000000 ;  /* 0x4000000000077882 */ /* 0x000fe20000000000 */
[----:B------:R-:W-:Y:S01]  /*4e90*/  UMOV UR11, UR19 ;  /* 0x00000013000b7c82 */ /* 0x000fe20008000000 */
[----:B------:R-:W-:Y:S01]  /*4ea0*/  HGMMA.64x8x16.F32 R220, gdesc[UR4], R220, gsb0 ;  /* 0x0000000004dc79f0 */ /* 0x000fe200080008dc */
[----:B------:R-:W-:Y:S01]  /*4eb0*/  ULDC UR4, c[0x0][0x744] ;  /* 0x0001d10000047ab9 */ /* 0x000fe20000000800 */
[----:B------:R-:W-:Y:S01]  /*4ec0*/  UMOV UR7, 0x40 ;  /* 0x0000004000077882 */ /* 0x000fe20000000000 */
[----:B------:R-:W-:Y:S02]  /*4ed0*/  WARPGROUP.DEPBAR.LE gsb0, 0x1 ;  /* 0x00008000000079c5 */ /* 0x000fe40000010100 */
[----:B------:R-:W-:Y:S01]  /*4ee0*/  FMUL.FTZ R11, R24, UR8 ;  /* 0x00000008180b7c20 */ /* 0x000fe20008410000 */
[----:B------:R-:W-:Y:S01]  /*4ef0*/  FMUL.FTZ R12, R26, UR8 ;  /* 0x000000081a0c7c20 */ /* 0x000fe20008410000 */
[----:B------:R-:W-:Y:S01]  /*4f00*/  FMUL.FTZ R13, R25, UR8 ;  /* 0x00000008190d7c20 */ /* 0x000fe20008410000 */
[----:B------:R-:W-:Y:S01]  /*4f10*/  FMUL.FTZ R15, R27, UR8 ;  /* 0x000000081b0f7c20 */ /* 0x000fe20008410000 */
[----:B------:R-:W1:Y:S01]  /*4f20*/  LDS R14, [R224+0x2c320] ;  /* 0x02c32000e00e7984 */ /* 0x000e620000000800 */
[----:B------:R-:W-:Y:S01]  /*4f30*/  FMUL.FTZ R24, R28, UR8 ;  /* 0x000000081c187c20 */ /* 0x000fe20008410000 */
[----:B------:R-:W2:Y:S01]  /*4f40*/  MUFU.TANH R11, R11 ;  /* 0x0000000b000b7308 */ /* 0x000ea20000002400 */
[----:B------:R-:W-:Y:S01]  /*4f50*/  FMUL.FTZ R26, R29, UR8 ;  /* 0x000000081d1a7c20 */ /* 0x000fe20008410000 */
[----:B------:R-:W-:Y:S01]  /*4f60*/  FMUL.FTZ R29, R32, UR8 ;  /* 0x00000008201d7c20 */ /* 0x000fe20008410000 */
[----:B------:R-:W-:Y:S01]  /*4f70*/  FMUL.FTZ R27, R30, UR8 ;  /* 0x000000081e1b7c20 */ /* 0x000fe20008410000 */
[----:B------:R-:W-:Y:S01]  /*4f80*/  FMUL.FTZ R32, R37, UR8 ;  /* 0x0000000825207c20 */ /* 0x000fe20008410000 */
[----:B------:R-:W-:Y:S01]  /*4f90*/  FMUL.FTZ R28, R31, UR8 ;  /* 0x000000081f1c7c20 */ /* 0x000fe20008410000 */
[----:B------:R-:W-:Y:S01]  /*4fa0*/  FMUL.FTZ R30, R35, UR8 ;  /* 0x00000008231e7c20 */ /* 0x000fe20008410000 */
[----:B------:R-:W-:Y:S01]  /*4fb0*/  FMUL.FTZ R35, R41, UR8 ;  /* 0x0000000829237c20 */ /* 0x000fe20008410000 */
[----:B------:R-:W3:Y:S01]  /*4fc0*/  MUFU.TANH R12, R12 ;  /* 0x0000000c000c7308 */ /* 0x000ee20000002400 */
[----:B------:R-:W-:Y:S01]  /*4fd0*/  FMUL.FTZ R40, R40, UR8 ;  /* 0x0000000828287c20 */ /* 0x000fe20008410000 */
[----:B------:R-:W-:Y:S01]  /*4fe0*/  FMUL.FTZ R31, R36, UR8 ;  /* 0x00000008241f7c20 */ /* 0x000fe20008410000 */
[----:B------:R-:W-:-:S05]  /*4ff0*/  FMUL.FTZ R36, R42, UR8 ;  /* 0x000000082a247c20 */ /* 0x000fca0008410000 */
[----:B------:R-:W5:Y:S01]  /*5000*/  MUFU.TANH R13, R13 ;  /* 0x0000000d000d7308 */ /* 0x000f620000002400 */
[C---:B--2---:R-:W-:Y:S01]  /*5010*/  FSEL R7, R11.reuse, -INF , P1 ;  /* 0xff8000000b077808 */ /* 0x044fe20000800000 */
[----:B------:R-:W-:-:S04]  /*5020*/  FFMA.FTZ R11, -R11, R11, 1 ;  /* 0x3f8000000b0b7423 */ /* 0x000fc8000001010b */
[----:B----4-:R-:W-:Y:S02]  /*5030*/  FFMA.FTZ R25, R7, UR4, -R10 ;  /* 0x0000000407197c23 */ /* 0x010fe4000801080a */
[----:B------:R-:W2:Y:S01]  /*5040*/  MUFU.TANH R15, R15 ;  /* 0x0000000f000f7308 */ /* 0x000ea20000002400 */
[----:B---3--:R-:W-:Y:S02]  /*5050*/  FSEL R7, R12, -INF , P1 ;  /* 0xff8000000c077808 */ /* 0x008fe40000800000 */
[----:B------:R-:W-:-:S03]  /*5060*/  ISETP.GT.AND P1, PT, R2, 0x10, PT ;  /* 0x000000100200780c */ /* 0x000fc60003f24270 */
[----:B------:R-:W-:Y:S02]  /*5070*/  FFMA.FTZ R23, R7, UR4, -R8 ;  /* 0x0000000407177c23 */ /* 0x000fe40008010808 */
[----:B------:R-:W-:Y:S01]  /*5080*/  MUFU.EX2 R25, R25 ;  /* 0x0000001900197308 */ /* 0x000fe20000000800 */
[C---:B-----5:R-:W-:Y:S01]  /*5090*/  FSEL R21, R13.reuse, -INF , P2 ;  /* 0xff8000000d157808 */ /* 0x060fe20001000000 */
[----:B------:R-:W-:-:S04]  /*50a0*/  FFMA.FTZ R13, -R13, R13, 1 ;  /* 0x3f8000000d0d7423 */ /* 0x000fc8000001010d */
[----:B------:R-:W-:Y:S02]  /*50b0*/  FFMA.FTZ R20, R21, UR4, -R10 ;  /* 0x0000000415147c23 */ /* 0x000fe4000801080a */
[----:B------:R-:W3:Y:S01]  /*50c0*/  LDS R21, [R224+0x2c300] ;  /* 0x02c30000e0157984 */ /* 0x000ee20000000800 */
[----:B--2---:R-:W-:Y:S01]  /*50d0*/  FSEL R7, R15, -INF , P2 ;  /* 0xff8000000f077808 */ /* 0x004fe20001000000 */
[----:B------:R-:W-:Y:S02]  /*50e0*/  WARPGROUP.DEPBAR.LE gsb0, 0x0 ;  /* 0x00008000000079c5 */ /* 0x000fe40000010000 */
[----:B------:R-:W-:Y:S01]  /*50f0*/  MUFU.EX2 R23, R23 ;  /* 0x0000001700177308 */ /* 0x000fe20000000800 */
[----:B------:R-:W-:Y:S01]  /*5100*/  ISETP.GT.AND P2, PT, R2, 0x20, PT ;  /* 0x000000200200780c */ /* 0x000fe20003f44270 */
[----:B------:R-:W-:Y:S01]  /*5110*/  FFMA.FTZ R22, R7, UR4, -R8 ;  /* 0x0000000407167c23 */ /* 0x000fe20008010808 */
[--C-:B-1----:R-:W-:Y:S01]  /*5120*/  FADD.FTZ R54, R54, -R14.reuse ;  /* 0x8000000e36367221 */ /* 0x102fe20000010000 */
[--C-:B------:R-:W-:Y:S01]  /*5130*/  FADD.FTZ R51, R51, -R14.reuse ;  /* 0x8000000e33337221 */ /* 0x100fe20000010000 */
[--C-:B------:R-:W-:Y:S01]  /*5140*/  FADD.FTZ R222, R222, -R14.reuse ;  /* 0x8000000edede7221 */ /* 0x100fe20000010000 */
[--C-:B------:R-:W-:Y:S01]  /*5150*/  FADD.FTZ R50, R50, -R14.reuse ;  /* 0x8000000e32327221 */ /* 0x100fe20000010000 */
[--C-:B------:R-:W-:Y:S01]  /*5160*/  FADD.FTZ R55, R55, -R14.reuse ;  /* 0x8000000e37377221 */ /* 0x100fe20000010000 */
[----:B------:R-:W1:Y:S01]  /*5170*/  MUFU.EX2 R20, R20 ;  /* 0x0000001400147308 */ /* 0x000e620000000800 */
[--C-:B------:R-:W-:Y:S01]  /*5180*/  FADD.FTZ R218, R218, -R14.reuse ;  /* 0x8000000edada7221 */ /* 0x100fe20000010000 */
[----:B------:R-:W-:-:S06]  /*5190*/  FADD.FTZ R219, R219, -R14 ;  /* 0x8000000edbdb7221 */ /* 0x000fcc0000010000 */
[----:B------:R-:W2:Y:S08]  /*51a0*/  MUFU.EX2 R22, R22 ;  /* 0x0000001600167308 */ /* 0x000eb00000000800 */
[----:B------:R-:W4:Y:S01]  /*51b0*/  MUFU.TANH R24, R24 ;  /* 0x0000001800187308 */ /* 0x000f220000002400 */
[----:B-1----:R-:W-:-:S07]  /*51c0*/  F2FP.F16.F32.PACK_AB R6, R20, R25 ;  /* 0x000000191406723e */ /* 0x002fce00000000ff */
[----:B------:R-:W1:Y:S01]  /*51d0*/  MUFU.TANH R26, R26 ;  /* 0x0000001a001a7308 */ /* 0x000e620000002400 */
[----:B--2---:R-:W-:Y:S01]  /*51e0*/  F2FP.F16.F32.PACK_AB R7, R22, R23 ;  /* 0x000000171607723e */ /* 0x004fe200000000ff */
[----:B------:R-:W-:Y:S01]  /*51f0*/  BAR.SYNC.DEFER_BLOCKING 0x9, 0x100 ;  /* 0x0244000000007b1d */ /* 0x000fe20000010000 */
[--C-:B---3--:R-:W-:Y:S01]  /*5200*/  FADD.FTZ R44, R44, -R21.reuse ;  /* 0x800000152c2c7221 */ /* 0x108fe20000010000 */
[--C-:B------:R-:W-:Y:S01]  /*5210*/  FADD.FTZ R45, R45, -R21.reuse ;  /* 0x800000152d2d7221 */ /* 0x100fe20000010000 */
[--C-:B------:R-:W-:Y:S01]  /*5220*/  FADD.FTZ R48, R48, -R21.reuse ;  /* 0x8000001530307221 */ /* 0x100fe20000010000 */
[--C-:B------:R-:W-:Y:S02]  /*5230*/  FADD.FTZ R49, R49, -R21.reuse ;  /* 0x8000001531317221 */ /* 0x100fe40000010000 */
[----:B------:R-:W-:Y:S01]  /*5240*/  MUFU.TANH R29, R29 ;  /* 0x0000001d001d7308 */ /* 0x000fe20000002400 */
[----:B----4-:R-:W-:Y:S01]  /*5250*/  FSEL R37, R24, -INF , P1 ;  /* 0xff80000018257808 */ /* 0x010fe20000800000 */
[--C-:B------:R-:W-:Y:S01]  /*5260*/  FADD.FTZ R52, R52, -R21.reuse ;  /* 0x8000001534347221 */ /* 0x100fe20000010000 */
[--C-:B------:R-:W-:Y:S01]  /*5270*/  FADD.FTZ R53, R53, -R21.reuse ;  /* 0x8000001535357221 */ /* 0x100fe20000010000 */
[--C-:B------:R-:W-:Y:S01]  /*5280*/  FADD.FTZ R216, R216, -R21.reuse ;  /* 0x80000015d8d87221 */ /* 0x100fe20000010000 */
[--C-:B------:R-:W-:Y:S01]  /*5290*/  FADD.FTZ R217, R217, -R21.reuse ;  /* 0x80000015d9d97221 */ /* 0x100fe20000010000 */
[----:B------:R-:W-:Y:S01]  /*52a0*/  FFMA.FTZ R37, R37, UR4, -R10 ;  /* 0x0000000425257c23 */ /* 0x000fe2000801080a */
[--C-:B------:R-:W-:Y:S01]  /*52b0*/  FADD.FTZ R220, R220, -R21.reuse ;  /* 0x80000015dcdc7221 */ /* 0x100fe20000010000 */
[----:B------:R-:W-:Y:S01]  /*52c0*/  MUFU.TANH R27, R27 ;  /* 0x0000001b001b7308 */ /* 0x000fe20000002400 */
[----:B-1----:R-:W-:Y:S01]  /*52d0*/  FSEL R41, R26, -INF , P3 ;  /* 0xff8000001a297808 */ /* 0x002fe20001800000 */
[----:B------:R-:W-:Y:S01]  /*52e0*/  FADD.FTZ R221, R221, -R21 ;  /* 0x80000015dddd7221 */ /* 0x000fe20000010000 */
[----:B------:R-:W-:Y:S01]  /*52f0*/  FMUL.FTZ R44, R25, R44 ;  /* 0x0000002c192c7220 */ /* 0x000fe20000410000 */
[----:B------:R-:W-:Y:S01]  /*5300*/  FMUL.FTZ R25, R43, UR8 ;  /* 0x000000082b197c20 */ /* 0x000fe20008410000 */
[----:B------:R-:W-:Y:S01]  /*5310*/  FMUL.FTZ R20, R20, R45 ;  /* 0x0000002d14147220 */ /* 0x000fe20000410000 */
[----:B------:R-:W-:Y:S01]  /*5320*/  FFMA.FTZ R24, -R24, R24, 1 ;  /* 0x3f80000018187423 */ /* 0x000fe20000010118 */
[----:B------:R-:W-:Y:S01]  /*5330*/  FMUL.FTZ R11, R11, R44 ;  /* 0x0000002c0b0b7220 */ /* 0x000fe20000410000 */
[----:B------:R-:W1:Y:S01]  /*5340*/  MUFU.EX2 R37, R37 ;  /* 0x0000002500257308 */ /* 0x000e620000000800 */
[----:B------:R-:W-:Y:S01]  /*5350*/  FMUL.FTZ R20, R13, R20 ;  /* 0x000000140d147220 */ /* 0x000fe20000410000 */
[----:B------:R2:W-:Y:S06]  /*5360*/  STSM.16.M88.2 [R0+0x2c500], R6 ;  /* 0x02c5000600007844 */ /* 0x0005ec0000000100 */
[----:B------:R-:W-:Y:S01]  /*5370*/  MUFU.TANH R28, R28 ;  /* 0x0000001c001c7308 */ /* 0x000fe20000002400 */
[----:B--2---:R-:W-:Y:S01]  /*5380*/  FMUL.FTZ R6, R33, UR8 ;  /* 0x0000000821067c20 */ /* 0x004fe20008410000 */
[----:B------:R-:W-:Y:S01]  /*5390*/  FMUL.FTZ R33, R38, UR8 ;  /* 0x0000000826217c20 */ /* 0x000fe20008410000 */
[----:B------:R-:W-:-:S05]  /*53a0*/  FADD.FTZ R38, R46, -R14 ;  /* 0x8000000e2e267221 */ /* 0x000fca0000010000 */
[----:B------:R2:W-:Y:S01]  /*53b0*/  MUFU.TANH R21, R40 ;  /* 0x0000002800157308 */ /* 0x0005e20000002400 */
[----:B-1----:R-:W-:Y:S01]  /*53c0*/  FMUL.FTZ R45, R37, R48 ;  /* 0x00000030252d7220 */ /* 0x002fe20000410000 */
[----:B------:R-:W-:Y:S01]  /*53d0*/  FMUL.FTZ R7, R34, UR8 ;  /* 0x0000000822077c20 */ /* 0x000fe20008410000 */
[----:B------:R-:W-:Y:S01]  /*53e0*/  FMUL.FTZ R38, R23, R38 ;  /* 0x0000002617267220 */ /* 0x000fe20000410000 */
[----:B------:R-:W-:Y:S01]  /*53f0*/  FSEL R23, R27, -INF , P1 ;  /* 0xff8000001b177808 */ /* 0x000fe20000800000 */
[----:B------:R-:W-:Y:S01]  /*5400*/  FMUL.FTZ R13, R24, R45 ;  /* 0x0000002d180d7220 */ /* 0x000fe20000410000 */
[----:B------:R-:W-:Y:S01]  /*5410*/  ISETP.GT.AND P1, PT, R2, 0x21, PT ;  /* 0x000000210200780c */ /* 0x000fe20003f24270 */
[----:B------:R-:W-:Y:S01]  /*5420*/  FFMA.FTZ R24, -R29, R29, 1 ;  /* 0x3f8000001d187423 */ /* 0x000fe2000001011d */
[----:B------:R-:W1:Y:S01]  /*5430*/  MUFU.TANH R6, R6 ;  /* 0x0000000600067308 */ /* 0x000e620000002400 */
[----:B--2---:R-:W-:Y:S01]  /*5440*/  FFMA.FTZ R40, R41, UR4, -R10 ;  /* 0x0000000429287c23 */ /* 0x004fe2000801080a */
[----:B------:R-:W-:Y:S01]  /*5450*/  FSEL R41, R29, -INF , P2 ;  /* 0xff8000001d297808 */ /* 0x000fe20001000000 */
[----:B------:R-:W-:Y:S01]  /*5460*/  FMUL.FTZ R34, R39, UR8 ;  /* 0x0000000827227c20 */ /* 0x000fe20008410000 */
[----:B------:R-:W-:Y:S01]  /*5470*/  FADD.FTZ R39, R47, -R14 ;  /* 0x8000000e2f277221 */ /* 0x000fe20000010000 */
[----:B------:R-:W-:Y:S01]  /*5480*/  FFMA.FTZ R23, R23, UR4, -R8 ;  /* 0x0000000417177c23 */ /* 0x000fe20008010808 */
[----:B------:R-:W-:Y:S01]  /*5490*/  FADD.FTZ R14, R223, -R14 ;  /* 0x8000000edf0e7221 */ /* 0x000fe20000010000 */
[----:B------:R-:W-:Y:S01]  /*54a0*/  FFMA.FTZ R41, R41, UR4, -R10 ;  /* 0x0000000429297c23 */ /* 0x000fe2000801080a */
[----:B------:R-:W2:Y:S01]  /*54b0*/  MUFU.TANH R31, R31 ;  /* 0x0000001f001f7308 */ /* 0x000ea20000002400 */
[----:B------:R-:W-:Y:S01]  /*54c0*/  FMUL.FTZ R39, R22, R39 ;  /* 0x0000002716277220 */ /* 0x000fe20000410000 */
[----:B------:R-:W-:Y:S01]  /*54d0*/  FFMA.FTZ R22, -R26, R26, 1 ;  /* 0x3f8000001a167423 */ /* 0x000fe2000001011a */
[----:B------:R-:W-:-:S05]  /*54e0*/  FFMA.FTZ R27, -R27, R27, 1 ;  /* 0x3f8000001b1b7423 */ /* 0x000fca000001011b */
[----:B------:R-:W3:Y:S01]  /*54f0*/  MUFU.EX2 R41, R41 ;  /* 0x0000002900297308 */ /* 0x000ee20000000800 */
[----:B-1----:R-:W-:-:S05]  /*5500*/  FSEL R43, R6, -INF , P1 ;  /* 0xff800000062b7808 */ /* 0x002fca0000800000 */
[----:B------:R-:W-:Y:S01]  /*5510*/  FFMA.FTZ R42, R43, UR4, -R10 ;  /* 0x000000042b2a7c23 */ /* 0x000fe2000801080a */
[----:B------:R-:W-:Y:S01]  /*5520*/  FSEL R43, R28, -INF , P3 ;  /* 0xff8000001c2b7808 */ /* 0x000fe20001800000 */
[----:B------:R-:W1:Y:S01]  /*5530*/  MUFU.TANH R32, R32 ;  /* 0x0000002000207308 */ /* 0x000e620000002400 */
[----:B------:R-:W-:-:S03]  /*5540*/  ISETP.GT.AND P3, PT, R2, 0x30, PT ;  /* 0x000000300200780c */ /* 0x000fc60003f64270 */
[----:B------:R-:W-:Y:S01]  /*5550*/  FFMA.FTZ R44, R43, UR4, -R8 ;  /* 0x000000042b2c7c23 */ /* 0x000fe20008010808 */
[----:B--2---:R-:W-:-:S03]  /*5560*/  FSEL R29, R31, -INF , P3 ;  /* 0xff8000001f1d7808 */ /* 0x004fc60001800000 */
[----:B------:R-:W2:Y:S01]  /*5570*/  MUFU.EX2 R40, R40 ;  /* 0x0000002800287308 */ /* 0x000ea20000000800 */
[----:B---3--:R-:W-:Y:S01]  /*5580*/  FMUL.FTZ R43, R41, R52 ;  /* 0x00000034292b7220 */ /* 0x008fe20000410000 */
[----:B------:R-:W-:Y:S01]  /*5590*/  FFMA.FTZ R45, R29, UR4, -R10 ;  /* 0x000000041d2d7c23 */ /* 0x000fe2000801080a */
[----:B------:R-:W-:Y:S02]  /*55a0*/  FFMA.FTZ R29, -R6, R6, 1 ;  /* 0x3f800000061d7423 */ /* 0x000fe40000010106 */
[----:B------:R-:W-:-:S03]  /*55b0*/  FMUL.FTZ R24, R24, R43 ;  /* 0x0000002b18187220 */ /* 0x000fc60000410000 */
[----:B------:R-:W3:Y:S01]  /*55c0*/  MUFU.TANH R35, R35 ;  /* 0x0000002300237308 */ /* 0x000ee20000002400 */
[----:B-1----:R-:W-:-:S07]  /*55d0*/  FSEL R43, R32, -INF , P4 ;  /* 0xff800000202b7808 */ /* 0x002fce0002000000 */
[----:B------:R-:W1:Y:S01]  /*55e0*/  MUFU.TANH R30, R30 ;  /* 0x0000001e001e7308 */ /* 0x000e620000002400 */
[----:B--2---:R-:W-:-:S04]  /*55f0*/  FMUL.FTZ R49, R40, R49 ;  /* 0x0000003128317220 */ /* 0x004fc80000410000 */
[----:B------:R-:W-:-:S03]  /*5600*/  FMUL.FTZ R22, R22, R49 ;  /* 0x0000003116167220 */ /* 0x000fc60000410000 */
[----:B------:R-:W-:Y:S01]  /*5610*/  MUFU.EX2 R45, R45 ;  /* 0x0000002d002d7308 */ /* 0x000fe20000000800 */
[----:B---3--:R-:W-:Y:S02]  /*5620*/  FSEL R47, R35, -INF , P6 ;  /* 0xff800000232f7808 */ /* 0x008fe40003000000 */
[----:B------:R-:W-:-:S03]  /*5630*/  F2FP.F16.F32.PACK_AB R22, R22, R13 ;  /* 0x0000000d1616723e */ /* 0x000fc600000000ff */
[----:B------:R-:W-:Y:S02]  /*5640*/  FFMA.FTZ R46, R47, UR4, -R10 ;  /* 0x000000042f2e7c23 */ /* 0x000fe4000801080a */
[----:B------:R-:W2:Y:S01]  /*5650*/  MUFU.TANH R33, R33 ;  /* 0x0000002100217308 */ /* 0x000ea20000002400 */
[----:B-1----:R-:W-:-:S05]  /*5660*/  FSEL R49, R30, -INF , P1 ;  /* 0xff8000001e317808 */ /* 0x002fca0000800000 */
[----:B------:R-:W-:Y:S02]  /*5670*/  FFMA.FTZ R48, R49, UR4, -R8 ;  /* 0x0000000431307c23 */ /* 0x000fe40008010808 */
[----:B------:R1:W3:Y:S08]  /*5680*/  MUFU.EX2 R26, R42 ;  /* 0x0000002a001a7308 */ /* 0x0002f00000000800 */
[----:B------:R-:W4:Y:S01]  /*5690*/  MUFU.TANH R34, R34 ;  /* 0x0000002200227308 */ /* 0x000f220000002400 */
[----:B-1----:R-:W-:Y:S01]  /*56a0*/  FFMA.FTZ R42, R43, UR4, -R10 ;  /* 0x000000042b2a7c23 */ /* 0x002fe2000801080a */
[C---:B------:R-:W-:Y:S01]  /*56b0*/  FSEL R43, R21.reuse, -INF , P5 ;  /* 0xff800000152b7808 */ /* 0x040fe20002800000 */
[----:B------:R-:W-:Y:S01]  /*56c0*/  FFMA.FTZ R21, -R21, R21, 1 ;  /* 0x3f80000015157423 */ /* 0x000fe20000010115 */
[C---:B--2---:R-:W-:Y:S01]  /*56d0*/  FSEL R49, R33.reuse, -INF , P3 ;  /* 0xff80000021317808 */ /* 0x044fe20001800000 */
[----:B------:R-:W-:-:S02]  /*56e0*/  FFMA.FTZ R33, -R33, R33, 1 ;  /* 0x3f80000021217423 */ /* 0x000fc40000010121 */
[----:B------:R-:W-:Y:S01]  /*56f0*/  FFMA.FTZ R43, R43, UR4, -R10 ;  /* 0x000000042b2b7c23 */ /* 0x000fe2000801080a */
[----:B------:R-:W1:Y:S01]  /*5700*/  MUFU.TANH R7, R7 ;  /* 0x0000000700077308 */ /* 0x000e620000002400 */
[----:B------:R-:W-:Y:S01]  /*5710*/  FFMA.FTZ R10, -R31, R31, 1 ;  /* 0x3f8000001f0a7423 */ /* 0x000fe2000001011f */
[----:B------:R-:W-:Y:S01]  /*5720*/  FMUL.FTZ R31, R45, R216 ;  /* 0x000000d82d1f7220 */ /* 0x000fe20000410000 */
[C---:B---3--:R-:W-:Y:S01]  /*5730*/  FMUL.FTZ R6, R26.reuse, R53 ;  /* 0x000000351a067220 */ /* 0x048fe20000410000 */
[----:B------:R-:W-:Y:S01]  /*5740*/  F2FP.F16.F32.PACK_AB R26, R26, R41 ;  /* 0x000000291a1a723e */ /* 0x000fe200000000ff */
[----:B------:R-:W-:Y:S02]  /*5750*/  IMAD R216, R4, 0x2000, R9 ;  /* 0x0000200004d87824 */ /* 0x000fe400078e0209 */
[----:B------:R-:W-:Y:S01]  /*5760*/  FMUL.FTZ R10, R10, R31 ;  /* 0x0000001f0a0a7220 */ /* 0x000fe20000410000 */
[----:B------:R-:W-:Y:S01]  /*5770*/  FFMA.FTZ R31, -R32, R32, 1 ;  /* 0x3f800000201f7423 */ /* 0x000fe20000010120 */
[----:B------:R-:W2:Y:S01]  /*5780*/  MUFU.TANH R36, R36 ;  /* 0x0000002400247308 */ /* 0x000ea20000002400 */
[----:B----4-:R-:W-:Y:S01]  /*5790*/  FSEL R53, R34, -INF , P4 ;  /* 0xff80000022357808 */ /* 0x010fe20002000000 */
[----:B------:R-:W-:Y:S01]  /*57a0*/  FFMA.FTZ R32, -R35, R35, 1 ;  /* 0x3f80000023207423 */ /* 0x000fe20000010123 */
[--C-:B------:R-:W-:Y:S01]  /*57b0*/  FFMA.FTZ R35, R49, UR4, -R8.reuse ;  /* 0x0000000431237c23 */ /* 0x100fe20008010808 */
[----:B------:R-:W-:Y:S01]  /*57c0*/  FFMA.FTZ R49, -R12, R12, 1 ;  /* 0x3f8000000c317423 */ /* 0x000fe2000001010c */
[----:B------:R-:W-:Y:S01]  /*57d0*/  FMUL.FTZ R29, R29, R6 ;  /* 0x000000061d1d7220 */ /* 0x000fe20000410000 */
[----:B------:R-:W-:Y:S01]  /*57e0*/  FFMA.FTZ R12, R53, UR4, -R8 ;  /* 0x00000004350c7c23 */ /* 0x000fe20008010808 */
[----:B------:R-:W-:Y:S01]  /*57f0*/  FFMA.FTZ R34, -R34, R34, 1 ;  /* 0x3f80000022227423 */ /* 0x000fe20000010122 */
[----:B------:R-:W3:Y:S01]  /*5800*/  MUFU.TANH R25, R25 ;  /* 0x0000001900197308 */ /* 0x000ee20000002400 */
[----:B-1----:R-:W-:Y:S01]  /*5810*/  FSEL R47, R7, -INF , P2 ;  /* 0xff800000072f7808 */ /* 0x002fe20001000000 */
[----:B------:R-:W-:Y:S01]  /*5820*/  FMUL.FTZ R38, R49, R38 ;  /* 0x0000002631267220 */ /* 0x000fe20000410000 */
[----:B------:R-:W-:Y:S01]  /*5830*/  FFMA.FTZ R7, -R7, R7, 1 ;  /* 0x3f80000007077423 */ /* 0x000fe20000010107 */
[----:B------:R-:W-:-:S02]  /*5840*/  F2FP.F16.F32.PACK_AB R52, R29, R24 ;  /* 0x000000181d34723e */ /* 0x000fc400000000ff */
[----:B------:R-:W-:Y:S02]  /*5850*/  FFMA.FTZ R47, R47, UR4, -R8 ;  /* 0x000000042f2f7c23 */ /* 0x000fe40008010808 */
[----:B------:R-:W1:Y:S01]  /*5860*/  MUFU.EX2 R42, R42 ;  /* 0x0000002a002a7308 */ /* 0x000e620000000800 */
[C---:B--2---:R-:W-:Y:S01]  /*5870*/  FSEL R53, R36.reuse, -INF , P5 ;  /* 0xff80000024357808 */ /* 0x044fe20002800000 */
[----:B------:R-:W-:-:S04]  /*5880*/  FFMA.FTZ R36, -R36, R36, 1 ;  /* 0x3f80000024247423 */ /* 0x000fc80000010124 */
[----:B------:R-:W-:Y:S02]  /*5890*/  FFMA.FTZ R49, R53, UR4, -R8 ;  /* 0x0000000435317c23 */ /* 0x000fe40008010808 */
[----:B------:R-:W2:Y:S01]  /*58a0*/  MUFU.EX2 R47, R47 ;  /* 0x0000002f002f7308 */ /* 0x000ea20000000800 */
[C---:B---3--:R-:W-:Y:S01]  /*58b0*/  FSEL R53, R25.reuse, -INF , P6 ;  /* 0xff80000019357808 */ /* 0x048fe20003000000 */
[----:B------:R-:W-:-:S04]  /*58c0*/  FFMA.FTZ R25, -R25, R25, 1 ;  /* 0x3f80000019197423 */ /* 0x000fc80000010119 */
[----:B------:R-:W-:Y:S01]  /*58d0*/  FFMA.FTZ R8, R53, UR4, -R8 ;  /* 0x0000000435087c23 */ /* 0x000fe20008010808 */
[----:B------:R-:W-:Y:S01]  /*58e0*/  FFMA.FTZ R53, -R30, R30, 1 ;  /* 0x3f8000001e357423 */ /* 0x000fe2000001011e */
[----:B------:R-:W3:Y:S01]  /*58f0*/  MUFU.EX2 R44, R44 ;  /* 0x0000002c002c7308 */ /* 0x000ee20000000800 */
[----:B-1----:R-:W-:Y:S01]  /*5900*/  FMUL.FTZ R6, R42, R217 ;  /* 0x000000d92a067220 */ /* 0x002fe20000410000 */
[----:B------:R-:W-:Y:S01]  /*5910*/  UIADD3 UR4, UR60, 0x2c500, URZ ;  /* 0x0002c5003c047890 */ /* 0x000fe2000fffe03f */
[----:B------:R-:W-:Y:S02]  /*5920*/  SHF.R.U32.HI R217, RZ, 0x4, R216 ;  /* 0x00000004ffd97819 */ /* 0x000fe400000116d8 */
[----:B------:R-:W-:Y:S01]  /*5930*/  FMUL.FTZ R31, R31, R6 ;  /* 0x000000061f1f7220 */ /* 0x000fe20000410000 */
[----:B------:R-:W-:Y:S01]  /*5940*/  FFMA.FTZ R6, -R15, R15, 1 ;  /* 0x3f8000000f067423 */ /* 0x000fe2000001010f */
[----:B------:R-:W-:Y:S01]  /*5950*/  USHF.R.U32.HI UR4, URZ, 0x4, UR4 ;  /* 0x000000043f047899 */ /* 0x000fe20008011604 */
[----:B------:R-:W1:Y:S01]  /*5960*/  MUFU.EX2 R49, R49 ;  /* 0x0000003100317308 */ /* 0x000e620000000800 */
[----:B--2---:R-:W-:Y:S01]  /*5970*/  FMUL.FTZ R30, R47, R54 ;  /* 0x000000362f1e7220 */ /* 0x004fe20000410000 */
[----:B------:R-:W-:Y:S01]  /*5980*/  FMUL.FTZ R39, R6, R39 ;  /* 0x0000002706277220 */ /* 0x000fe20000410000 */
[----:B------:R-:W-:Y:S01]  /*5990*/  FFMA.FTZ R6, -R28, R28, 1 ;  /* 0x3f8000001c067423 */ /* 0x000fe2000001011c */
[----:B------:R-:W-:Y:S01]  /*59a0*/  LOP3.LUT R217, R217, 0x3fff, RZ, 0xc0, !PT ;  /* 0x00003fffd9d97812 */ /* 0x000fe200078ec0ff */
[----:B------:R-:W-:Y:S01]  /*59b0*/  FMUL.FTZ R30, R7, R30 ;  /* 0x0000001e071e7220 */ /* 0x000fe20000410000 */
[----:B------:R-:W-:Y:S01]  /*59c0*/  ULOP3.LUT UR4, UR4, 0x3fff, URZ, 0xc0, !UPT ;  /* 0x00003fff04047892 */ /* 0x000fe2000f8ec03f */
[----:B------:R-:W-:Y:S01]  /*59d0*/  F2FP.F16.F32.PACK_AB R9, R39, R38 ;  /* 0x000000262709723e */ /* 0x000fe200000000ff */
[----:B------:R-:W2:Y:S01]  /*59e0*/  MUFU.EX2 R23, R23 ;  /* 0x0000001700177308 */ /* 0x000ea20000000800 */
[----:B---3--:R-:W-:Y:S01]  /*59f0*/  FMUL.FTZ R51, R44, R51 ;  /* 0x000000332c337220 */ /* 0x008fe20000410000 */
[----:B------:R-:W-:Y:S01]  /*5a00*/  R2UR UR56, R217 ;  /* 0x00000000d93872ca */ /* 0x000fe200000e0000 */
[----:B------:R-:W-:Y:S01]  /*5a10*/  ULOP3.LUT UR4, UR4, 0x80000, URZ, 0xfc, !UPT ;  /* 0x0008000004047892 */ /* 0x000fe2000f8efc3f */
[----:B------:R-:W-:Y:S01]  /*5a20*/  F2FP.F16.F32.PACK_AB R10, R31, R10 ;  /* 0x0000000a1f0a723e */ /* 0x000fe200000000ff */
[----:B------:R-:W-:Y:S01]  /*5a30*/  FMUL.FTZ R51, R6, R51 ;  /* 0x0000003306337220 */ /* 0x000fe20000410000 */
[----:B------:R-:W-:Y:S01]  /*5a40*/  F2FP.F16.F32.PACK_AB R6, R40, R37 ;  /* 0x000000252806723e */ /* 0x000fe200000000ff */
[----:B------:R-:W-:Y:S01]  /*5a50*/  UIADD3 UR5, UR4, 0x80, URZ ;  /* 0x0000008004057890 */ /* 0x000fe2000fffe03f */
[----:B------:R-:W3:Y:S01]  /*5a60*/  MUFU.EX2 R8, R8 ;  /* 0x0000000800087308 */ /* 0x000ee20000000800 */
[----:B-1----:R-:W-:Y:S01]  /*5a70*/  FMUL.FTZ R7, R49, R222 ;  /* 0x000000de31077220 */ /* 0x002fe20000410000 */
[----:B------:R-:W-:-:S02]  /*5a80*/  UIADD3 UR6, UR4, 0x100, URZ ;  /* 0x0000010004067890 */ /* 0x000fc4000fffe03f */
[----:B------:R-:W-:Y:S01]  /*5a90*/  UMOV UR58, UR4 ;  /* 0x00000004003a7c82 */ /* 0x000fe20008000000 */
[----:B------:R-:W-:Y:S01]  /*5aa0*/  FMUL.FTZ R36, R36, R7 ;  /* 0x0000000724247220 */ /* 0x000fe20000410000 */
[----:B------:R-:W-:Y:S01]  /*5ab0*/  UMOV UR14, UR5 ;  /* 0x00000005000e7c82 */ /* 0x000fe20008000000 */
[----:B------:R-:W-:Y:S01]  /*5ac0*/  UMOV UR12, UR56 ;  /* 0x00000038000c7c82 */ /* 0x000fe20008000000 */
[----:B------:R-:W1:Y:S01]  /*5ad0*/  MUFU.EX2 R48, R48 ;  /* 0x0000003000307308 */ /* 0x000e620000000800 */
[----:B--2---:R-:W-:Y:S01]  /*5ae0*/  FMUL.FTZ R28, R23, R50 ;  /* 0x00000032171c7220 */ /* 0x004fe20000410000 */
[----:B------:R-:W-:Y:S01]  /*5af0*/  F2FP.F16.F32.PACK_AB R7, R44, R23 ;  /* 0x000000172c07723e */ /* 0x000fe200000000ff */
[----:B------:R-:W-:Y:S02]  /*5b00*/  UIADD3 UR5, UR4, 0x180, URZ ;  /* 0x0000018004057890 */ /* 0x000fe4000fffe03f */
[----:B------:R-:W-:Y:S01]  /*5b10*/  FMUL.FTZ R28, R27, R28 ;  /* 0x0000001c1b1c7220 */ /* 0x000fe20000410000 */
[----:B------:R-:W-:Y:S01]  /*5b20*/  UMOV UR8, UR14 ;  /* 0x0000000e00087c82 */ /* 0x000fe20008000000 */
[----:B------:R2:W-:Y:S01]  /*5b30*/  STSM.16.M88.2 [R0+0x2cd00], R6 ;  /* 0x02cd000600007844 */ /* 0x0005e20000000100 */
[----:B------:R-:W4:Y:S01]  /*5b40*/  MUFU.EX2 R46, R46 ;  /* 0x0000002e002e7308 */ /* 0x000f220000000800 */
[----:B---3--:R-:W-:Y:S01]  /*5b50*/  FMUL.FTZ R14, R8, R14 ;  /* 0x0000000e080e7220 */ /* 0x008fe20000410000 */
[----:B------:R-:W-:Y:S01]  /*5b60*/  F2FP.F16.F32.PACK_AB R23, R51, R28 ;  /* 0x0000001c3317723e */ /* 0x000fe200000000ff */
[----:B------:R-:W-:Y:S01]  /*5b70*/  UMOV UR16, UR56 ;  /* 0x0000003800107c82 */ /* 0x000fe20008000000 */
[----:B------:R-:W-:Y:S01]  /*5b80*/  UMOV UR18, UR5 ;  /* 0x0000000500127c82 */ /* 0x000fe20008000000 */
[----:B------:R-:W-:Y:S01]  /*5b90*/  FMUL.FTZ R25, R25, R14 ;  /* 0x0000000e19197220 */ /* 0x000fe20000410000 */
[----:B------:R-:W-:Y:S01]  /*5ba0*/  F2FP.F16.F32.PACK_AB R14, R42, R45 ;  /* 0x0000002d2a0e723e */ /* 0x000fe200000000ff */
[----:B------:R-:W-:Y:S01]  /*5bb0*/  UMOV UR10, UR18 ;  /* 0x00000012000a7c82 */ /* 0x000fe20008000000 */
[----:B------:R-:W3:Y:S01]  /*5bc0*/  MUFU.EX2 R35, R35 ;  /* 0x0000002300237308 */ /* 0x000ee20000000800 */
[C---:B-1----:R-:W-:Y:S01]  /*5bd0*/  F2FP.F16.F32.PACK_AB R27, R48.reuse, R47 ;  /* 0x0000002f301b723e */ /* 0x042fe200000000ff */
[----:B------:R-:W-:Y:S01]  /*5be0*/  FMUL.FTZ R50, R48, R55 ;  /* 0x0000003730327220 */ /* 0x000fe20000410000 */
[----:B------:R-:W-:Y:S01]  /*5bf0*/  F2FP.F16.F32.PACK_AB R47, R8, R49 ;  /* 0x00000031082f723e */ /* 0x000fe200000000ff */
[----:B------:R-:W-:Y:S01]  /*5c00*/  UIADD3 UR50, UR4, 0x10, URZ ;  /* 0x0000001004327890 */ /* 0x000fe2000fffe03f */
[----:B------:R-:W-:Y:S01]  /*5c10*/  F2FP.F16.F32.PACK_AB R8, R20, R11 ;  /* 0x0000000b1408723e */ /* 0x000fe200000000ff */
[----:B------:R-:W-:Y:S01]  /*5c20*/  STSM.16.M88.2 [R0+0x2d500], R26 ;  /* 0x02d5001a00007844 */ /* 0x000fe20000000100 */
[----:B------:R-:W-:Y:S01]  /*5c30*/  FMUL.FTZ R53, R53, R50 ;  /* 0x0000003235357220 */ /* 0x000fe20000410000 */
[----:B------:R-:W1:Y:S01]  /*5c40*/  MUFU.EX2 R12, R12 ;  /* 0x0000000c000c7308 */ /* 0x000e620000000800 */
[----:B----4-:R-:W-:Y:S01]  /*5c50*/  FMUL.FTZ R221, R46, R221 ;  /* 0x000000dd2edd7220 */ /* 0x010fe20000410000 */
[----:B------:R-:W-:Y:S01]  /*5c60*/  F2FP.F16.F32.PACK_AB R25, R25, R36 ;  /* 0x000000241919723e */ /* 0x000fe200000000ff */
[----:B------:R-:W-:Y:S01]  /*5c70*/  UIADD3 UR5, UR4, 0x90, URZ ;  /* 0x0000009004057890 */ /* 0x000fe2000fffe03f */
[----:B------:R-:W-:Y:S01]  /*5c80*/  F2FP.F16.F32.PACK_AB R53, R53, R30 ;  /* 0x0000001e3535723e */ /* 0x000fe200000000ff */
[----:B------:R-:W-:Y:S01]  /*5c90*/  FMUL.FTZ R32, R32, R221 ;  /* 0x000000dd20207220 */ /* 0x000fe20000410000 */
[----:B------:R-:W-:Y:S01]  /*5ca0*/  UIADD3 UR54, UR4, 0x190, URZ ;  /* 0x0000019004367890 */ /* 0x000fe2000fffe03f */
[----:B--2---:R-:W-:Y:S01]  /*5cb0*/  MOV R7, UR58 ;  /* 0x0000003a00077c02 */ /* 0x004fe20008000f00 */
[----:B------:R-:W2:Y:S01]  /*5cc0*/  MUFU.EX2 R43, R43 ;  /* 0x0000002b002b7308 */ /* 0x000ea20000000800 */
[----:B---3--:R-:W-:Y:S01]  /*5cd0*/  FMUL.FTZ R218, R35, R218 ;  /* 0x000000da23da7220 */ /* 0x008fe20000410000 */
[----:B------:R-:W-:Y:S01]  /*5ce0*/  UIADD3 UR46, UR4, 0x210, URZ ;  /* 0x00000210042e7890 */ /* 0x000fe2000fffe03f */
[----:B------:R-:W-:Y:S01]  /*5cf0*/  MOV R6, UR59 ;  /* 0x0000003b00067c02 */ /* 0x000fe20008000f00 */
[----:B------:R-:W-:Y:S01]  /*5d00*/  UIADD3 UR26, UR4, 0x20, URZ ;  /* 0x00000020041a7890 */ /* 0x000fe2000fffe03f */
[----:B------:R-:W-:Y:S01]  /*5d10*/  FMUL.FTZ R33, R33, R218 ;  /* 0x000000da21217220 */ /* 0x000fe20000410000 */
[----:B------:R-:W-:-:S02]  /*5d20*/  UIADD3 UR30, UR4, 0xa0, URZ ;  /* 0x000000a0041e7890 */ /* 0x000fc4000fffe03f */
[----:B------:R-:W-:Y:S01]  /*5d30*/  UIADD3 UR42, UR4, 0x120, URZ ;  /* 0x00000120042a7890 */ /* 0x000fe2000fffe03f */
[C---:B-1----:R-:W-:Y:S01]  /*5d40*/  F2FP.F16.F32.PACK_AB R15, R12.reuse, R35 ;  /* 0x000000230c0f723e */ /* 0x042fe200000000ff */
[----:B------:R-:W-:Y:S01]  /*5d50*/  FMUL.FTZ R219, R12, R219 ;  /* 0x000000db0cdb7220 */ /* 0x000fe20000410000 */
[----:B------:R-:W-:Y:S01]  /*5d60*/  VIADD R12, R217, 0x100 ;  /* 0x00000100d90c7836 */ /* 0x000fe20000000000 */
[----:B------:R-:W-:Y:S02]  /*5d70*/  UIADD3 UR38, UR4, 0x1a0, URZ ;  /* 0x000001a004267890 */ /* 0x000fe4000fffe03f */
[----:B------:R-:W-:Y:S01]  /*5d80*/  STSM.16.M88.2 [R0+0x2dd00], R14 ;  /* 0x02dd000e00007844 */ /* 0x000fe20000000100 */
[----:B------:R-:W-:Y:S01]  /*5d90*/  FMUL.FTZ R34, R34, R219 ;  /* 0x000000db22227220 */ /* 0x000fe20000410000 */
[----:B------:R-:W-:Y:S01]  /*5da0*/  R2UR UR24, R12 ;  /* 0x000000000c1872ca */ /* 0x000fe200000e0000 */
[----:B--2---:R-:W-:Y:S01]  /*5db0*/  FMUL.FTZ R220, R43, R220 ;  /* 0x000000dc2bdc7220 */ /* 0x004fe20000410000 */
[----:B------:R-:W-:Y:S01]  /*5dc0*/  F2FP.F16.F32.PACK_AB R46, R46, R43 ;  /* 0x0000002b2e2e723e */ /* 0x000fe200000000ff */
[----:B------:R-:W-:Y:S01]  /*5dd0*/  UIADD3 UR34, UR4, 0x220, URZ ;  /* 0x0000022004227890 */ /* 0x000fe2000fffe03f */
[----:B------:R-:W-:Y:S01]  /*5de0*/  F2FP.F16.F32.PACK_AB R11, R34, R33 ;  /* 0x00000021220b723e */ /* 0x000fe200000000ff */
[----:B------:R-:W-:Y:S01]  /*5df0*/  FMUL.FTZ R21, R21, R220 ;  /* 0x000000dc15157220 */ /* 0x000fe20000410000 */
[----:B------:R-:W-:Y:S01]  /*5e00*/  VIADD R12, R217, 0x180 ;  /* 0x00000180d90c7836 */ /* 0x000fe20000000000 */
[----:B------:R-:W-:Y:S01]  /*5e10*/  STSM.16.M88.2 [R0+0x2e500], R46 ;  /* 0x02e5002e00007844 */ /* 0x000fe20000000100 */
[----:B------:R-:W-:-:S02]  /*5e20*/  UIADD3 UR22, UR4, 0x30, URZ ;  /* 0x0000003004167890 */ /* 0x000fc4000fffe03f */
[----:B------:R-:W-:Y:S01]  /*5e30*/  F2FP.F16.F32.PACK_AB R24, R32, R21 ;  /* 0x000000152018723e */ /* 0x000fe200000000ff */
[----:B------:R1:W-:Y:S06]  /*5e40*/  MEMBAR.ALL.CTA ;  /* 0x0000000000007992 */ /* 0x0003ec0000008000 */
[----:B-1----:R-:W1:Y:S01]  /*5e50*/  FENCE.VIEW.ASYNC.S ;  /* 0x00000000000073c6 */ /* 0x002e620000000000 */
[----:B------:R-:W-:Y:S01]  /*5e60*/  R2UR UR20, R12 ;  /* 0x000000000c1472ca */ /* 0x000fe200000e0000 */
[----:B------:R-:W-:Y:S01]  /*5e70*/  UMOV UR28, UR24 ;  /* 0x00000018001c7c82 */ /* 0x000fe20008000000 */
[----:B------:R-:W-:Y:S01]  /*5e80*/  UMOV UR40, UR24 ;  /* 0x0000001800287c82 */ /* 0x000fe20008000000 */
[----:B------:R-:W-:Y:S01]  /*5e90*/  UMOV UR36, UR24 ;  /* 0x0000001800247c82 */ /* 0x000fe20008000000 */
[----:B------:R-:W-:Y:S01]  /*5ea0*/  UMOV UR32, UR24 ;  /* 0x0000001800207c82 */ /* 0x000fe20008000000 */
[----:B------:R-:W-:Y:S01]  /*5eb0*/  VIADD R12, R5, 0x80 ;  /* 0x00000080050c7836 */ /* 0x000fe20000000000 */
[----:B-1----:R-:W-:Y:S06]  /*5ec0*/  BAR.SYNC.DEFER_BLOCKING 0x9, 0x100 ;  /* 0x0244000000007b1d */ /* 0x002fec0000010000 */
[----:B------:R1:W-:Y:S04]  /*5ed0*/  STSM.16.M88.2 [R0+0x2ed00], R8 ;  /* 0x02ed000800007844 */ /* 0x0003e80000000100 */
[----:B------:R-:W-:Y:S04]  /*5ee0*/  STSM.16.M88.2 [R0+0x2f500], R22 ;  /* 0x02f5001600007844 */ /* 0x000fe80000000100 */
[----:B------:R-:W-:Y:S04]  /*5ef0*/  STSM.16.M88.2 [R0+0x2fd00], R52 ;  /* 0x02fd003400007844 */ /* 0x000fe80000000100 */
[----:B------:R2:W-:Y:S01]  /*5f00*/  STSM.16.M88.2 [R0+0x30500], R10 ;  /* 0x0305000a00007844 */ /* 0x0005e20000000100 */
[----:B-1----:R-:W-:-:S03]  /*5f10*/  VIADD R8, R217, 0x80 ;  /* 0x00000080d9087836 */ /* 0x002fc60000000000 */
[----:B------:R1:W-:Y:S01]  /*5f20*/  STSM.16.M88.2 [R0+0x30d00], R24 ;  /* 0x030d001800007844 */ /* 0x0003e20000000100 */
[----:B------:R-:W-:Y:S01]  /*5f30*/  WARPGROUP.ARRIVE ;  /* 0x00000000000079c5 */ /* 0x000fe20000000000 */
[----:B------:R-:W-:-:S05]  /*5f40*/  R2UR UR48, R8 ;  /* 0x00000000083072ca */ /* 0x000fca00000e0000 */
[----:B------:R-:W-:Y:S04]  /*5f50*/  HGMMA.64x16x16.F32 R56, gdesc[UR56].tnspA.tnspB, R56 ;  /* 0x60200000383879f0 */ /* 0x000fe80008700838 */
[----:B------:R-:W-:Y:S01]  /*5f60*/  HGMMA.64x16x16.F32 R64, gdesc[UR12].tnspA.tnspB, R64 ;  /* 0x602000000c4079f0 */ /* 0x000fe20008700840 */
[----:B------:R-:W-:Y:S01]  /*5f70*/  UMOV UR14, UR6 ;  /* 0x00000006000e7c82 */ /* 0x000fe20008000000 */
[----:B------:R-:W-:Y:S01]  /*5f80*/  UIADD3 UR6, UR4, 0x200, URZ ;  /* 0x0000020004067890 */ /* 0x000fe2000fffe03f */
[----:B------:R-:W-:Y:S01]  /*5f90*/  UMOV UR12, UR56 ;  /* 0x00000038000c7c82 */ /* 0x000fe20008000000 */
[----:B------:R-:W-:Y:S01]  /*5fa0*/  UMOV UR13, UR57 ;  /* 0x00000039000d7c82 */ /* 0x000fe20008000000 */
[----:B------:R-:W-:Y:S01]  /*5fb0*/  UMOV UR15, 0x40 ;  /* 0x00000040000f7882 */ /* 0x000fe20000000000 */
[----:B------:R-:W-:Y:S01]  /*5fc0*/  UMOV UR52, UR48 ;  /* 0x0000003000347c82 */ /* 0x000fe20008000000 */
[----:B------:R-:W-:Y:S01]  /*5fd0*/  HGMMA.64x16x16.F32 R72, gdesc[UR12].tnspA.tnspB, R72 ;  /* 0x602000000c4879f0 */ /* 0x000fe20008700848 */
[----:B------:R-:W-:Y:S01]  /*5fe0*/  UMOV UR12, UR14 ;  /* 0x0000000e000c7c82 */ /* 0x000fe20008000000 */
[----:B------:R-:W-:Y:S01]  /*5ff0*/  UMOV UR13, UR15 ;  /* 0x0000000f000d7c82 */ /* 0x000fe20008000000 */
[----:B------:R-:W-:Y:S01]  /*6000*/  UMOV UR44, UR48 ;  /* 0x00000030002c7c82 */ /* 0x000fe20008000000 */
[----:B------:R-:W-:Y:S01]  /*6010*/  HGMMA.64x16x16.F32 R80, gdesc[UR16].tnspA.tnspB, R80 ;  /* 0x60200000105079f0 */ /* 0x000fe20008700850 */
[----:B------:R-:W-:Y:S01]  /*6020*/  UMOV UR16, UR56 ;  /* 0x0000003800107c82 */ /* 0x000fe20008000000 */
[----:B------:R-:W-:Y:S01]  /*6030*/  UMOV UR17, UR57 ;  /* 0x0000003900117c82 */ /* 0x000fe20008000000 */
[----:B------:R-:W-:Y:S01]  /*6040*/  UMOV UR18, UR6 ;  /* 0x0000000600127c82 */ /* 0x000fe20008000000 */
[----:B------:R-:W-:Y:S01]  /*6050*/  UMOV UR19, 0x40 ;  /* 0x0000004000137882 */ /* 0x000fe20000000000 */
[----:B------:R-:W-:Y:S01]  /*6060*/  UIADD3 UR6, UR4, 0x110, URZ ;  /* 0x0000011004067890 */ /* 0x000fe2000fffe03f */
[----:B------:R-:W-:Y:S01]  /*6070*/  HGMMA.64x16x16.F32 R88, gdesc[UR16].tnspA.tnspB, R88 ;  /* 0x60200000105879f0 */ /* 0x000fe20008700858 */
[----:B------:R-:W-:Y:S01]  /*6080*/  UMOV UR14, UR18 ;  /* 0x00000012000e7c82 */ /* 0x000fe20008000000 */
[----:B------:R-:W-:Y:S01]  /*6090*/  UMOV UR15, UR19 ;  /* 0x00000013000f7c82 */ /* 0x000fe20008000000 */
[----:B------:R-:W-:Y:S01]  /*60a0*/  UMOV UR16, UR48 ;  /* 0x0000003000107c82 */ /* 0x000fe20008000000 */
[----:B------:R-:W-:Y:S01]  /*60b0*/  UMOV UR17, UR49 ;  /* 0x0000003100117c82 */ /* 0x000fe20008000000 */
[----:B------:R-:W-:Y:S01]  /*60c0*/  UMOV UR18, UR5 ;  /* 0x0000000500127c82 */ /* 0x000fe20008000000 */
[----:B------:R-:W-:Y:S01]  /*60d0*/  UMOV UR19, 0x40 ;  /* 0x0000004000137882 */ /* 0x000fe20000000000 */
[----:B------:R-:W-:Y:S01]  /*60e0*/  UMOV UR56, UR18 ;  /* 0x0000001200387c82 */ /* 0x000fe20008000000 */
[----:B------:R-:W-:Y:S01]  /*60f0*/  UMOV UR57, UR19 ;  /* 0x0000001300397c82 */ /* 0x000fe20008000000 */
[----:B------:R-:W-:Y:S01]  /*6100*/  MOV R221, UR56 ;  /* 0x0000003800dd7c02 */ /* 0x000fe20008000f00 */
[----:B------:R-:W-:Y:S01]  /*6110*/  UMOV UR56, UR12 ;  /* 0x0000000c00387c82 */ /* 0x000fe20008000000 */
[----:B------:R-:W-:Y:S01]  /*6120*/  UIADD3 UR5, UR60, 0x2ed00, URZ ;  /* 0x0002ed003c057890 */ /* 0x000fe2000fffe03f */
[----:B--2---:R-:W-:Y:S01]  /*6130*/  MOV R11, UR56 ;  /* 0x00000038000b7c02 */ /* 0x004fe20008000f00 */
[----:B------:R-:W-:Y:S01]  /*6140*/  UMOV UR12, UR20 ;  /* 0x00000014000c7c82 */ /* 0x000fe20008000000 */
[----:B------:R-:W-:Y:S01]  /*6150*/  MOV R220, UR57 ;  /* 0x0000003900dc7c02 */ /* 0x000fe20008000f00 */
[----:B------:R-:W-:Y:S01]  /*6160*/  USHF.R.U32.HI UR5, URZ, 0x4, UR5 ;  /* 0x000000043f057899 */ /* 0x000fe20008011605 */
[----:B------:R-:W-:Y:S01]  /*6170*/  UMOV UR57, UR13 ;  /* 0x0000000d00397c82 */ /* 0x000fe20008000000 */
[----:B------:R-:W-:Y:S01]  /*6180*/  UMOV UR13, UR21 ;  /* 0x00000015000d7c82 */ /* 0x000fe20008000000 */
[----:B------:R-:W-:Y:S01]  /*6190*/  MOV R10, UR57 ;  /* 0x00000039000a7c02 */ /* 0x000fe20008000f00 */
[----:B------:R-:W-:Y:S01]  /*61a0*/  UMOV UR57, 0x40000040 ;  /* 0x4000004000397882 */ /* 0x000fe20000000000 */
[----:B------:R-:W-:Y:S04]  /*61b0*/  HGMMA.64x16x16.F32 R56, gdesc[UR48].tnspA.tnspB, R56 ;  /* 0x60200000303879f0 */ /* 0x000fe80008700838 */
[----:B------:R-:W-:Y:S01]  /*61c0*/  HGMMA.64x16x16.F32 R64, gdesc[UR16].tnspA.tnspB, R64 ;  /* 0x60200000104079f0 */ /* 0x000fe20008700840 */
[----:B------:R-:W-:Y:S01]  /*61d0*/  UMOV UR16, UR48 ;  /* 0x0000003000107c82 */ /* 0x000fe20008000000 */
[----:B------:R-:W-:Y:S01]  /*61e0*/  UMOV UR17, UR49 ;  /* 0x0000003100117c82 */ /* 0x000fe20008000000 */
[----:B------:R-:W-:Y:S01]  /*61f0*/  UMOV UR18, UR6 ;  /* 0x0000000600127c82 */ /* 0x000fe20008000000 */
[----:B------:R-:W-:Y:S01]  /*6200*/  UMOV UR19, 0x40 ;  /* 0x0000004000137882 */ /* 0x000fe20000000000 */
[----:B------:R-:W-:Y:S01]  /*6210*/  R2UR UR6, R5 ;  /* 0x00000000050672ca */ /* 0x000fe200000e0000 */
[----:B------:R-:W-:Y:S01]  /*6220*/  UMOV UR58, UR18 ;  /* 0x00000012003a7c82 */ /* 0x000fe20008000000 */
[----:B------:R-:W-:Y:S01]  /*6230*/  UMOV UR59, UR19 ;  /* 0x00000013003b7c82 */ /* 0x000fe20008000000 */
[----:B------:R-:W-:Y:S01]  /*6240*/  HGMMA.64x16x16.F32 R72, gdesc[UR16].tnspA.tnspB, R72 ;  /* 0x60200000104879f0 */ /* 0x000fe20008700848 */
[----:B------:R-:W-:Y:S01]  /*6250*/  MOV R219, UR58 ;  /* 0x0000003a00db7c02 */ /* 0x000fe20008000f00 */
[----:B------:R-:W-:Y:S01]  /*6260*/  UMOV UR58, UR14 ;  /* 0x0000000e003a7c82 */ /* 0x000fe20008000000 */
[----:B------:R-:W-:Y:S01]  /*6270*/  UIADD3 UR14, UR4, 0xb0, URZ ;  /* 0x000000b0040e7890 */ /* 0x000fe2000fffe03f */
[----:B------:R-:W-:Y:S01]  /*6280*/  HGMMA.64x16x16.F32 R80, gdesc[UR52].tnspA.tnspB, R80 ;  /* 0x60200000345079f0 */ /* 0x000fe20008700850 */
[----:B------:R-:W-:Y:S01]  /*6290*/  MOV R23, UR58 ;  /* 0x0000003a00177c02 */ /* 0x000fe20008000f00 */
[----:B------:R-:W-:Y:S01]  /*62a0*/  UMOV UR58, UR10 ;  /* 0x0000000a003a7c82 */ /* 0x000fe20008000000 */
[----:B------:R-:W-:Y:S01]  /*62b0*/  UIADD3 UR10, UR4, 0x130, URZ ;  /* 0x00000130040a7890 */ /* 0x000fe2000fffe03f */
[----:B------:R-:W-:Y:S01]  /*62c0*/  MOV R218, UR59 ;  /* 0x0000003b00da7c02 */ /* 0x000fe20008000f00 */
[----:B------:R-:W-:Y:S01]  /*62d0*/  UIADD3 UR18, UR4, 0x1b0, URZ ;  /* 0x000001b004127890 */ /* 0x000fe2000fffe03f */
[----:B------:R-:W-:Y:S01]  /*62e0*/  HGMMA.64x16x16.F32 R88, gdesc[UR44].tnspA.tnspB, R88 ;  /* 0x602000002c5879f0 */ /* 0x000fe20008700858 */
[----:B------:R-:W-:Y:S01]  /*62f0*/  UMOV UR56, UR6 ;  /* 0x0000000600387c82 */ /* 0x000fe20008000000 */
[----:B------:R-:W-:Y:S01]  /*6300*/  UIADD3 UR6, UR4, 0x230, URZ ;  /* 0x0000023004067890 */ /* 0x000fe2000fffe03f */
[----:B------:R-:W-:Y:S01]  /*6310*/  MOV R9, UR58 ;  /* 0x0000003a00097c02 */ /* 0x000fe20008000f00 */
[----:B------:R-:W-:Y:S01]  /*6320*/  UMOV UR59, UR15 ;  /* 0x0000000f003b7c82 */ /* 0x000fe20008000000 */
[----:B------:R-:W-:Y:S01]  /*6330*/  UMOV UR52, UR8 ;  /* 0x0000000800347c82 */ /* 0x000fe20008000000 */
[----:B------:R-:W-:Y:S01]  /*6340*/  MOV R22, UR59 ;  /* 0x0000003b00167c02 */ /* 0x000fe20008000f00 */
        /* <DEDUP_REMOVED lines=8> */
[----:B------:R-:W-:Y:S01]  /*63d0*/  UMOV UR19, 0x40 ;  /* 0x0000004000137882 */ /* 0x000fe20000000000 */
[----:B------:R-:W-:Y:S01]  /*63e0*/  UMOV UR4, UR20 ;  /* 0x0000001400047c82 */ /* 0x000fe20008000000 */
[----:B------:R-:W-:Y:S01]  /*63f0*/  MOV R8, UR59 ;  /* 0x0000003b00087c02 */ /* 0x000fe20008000f00 */
[----:B------:R-:W-:-:S02]  /*6400*/  UMOV UR59, 0x8 ;  /* 0x00000008003b7882 */ /* 0x000fc40000000000 */
[----:B------:R-:W-:Y:S01]  /*6410*/  IMAD.U32 R21, RZ, RZ, UR59 ;  /* 0x0000003bff157e24 */ /* 0x000fe2000f8e00ff */
[----:B------:R-:W-:Y:S01]  /*6420*/  HGMMA.64x16x16.F32 R56, gdesc[UR24].tnspA.tnspB, R56 ;  /* 0x60200000183879f0 */ /* 0x000fe20008700838 */
[----:B------:R-:W-:-:S03]  /*6430*/  UMOV UR25, 0x40000040 ;  /* 0x4000004000197882 */ /* 0x000fc60000000000 */
[----:B------:R-:W-:Y:S04]  /*6440*/  HGMMA.64x16x16.F32 R64, gdesc[UR28].tnspA.tnspB, R64 ;  /* 0x602000001c4079f0 */ /* 0x000fe80008700840 */
[----:B------:R-:W-:Y:S04]  /*6450*/  HGMMA.64x16x16.F32 R72, gdesc[UR40].tnspA.tnspB, R72 ;  /* 0x60200000284879f0 */ /* 0x000fe80008700848 */
[----:B------:R-:W-:Y:S01]  /*6460*/  HGMMA.64x16x16.F32 R80, gdesc[UR36].tnspA.tnspB, R80 ;  /* 0x60200000245079f0 */ /* 0x000fe20008700850 */
[----:B------:R-:W-:Y:S01]  /*6470*/  UMOV UR36, UR52 ;  /* 0x0000003400247c82 */ /* 0x000fe20008000000 */
[----:B------:R-:W-:-:S02]  /*6480*/  UMOV UR37, UR53 ;  /* 0x0000003500257c82 */ /* 0x000fc40008000000 */
[----:B------:R-:W-:Y:S01]  /*6490*/  HGMMA.64x16x16.F32 R88, gdesc[UR32].tnspA.tnspB, R88 ;  /* 0x60200000205879f0 */ /* 0x000fe20008700858 */
[----:B------:R-:W-:-:S03]  /*64a0*/  ULOP3.LUT UR32, UR5, 0x3fff, URZ, 0xc0, !UPT ;  /* 0x00003fff05207892 */ /* 0x000fc6000f8ec03f */
[----:B------:R-:W-:Y:S01]  /*64b0*/  UMOV UR5, UR21 ;  /* 0x0000001500057c82 */ /* 0x000fe20008000000 */
[----:B------:R-:W-:-:S07]  /*64c0*/  ULOP3.LUT UR24, UR32, 0x400000, URZ, 0xfc, !UPT ;  /* 0x0040000020187892 */ /* 0x000fce000f8efc3f */
[----:B------:R-:W-:Y:S02]  /*64d0*/  UMOV UR58, UR24 ;  /* 0x00000018003a7c82 */ /* 0x000fe40008000000 */
[----:B------:R-:W-:Y:S01]  /*64e0*/  IMAD.U32 R20, RZ, RZ, UR58 ;  /* 0x0000003aff147e24 */ /* 0x000fe2000f8e00ff */
[----:B------:R-:W-:Y:S01]  /*64f0*/  HGMMA.64x16x16.F32 R56, gdesc[UR20].tnspA.tnspB, R56 ;  /* 0x60200000143879f0 */ /* 0x000fe20008700838 */
[----:B------:R-:W-:Y:S01]  /*6500*/  VIADD R216, R216, 0xffff0000 ;  /* 0xffff0000d8d87836 */ /* 0x000fe20000000000 */
[----:B------:R-:W-:Y:S02]  /*6510*/  UMOV UR21, 0x40000040 ;  /* 0x4000004000157882 */ /* 0x000fe40000000000 */
[----:B------:R-:W-:Y:S01]  /*6520*/  HGMMA.64x16x16.F32 R64, gdesc[UR12].tnspA.tnspB, R64 ;  /* 0x602000000c4079f0 */ /* 0x000fe20008700840 */
[----:B------:R-:W-:-:S03]  /*6530*/  UMOV UR13, UR21 ;  /* 0x00000015000d7c82 */ /* 0x000fc60008000000 */
[----:B------:R-:W-:Y:S01]  /*6540*/  HGMMA.64x16x16.F32 R72, gdesc[UR8].tnspA.tnspB, R72 ;  /* 0x60200000084879f0 */ /* 0x000fe20008700848 */
[----:B------:R-:W-:Y:S01]  /*6550*/  S2UR UR8, SR_CTAID.Z ;  /* 0x00000000000879c3 */ /* 0x000fe20000002700 */
[----:B------:R-:W-:Y:S01]  /*6560*/  SHF.R.U32.HI R216, RZ, 0x4, R216 ;  /* 0x00000004ffd87819 */ /* 0x000fe200000116d8 */
[----:B------:R-:W-:Y:S01]  /*6570*/  UMOV UR9, UR21 ;  /* 0x0000001500097c82 */ /* 0x000fe20008000000 */
[----:B------:R-:W-:Y:S01]  /*6580*/  HGMMA.64x16x16.F32 R80, gdesc[UR16].tnspA.tnspB, R80 ;  /* 0x60200000105079f0 */ /* 0x000fe20008700850 */
[----:B------:R-:W-:-:S03]  /*6590*/  UMOV UR17, UR21 ;  /* 0x0000001500117c82 */ /* 0x000fc60008000000 */
[----:B------:R-:W-:Y:S01]  /*65a0*/  HGMMA.64x16x16.F32 R88, gdesc[UR4].tnspA.tnspB, R88, gsb0 ;  /* 0x60200000045879f0 */ /* 0x000fe20008000858 */
[----:B------:R2:W-:Y:S06]  /*65b0*/  MEMBAR.ALL.CTA ;  /* 0x0000000000007992 */ /* 0x0005ec0000008000 */
[----:B--2---:R-:W2:Y:S01]  /*65c0*/  FENCE.VIEW.ASYNC.S ;  /* 0x00000000000073c6 */ /* 0x004ea20000000000 */
[----:B------:R-:W-:Y:S01]  /*65d0*/  R2UR UR5, R12 ;  /* 0x000000000c0572ca */ /* 0x000fe200000e0000 */
[----:B------:R-:W-:Y:S01]  /*65e0*/  UIADD3 UR4, UR24, 0x80, URZ ;  /* 0x0000008018047890 */ /* 0x000fe2000fffe03f */
[----:B--2---:R-:W-:Y:S06]  /*65f0*/  BAR.SYNC.DEFER_BLOCKING 0x9, 0x100 ;  /* 0x0244000000007b1d */ /* 0x004fec0000010000 */
[----:B-1----:R-:W-:-:S06]  /*6600*/  WARPGROUP.ARRIVE ;  /* 0x00000000000079c5 */ /* 0x002fcc0000000000 */
[----:B------:R-:W-:Y:S01]  /*6610*/  HGMMA.64x64x16.F32 R24, gdesc[UR56].tnspA, RZ, !UPT ;  /* 0x20e00000381879f0 */ /* 0x000fe2000c7008ff */
[----:B------:R-:W-:Y:S01]  /*6620*/  UMOV UR56, UR5 ;  /* 0x0000000500387c82 */ /* 0x000fe20008000000 */
[----:B------:R-:W-:Y:S01]  /*6630*/  UMOV UR57, 0x40000040 ;  /* 0x4000004000397882 */ /* 0x000fe20000000000 */
[----:B------:R-:W-:Y:S01]  /*6640*/  UMOV UR58, UR4 ;  /* 0x00000004003a7c82 */ /* 0x000fe20008000000 */
[----:B------:R-:W-:Y:S01]  /*6650*/  UMOV UR59, 0x8 ;  /* 0x00000008003b7882 */ /* 0x000fe20000000000 */
[----:B------:R-:W-:Y:S01]  /*6660*/  IMAD.U32 R14, RZ, RZ, UR58 ;  /* 0x0000003aff0e7e24 */ /* 0x000fe2000f8e00ff */
[----:B------:R-:W-:Y:S01]  /*6670*/  UIADD3 UR4, UR24, 0x100, URZ ;  /* 0x0000010018047890 */ /* 0x000fe2000fffe03f */
[----:B------:R-:W-:Y:S01]  /*6680*/  IMAD.U32 R15, RZ, RZ, UR59 ;  /* 0x0000003bff0f7e24 */ /* 0x000fe2000f8e00ff */
[----:B------:R-:W-:Y:S01]  /*6690*/  HGMMA.64x64x16.F32 R24, gdesc[UR56].tnspA, R24 ;  /* 0x20e00000381879f0 */ /* 0x000fe20008700818 */
[----:B------:R-:W-:Y:S01]  /*66a0*/  R2UR UR59, R8 ;  /* 0x00000000083b72ca */ /* 0x000fe200000e0000 */
[----:B------:R-:W-:Y:S01]  /*66b0*/  VIADD R8, R5, 0x100 ;  /* 0x0000010005087836 */ /* 0x000fe20000000000 */
[----:B------:R-:W-:-:S02]  /*66c0*/  R2UR UR58, R9 ;  /* 0x00000000093a72ca */ /* 0x000fc400000e0000 */
[----:B------:R-:W-:Y:S02]  /*66d0*/  R2UR UR57, R10 ;  /* 0x000000000a3972ca */ /* 0x000fe400000e0000 */
[----:B------:R-:W-:Y:S02]  /*66e0*/  R2UR UR56, R11 ;  /* 0x000000000b3872ca */ /* 0x000fe400000e0000 */
[----:B------:R-:W-:Y:S01]  /*66f0*/  R2UR UR5, R8 ;  /* 0x00000000080572ca */ /* 0x000fe200000e0000 */
[----:B------:R-:W-:-:S04]  /*6700*/  VIADD R8, R5, 0x180 ;  /* 0x0000018005087836 */ /* 0x000fc80000000000 */
[----:B------:R-:W-:Y:S01]  /*6710*/  UMOV UR29, UR59 ;  /* 0x0000003b001d7c82 */ /* 0x000fe20008000000 */
[----:B------:R-:W-:Y:S01]  /*6720*/  UMOV UR59, 0x8 ;  /* 0x00000008003b7882 */ /* 0x000fe20000000000 */
[----:B------:R-:W-:Y:S01]  /*6730*/  UMOV UR28, UR58 ;  /* 0x0000003a001c7c82 */ /* 0x000fe20008000000 */
[----:B------:R-:W-:Y:S01]  /*6740*/  UMOV UR58, UR4 ;  /* 0x00000004003a7c82 */ /* 0x000fe20008000000 */
[----:B------:R-:W-:Y:S01]  /*6750*/  UMOV UR41, UR57 ;  /* 0x0000003900297c82 */ /* 0x000fe20008000000 */
[----:B------:R-:W-:Y:S01]  /*6760*/  UMOV UR57, 0x40000040 ;  /* 0x4000004000397882 */ /* 0x000fe20000000000 */
[----:B------:R-:W-:Y:S01]  /*6770*/  UMOV UR40, UR56 ;  /* 0x0000003800287c82 */ /* 0x000fe20008000000 */
[----:B------:R-:W-:Y:S01]  /*6780*/  IMAD.U32 R12, RZ, RZ, UR58 ;  /* 0x0000003aff0c7e24 */ /* 0x000fe2000f8e00ff */
[----:B------:R-:W-:Y:S01]  /*6790*/  UMOV UR56, UR5 ;  /* 0x0000000500387c82 */ /* 0x000fe20008000000 */
[----:B------:R-:W-:Y:S01]  /*67a0*/  IMAD.U32 R13, RZ, RZ, UR59 ;  /* 0x0000003bff0d7e24 */ /* 0x000fe2000f8e00ff */
[----:B------:R-:W-:Y:S01]  /*67b0*/  R2UR UR5, R8 ;  /* 0x00000000080572ca */ /* 0x000fe200000e0000 */
[----:B------:R-:W-:Y:S01]  /*67c0*/  UIADD3 UR4, UR24, 0x180, URZ ;  /* 0x0000018018047890 */ /* 0x000fe2000fffe03f */
[----:B------:R-:W-:Y:S01]  /*67d0*/  VIADD R8, R5, 0x200 ;  /* 0x0000020005087836 */ /* 0x000fe20000000000 */
[----:B------:R-:W-:Y:S01]  /*67e0*/  HGMMA.64x64x16.F32 R24, gdesc[UR56].tnspA, R24 ;  /* 0x20e00000381879f0 */ /* 0x000fe20008700818 */
[----:B------:R-:W-:-:S09]  /*67f0*/  R2UR UR59, R22 ;  /* 0x00000000163b72ca */ /* 0x000fd200000e0000 */
[----:B------:R-:W-:Y:S01]  /*6800*/  UMOV UR56, UR5 ;  /* 0x0000000500387c82 */ /* 0x000fe20008000000 */
[----:B------:R-:W-:Y:S01]  /*6810*/  R2UR UR58, R23 ;  /* 0x00000000173a72ca */ /* 0x000fe200000e0000 */
[----:B------:R-:W-:Y:S01]  /*6820*/  UMOV UR57, 0x40000040 ;  /* 0x4000004000397882 */ /* 0x000fe20000000000 */
[----:B------:R-:W-:Y:S01]  /*6830*/  R2UR UR5, R8 ;  /* 0x00000000080572ca */ /* 0x000fe200000e0000 */
[----:B------:R-:W-:Y:S01]  /*6840*/  VIADD R22, R217, 0x400 ;  /* 0x00000400d9167836 */ /* 0x000fe20000000000 */
[----:B------:R-:W-:Y:S01]  /*6850*/  UMOV UR49, UR59 ;  /* 0x0000003b00317c82 */ /* 0x000fe20008000000 */
[----:B------:R-:W-:-:S08]  /*6860*/  UMOV UR59, 0x8 ;  /* 0x00000008003b7882 */ /* 0x000fd00000000000 */
[----:B------:R-:W-:Y:S01]  /*6870*/  UMOV UR48, UR58 ;  /* 0x0000003a00307c82 */ /* 0x000fe20008000000 */
[----:B------:R-:W-:Y:S01]  /*6880*/  UMOV UR58, UR4 ;  /* 0x00000004003a7c82 */ /* 0x000fe20008000000 */
[----:B------:R-:W-:Y:S01]  /*6890*/  IMAD.U32 R11, RZ, RZ, UR59 ;  /* 0x0000003bff0b7e24 */ /* 0x000fe2000f8e00ff */
[----:B------:R-:W-:Y:S01]  /*68a0*/  UIADD3 UR4, UR24, 0x200, URZ ;  /* 0x0000020018047890 */ /* 0x000fe2000fffe03f */
[----:B------:R-:W-:Y:S01]  /*68b0*/  IMAD.U32 R10, RZ, RZ, UR58 ;  /* 0x0000003aff0a7e24 */ /* 0x000fe2000f8e00ff */
[----:B------:R-:W-:Y:S01]  /*68c0*/  HGMMA.64x64x16.F32 R24, gdesc[UR56].tnspA, R24 ;  /* 0x20e00000381879f0 */ /* 0x000fe20008700818 */
[----:B------:R-:W-:Y:S01]  /*68d0*/  R2UR UR59, R218 ;  /* 0x00000000da3b72ca */ /* 0x000fe200000e0000 */
[----:B------:R-:W-:Y:S01]  /*68e0*/  IMAD R218, R229, 0x2000, R230 ;  /* 0x00002000e5da7824 */ /* 0x000fe200078e02e6 */
[----:B------:R-:W-:Y:S02]  /*68f0*/  R2UR UR58, R219 ;  /* 0x00000000db3a72ca */ /* 0x000fe400000e0000 */
[----:B------:R-:W-:-:S02]  /*6900*/  R2UR UR57, R220 ;  /* 0x00000000dc3972ca */ /* 0x000fc400000e0000 */
[----:B------:R-:W-:Y:S02]  /*6910*/  R2UR UR56, R221 ;  /* 0x00000000dd3872ca */ /* 0x000fe400000e0000 */
[----:B------:R-:W-:-:S05]  /*6920*/  SHF.R.S32.HI R219, RZ, 0x1f, R218 ;  /* 0x0000001fffdb7819 */ /* 0x000fca00000114da */
[----:B------:R-:W-:Y:S01]  /*6930*/  UMOV UR53, UR59 ;  /* 0x0000003b00357c82 */ /* 0x000fe20008000000 */
[----:B------:R-:W-:Y:S01]  /*6940*/  UMOV UR59, 0x8 ;  /* 0x00000008003b7882 */ /* 0x000fe20000000000 */
[----:B------:R-:W-:Y:S01]  /*6950*/  UMOV UR52, UR58 ;  /* 0x0000003a00347c82 */ /* 0x000fe20008000000 */
[----:B------:R-:W-:Y:S01]  /*6960*/  UMOV UR58, UR4 ;  /* 0x00000004003a7c82 */ /* 0x000fe20008000000 */
[----:B------:R-:W-:Y:S01]  /*6970*/  UMOV UR45, UR57 ;  /* 0x00000039002d7c82 */ /* 0x000fe20008000000 */
[----:B------:R-:W-:Y:S01]  /*6980*/  UMOV UR57, 0x40000040 ;  /* 0x4000004000397882 */ /* 0x000fe20000000000 */
[----:B------:R-:W-:Y:S01]  /*6990*/  UMOV UR44, UR56 ;  /* 0x00000038002c7c82 */ /* 0x000fe20008000000 */
[----:B------:R-:W-:Y:S01]  /*69a0*/  UMOV UR56, UR5 ;  /* 0x0000000500387c82 */ /* 0x000fe20008000000 */
[----:B------:R-:W-:Y:S01]  /*69b0*/  IMAD.U32 R8, RZ, RZ, UR58 ;  /* 0x0000003aff087e24 */ /* 0x000fe2000f8e00ff */
[----:B------:R-:W1:Y:S01]  /*69c0*/  S2UR UR4, SR_CTAID.Y ;  /* 0x00000000000479c3 */ /* 0x000e620000002600 */
[----:B------:R-:W-:Y:S01]  /*69d0*/  IMAD.U32 R9, RZ, RZ, UR59 ;  /* 0x0000003bff097e24 */ /* 0x000fe2000f8e00ff */
[----:B-1----:R-:W-:Y:S01]  /*69e0*/  USHF.R.S32.HI UR5, URZ, 0x1f, UR4 ;  /* 0x0000001f3f057899 */ /* 0x002fe20008011404 */
[----:B------:R-:W-:Y:S01]  /*69f0*/  HGMMA.64x64x16.F32 R24, gdesc[UR56].tnspA, R24, gsb0 ;  /* 0x20e00000381879f0 */ /* 0x000fe20008000818 */
[----:B------:R-:W-:Y:S01]  /*6a00*/  R2UR UR59, R6 ;  /* 0x00000000063b72ca */ /* 0x000fe200000e0000 */
[----:B------:R-:W-:Y:S01]  /*6a10*/  WARPGROUP.ARRIVE ;  /* 0x00000000000079c5 */ /* 0x000fe20000000000 */
[----:B------:R-:W-:Y:S01]  /*6a20*/  R2UR UR58, R7 ;  /* 0x00000000073a72ca */ /* 0x000fe200000e0000 */
[----:B------:R-:W-:Y:S01]  /*6a30*/  UMOV UR57, 0x40000040 ;  /* 0x4000004000397882 */ /* 0x000fe20000000000 */
[----:B------:R-:W-:Y:S01]  /*6a40*/  R2UR UR56, R22 ;  /* 0x00000000163872ca */ /* 0x000fe200000e0000 */
[C---:B------:R-:W-:Y:S01]  /*6a50*/  VIADD R6, R217.reuse, 0x480 ;  /* 0x00000480d9067836 */ /* 0x040fe20000000000 */
[----:B------:R-:W1:Y:S11]  /*6a60*/  LDC.64 R22, c[0x0][0x2d8] ;  /* 0x0000b600ff167b82 */ /* 0x000e760000000a00 */
        /* <DEDUP_REMOVED lines=15> */
[----:B------:R-:W-:Y:S01]  /*6b60*/  R2UR UR48, R6 ;  /* 0x00000000063072ca */ /* 0x000fe200000e0000 */
[----:B------:R-:W-:Y:S01]  /*6b70*/  HGMMA.64x16x16.F32 R128, gdesc[UR56].tnspA.tnspB, R128 ;  /* 0x60200000388079f0 */ /* 0x000fe20008700880 */
[----:B------:R-:W-:Y:S01]  /*6b80*/  UMOV UR49, 0x40000040 ;  /* 0x4000004000317882 */ /* 0x000fe20000000000 */
[----:B------:R-:W-:Y:S01]  /*6b90*/  VIADD R6, R217, 0x500 ;  /* 0x00000500d9067836 */ /* 0x000fe20000000000 */
[----:B------:R-:W-:Y:S01]  /*6ba0*/  LOP3.LUT R216, R216, 0x3fff, RZ, 0xc0, !PT ;  /* 0x00003fffd8d87812 */ /* 0x000fe200078ec0ff */
[C---:B-1----:R-:W-:Y:S01]  /*6bb0*/  IMAD R220, R22.reuse, UR5, RZ ;  /* 0x0000000516dc7c24 */ /* 0x042fe2000f8e02ff */
[----:B------:R-:W-:Y:S01]  /*6bc0*/  USHF.R.S32.HI UR5, URZ, 0x1f, UR8 ;  /* 0x0000001f3f057899 */ /* 0x000fe20008011408 */
[----:B------:R-:W-:Y:S01]  /*6bd0*/  IMAD.WIDE.U32 R218, R22, UR4, R218 ;  /* 0x0000000416da7c25 */ /* 0x000fe2000f8e00da */
[----:B------:R-:W-:Y:S01]  /*6be0*/  R2UR UR24, R6 ;  /* 0x00000000061872ca */ /* 0x000fe200000e0000 */
[----:B------:R-:W-:Y:S01]  /*6bf0*/  ULDC.64 UR56, c[0x0][0x208] ;  /* 0x0000820000387ab9 */ /* 0x000fe20000000a00 */
[----:B------:R-:W1:Y:S01]  /*6c00*/  LDC.64 R6, c[0x0][0x2e0] ;  /* 0x0000b800ff067b82 */ /* 0x000e620000000a00 */
[----:B------:R-:W-:Y:S01]  /*6c10*/  IMAD R23, R23, UR4, R220 ;  /* 0x0000000417177c24 */ /* 0x000fe2000f8e02dc */
[----:B------:R-:W-:Y:S01]  /*6c20*/  USHF.L.U32 UR4, UR61, 0xe, URZ ;  /* 0x0000000e3d047899 */ /* 0x000fe2000800063f */
[----:B------:R-:W-:-:S02]  /*6c30*/  VIADD R217, R217, 0x580 ;  /* 0x00000580d9d97836 */ /* 0x000fc40000000000 */
[----:B------:R-:W-:-:S03]  /*6c40*/  IMAD.IADD R219, R219, 0x1, R23 ;  /* 0x00000001dbdb7824 */ /* 0x000fc600078e0217 */
[----:B------:R-:W-:-:S03]  /*6c50*/  R2UR UR20, R217 ;  /* 0x00000000d91472ca */ /* 0x000fc600000e0000 */
        /* <DEDUP_REMOVED lines=14> */
[C---:B-1----:R-:W-:Y:S01]  /*6d40*/  IMAD.WIDE.U32 R22, R6.reuse, UR8, R218 ;  /* 0x0000000806167c25 */ /* 0x042fe2000f8e00da */
[----:B------:R-:W-:Y:S01]  /*6d50*/  HGMMA.64x16x16.F32 R120, gdesc[UR52].tnspA.tnspB, R120 ;  /* 0x60200000347879f0 */ /* 0x000fe20008700878 */
[----:B------:R-:W-:Y:S01]  /*6d60*/  UMOV UR12, UR20 ;  /* 0x00000014000c7c82 */ /* 0x000fe20008000000 */
[----:B------:R-:W-:Y:S01]  /*6d70*/  UMOV UR16, UR20 ;  /* 0x0000001400107c82 */ /* 0x000fe20008000000 */
[----:B------:R-:W-:Y:S01]  /*6d80*/  IMAD R6, R6, UR5, RZ ;  /* 0x0000000506067c24 */ /* 0x000fe2000f8e02ff */
[----:B------:R-:W-:Y:S01]  /*6d90*/  HGMMA.64x16x16.F32 R128, gdesc[UR44].tnspA.tnspB, R128 ;  /* 0x602000002c8079f0 */ /* 0x000fe20008700880 */
[----:B------:R-:W-:-:S02]  /*6da0*/  USHF.R.S32.HI UR5, URZ, 0x1f, UR4 ;  /* 0x0000001f3f057899 */ /* 0x000fc40008011404 */
[----:B------:R-:W-:Y:S01]  /*6db0*/  IMAD R217, R7, UR8, R6 ;  /* 0x0000000807d97c24 */ /* 0x000fe2000f8e0206 */
[----:B------:R-:W-:Y:S01]  /*6dc0*/  IADD3 R7, P1, R22, UR4, RZ ;  /* 0x0000000416077c10 */ /* 0x000fe2000ff3e0ff */
[----:B------:R-:W-:Y:S01]  /*6dd0*/  IMAD R232, R3, 0x800, R216 ;  /* 0x0000080003e87824 */ /* 0x000fe200078e02d8 */
[----:B------:R-:W-:Y:S02]  /*6de0*/  UMOV UR8, UR20 ;  /* 0x0000001400087c82 */ /* 0x000fe40008000000 */
[----:B------:R-:W-:Y:S01]  /*6df0*/  IADD3.X R22, R23, UR5, R217, P1, !PT ;  /* 0x0000000517167c10 */ /* 0x000fe20008ffe4d9 */
[----:B------:R-:W-:Y:S02]  /*6e00*/  ULDC.64 UR4, c[0x0][0x2c0] ;  /* 0x0000b00000047ab9 */ /* 0x000fe40000000a00 */
[C---:B------:R-:W-:Y:S01]  /*6e10*/  LEA R6, P1, R7.reuse, UR4, 0x2 ;  /* 0x0000000407067c11 */ /* 0x040fe2000f8210ff */
[----:B------:R-:W-:Y:S01]  /*6e20*/  UMOV UR4, UR20 ;  /* 0x0000001400047c82 */ /* 0x000fe20008000000 */
[----:B------:R-:W-:Y:S01]  /*6e30*/  HGMMA.64x16x16.F32 R96, gdesc[UR24].tnspA.tnspB, R96 ;  /* 0x60200000186079f0 */ /* 0x000fe20008700860 */
[----:B------:R-:W-:Y:S01]  /*6e40*/  UMOV UR26, UR34 ;  /* 0x00000022001a7c82 */ /* 0x000fe20008000000 */
[----:B------:R-:W-:Y:S01]  /*6e50*/  UMOV UR27, UR35 ;  /* 0x00000023001b7c82 */ /* 0x000fe20008000000 */
[----:B------:R-:W-:Y:S01]  /*6e60*/  R2UR UR52, R232 ;  /* 0x00000000e83472ca */ /* 0x000fe200000e0000 */
[----:B------:R-:W-:Y:S01]  /*6e70*/  HGMMA.64x16x16.F32 R104, gdesc[UR28].tnspA.tnspB, R104 ;  /* 0x602000001c6879f0 */ /* 0x000fe20008700868 */
[----:B------:R-:W-:Y:S01]  /*6e80*/  LEA.HI.X R7, R7, UR5, R22, 0x2, P1 ;  /* 0x0000000507077c11 */ /* 0x000fe200088f1416 */
[----:B------:R-:W-:-:S02]  /*6e90*/  UMOV UR5, UR21 ;  /* 0x0000001500057c82 */ /* 0x000fc40008000000 */
[----:B------:R-:W-:Y:S04]  /*6ea0*/  HGMMA.64x16x16.F32 R112, gdesc[UR40].tnspA.tnspB, R112 ;  /* 0x60200000287079f0 */ /* 0x000fe80008700870 */
[----:B------:R-:W-:Y:S04]  /*6eb0*/  HGMMA.64x16x16.F32 R120, gdesc[UR36].tnspA.tnspB, R120 ;  /* 0x60200000247879f0 */ /* 0x000fe80008700878 */
[----:B------:R-:W-:Y:S01]  /*6ec0*/  HGMMA.64x16x16.F32 R128, gdesc[UR24].tnspA.tnspB, R128 ;  /* 0x60200000188079f0 */ /* 0x000fe20008700880 */
[----:B------:R-:W-:Y:S01]  /*6ed0*/  UMOV UR53, 0x40000040 ;  /* 0x4000004000357882 */ /* 0x000fe20000000000 */
[----:B------:R-:W-:-:S02]  /*6ee0*/  UMOV UR55, 0x40 ;  /* 0x0000004000377882 */ /* 0x000fc40000000000 */
[----:B------:R-:W-:Y:S04]  /*6ef0*/  HGMMA.64x16x16.F32 R96, gdesc[UR20].tnspA.tnspB, R96 ;  /* 0x60200000146079f0 */ /* 0x000fe80008700860 */
[----:B------:R-:W-:Y:S04]  /*6f00*/  HGMMA.64x16x16.F32 R104, gdesc[UR12].tnspA.tnspB, R104 ;  /* 0x602000000c6879f0 */ /* 0x000fe80008700868 */
[----:B------:R-:W-:Y:S01]  /*6f10*/  HGMMA.64x16x16.F32 R112, gdesc[UR8].tnspA.tnspB, R112 ;  /* 0x60200000087079f0 */ /* 0x000fe20008700870 */
[----:B------:R-:W-:-:S03]  /*6f20*/  ULOP3.LUT UR8, UR32, 0x80000, URZ, 0xfc, !UPT ;  /* 0x0008000020087892 */ /* 0x000fc6000f8efc3f */
[----:B------:R-:W-:Y:S04]  /*6f30*/  HGMMA.64x16x16.F32 R120, gdesc[UR16].tnspA.tnspB, R120 ;  /* 0x60200000107879f0 */ /* 0x000fe80008700878 */
[----:B------:R-:W-:Y:S01]  /*6f40*/  HGMMA.64x16x16.F32 R128, gdesc[UR4].tnspA.tnspB, R128, gsb0 ;  /* 0x60200000048079f0 */ /* 0x000fe20008000880 */
[----:B------:R-:W-:Y:S02]  /*6f50*/  UIADD3 UR4, UR8, 0x80, URZ ;  /* 0x0000008008047890 */ /* 0x000fe4000fffe03f */
[----:B------:R-:W-:Y:S02]  /*6f60*/  WARPGROUP.DEPBAR.LE gsb0, 0x1 ;  /* 0x00008000000079c5 */ /* 0x000fe40000010100 */
[----:B------:R-:W-:Y:S01]  /*6f70*/  WARPGROUP.ARRIVE ;  /* 0x00000000000079c5 */ /* 0x000fe20000000000 */
[----:B------:R-:W-:Y:S01]  /*6f80*/  UIADD3 UR5, UR8, 0x100, URZ ;  /* 0x0000010008057890 */ /* 0x000fe2000fffe03f */
[----:B------:R1:W-:Y:S01]  /*6f90*/  REDG.E.ADD.F32x4.FTZ.RN.STRONG.GPU desc[UR56][R6.64], R24 ;  /* 0x00000018060079a6 */ /* 0x0003e2000c10f7b8 */
[----:B------:R-:W-:Y:S01]  /*6fa0*/  UMOV UR54, UR8 ;  /* 0x0000000800367c82 */ /* 0x000fe20008000000 */
[----:B------:R-:W-:Y:S01]  /*6fb0*/  UIADD3 UR6, UR8, 0x180, URZ ;  /* 0x0000018008067890 */ /* 0x000fe2000fffe03f */
[----:B------:R-:W-:Y:S01]  /*6fc0*/  UMOV UR12, UR52 ;  /* 0x00000034000c7c82 */ /* 0x000fe20008000000 */
[----:B------:R-:W-:Y:S01]  /*6fd0*/  UMOV UR13, UR53 ;  /* 0x00000035000d7c82 */ /* 0x000fe20008000000 */
[----:B------:R-:W-:Y:S01]  /*6fe0*/  UMOV UR14, UR4 ;  /* 0x00000004000e7c82 */ /* 0x000fe20008000000 */
[----:B------:R-:W-:Y:S01]  /*6ff0*/  UMOV UR15, 0x40 ;  /* 0x00000040000f7882 */ /* 0x000fe20000000000 */
[----:B------:R-:W-:Y:S01]  /*7000*/  HGMMA.64x16x16.F32 R208, gdesc[UR52].tnspA.tnspB, R208 ;  /* 0x6020000034d079f0 */ /* 0x000fe200087008d0 */
[----:B------:R-:W-:Y:S01]  /*7010*/  IMAD.U32 R22, RZ, RZ, UR14 ;  /* 0x0000000eff167e24 */ /* 0x000fe2000f8e00ff */
[----:B------:R-:W-:Y:S01]  /*7020*/  UIADD3 UR4, UR8, 0x200, URZ ;  /* 0x0000020008047890 */ /* 0x000fe2000fffe03f */
[----:B------:R-:W-:Y:S01]  /*7030*/  IMAD.U32 R23, RZ, RZ, UR15 ;  /* 0x0000000fff177e24 */ /* 0x000fe2000f8e00ff */
[----:B------:R-:W-:Y:S01]  /*7040*/  HGMMA.64x16x16.F32 R192, gdesc[UR12].tnspA.tnspB, R192 ;  /* 0x602000000cc079f0 */ /* 0x000fe200087008c0 */
[----:B------:R-:W-:Y:S01]  /*7050*/  UMOV UR12, UR52 ;  /* 0x00000034000c7c82 */ /* 0x000fe20008000000 */
[----:B------:R-:W-:Y:S01]  /*7060*/  UMOV UR13, UR53 ;  /* 0x00000035000d7c82 */ /* 0x000fe20008000000 */
[----:B------:R-:W-:Y:S01]  /*7070*/  UMOV UR14, UR5 ;  /* 0x00000005000e7c82 */ /* 0x000fe20008000000 */
[----:B------:R-:W-:Y:S01]  /*7080*/  UMOV UR15, 0x40 ;  /* 0x00000040000f7882 */ /* 0x000fe20000000000 */
[----:B------:R-:W-:Y:S01]  /*7090*/  IMAD.U32 R216, RZ, RZ, UR14 ;  /* 0x0000000effd87e24 */ /* 0x000fe2000f8e00ff */
[----:B------:R-:W-:Y:S01]  /*70a0*/  HGMMA.64x16x16.F32 R176, gdesc[UR12].tnspA.tnspB, R176 ;  /* 0x602000000cb079f0 */ /* 0x000fe200087008b0 */
[----:B------:R-:W-:Y:S01]  /*70b0*/  IMAD.U32 R217, RZ, RZ, UR15 ;  /* 0x0000000fffd97e24 */ /* 0x000fe2000f8e00ff */
        /* <DEDUP_REMOVED lines=11> */
[----:B-1----:R-:W-:Y:S01]  /*7170*/  VIADD R24, R232, 0x80 ;  /* 0x00000080e8187836 */ /* 0x002fe20000000000 */
[----:B------:R-:W-:Y:S01]  /*7180*/  HGMMA.64x16x16.F32 R144, gdesc[UR12].tnspA.tnspB, R144 ;  /* 0x602000000c9079f0 */ /* 0x000fe20008700890 */
[----:B------:R-:W-:Y:S01]  /*7190*/  UIADD3 UR46, UR8, 0x10, URZ ;  /* 0x00000010082e7890 */ /* 0x000fe2000fffe03f */
[----:B------:R1:W-:Y:S02]  /*71a0*/  REDG.E.ADD.F32x4.FTZ.RN.STRONG.GPU desc[UR56][R6.64+0x800], R28 ;  /* 0x0008001c060079a6 */ /* 0x0003e4000c10f7b8 */
[----:B------:R-:W-:Y:S01]  /*71b0*/  R2UR UR44, R24 ;  /* 0x00000000182c72ca */ /* 0x000fe200000e0000 */
[----:B------:R-:W-:-:S02]  /*71c0*/  UIADD3 UR4, UR8, 0x90, URZ ;  /* 0x0000009008047890 */ /* 0x000fc4000fffe03f */
[----:B------:R-:W-:Y:S01]  /*71d0*/  UIADD3 UR5, UR8, 0x110, URZ ;  /* 0x0000011008057890 */ /* 0x000fe2000fffe03f */
[----:B------:R-:W-:Y:S01]  /*71e0*/  IMAD.U32 R220, RZ, RZ, UR14 ;  /* 0x0000000effdc7e24 */ /* 0x000fe2000f8e00ff */
[----:B------:R-:W-:Y:S01]  /*71f0*/  UMOV UR45, 0x40000040 ;  /* 0x40000040002d7882 */ /* 0x000fe20000000000 */
[----:B------:R-:W-:Y:S01]  /*7200*/  IMAD.U32 R221, RZ, RZ, UR15 ;  /* 0x0000000fffdd7e24 */ /* 0x000fe2000f8e00ff */
[----:B------:R-:W-:Y:S01]  /*7210*/  UMOV UR47, 0x40 ;  /* 0x00000040002f7882 */ /* 0x000fe20000000000 */
[----:B------:R-:W-:Y:S01]  /*7220*/  UIADD3 UR6, UR8, 0x190, URZ ;  /* 0x0000019008067890 */ /* 0x000fe2000fffe03f */
[----:B------:R1:W-:Y:S01]  /*7230*/  REDG.E.ADD.F32x4.FTZ.RN.STRONG.GPU desc[UR56][R6.64+0x1000], R32 ;  /* 0x00100020060079a6 */ /* 0x0003e2000c10f7b8 */
[----:B------:R-:W-:Y:S01]  /*7240*/  UMOV UR13, UR45 ;  /* 0x0000002d000d7c82 */ /* 0x000fe20008000000 */
[----:B------:R-:W-:Y:S01]  /*7250*/  UMOV UR14, UR4 ;  /* 0x00000004000e7c82 */ /* 0x000fe20008000000 */
[----:B------:R-:W-:Y:S01]  /*7260*/  UMOV UR15, 0x40 ;  /* 0x00000040000f7882 */ /* 0x000fe20000000000 */
[----:B------:R-:W-:Y:S01]  /*7270*/  UMOV UR12, UR44 ;  /* 0x0000002c000c7c82 */ /* 0x000fe20008000000 */
[----:B------:R-:W-:Y:S01]  /*7280*/  UIADD3 UR50, UR8, 0x210, URZ ;  /* 0x0000021008327890 */ /* 0x000fe2000fffe03f */
[----:B------:R-:W-:Y:S01]  /*7290*/  IMAD.U32 R222, RZ, RZ, UR14 ;  /* 0x0000000effde7e24 */ /* 0x000fe2000f8e00ff */
[----:B------:R-:W-:Y:S01]  /*72a0*/  UMOV UR48, UR44 ;  /* 0x0000002c00307c82 */ /* 0x000fe20008000000 */
[----:B------:R-:W-:Y:S01]  /*72b0*/  IMAD.U32 R223, RZ, RZ, UR15 ;  /* 0x0000000fffdf7e24 */ /* 0x000fe2000f8e00ff */
[----:B------:R-:W-:Y:S01]  /*72c0*/  UMOV UR49, UR45 ;  /* 0x0000002d00317c82 */ /* 0x000fe20008000000 */
[----:B------:R-:W-:Y:S01]  /*72d0*/  UMOV UR51, 0x40 ;  /* 0x0000004000337882 */ /* 0x000fe20000000000 */
[----:B------:R-:W-:Y:S01]  /*72e0*/  VIADD R24, R232, 0x100 ;  /* 0x00000100e8187836 */ /* 0x000fe20000000000 */
[----:B------:R-:W-:Y:S01]  /*72f0*/  UIADD3 UR26, UR8, 0x20, URZ ;  /* 0x00000020081a7890 */ /* 0x000fe2000fffe03f */
[----:B------:R1:W-:Y:S01]  /*7300*/  REDG.E.ADD.F32x4.FTZ.RN.STRONG.GPU desc[UR56][R6.64+0x1800], R36 ;  /* 0x00180024060079a6 */ /* 0x0003e2000c10f7b8 */
[----:B------:R-:W-:Y:S02]  /*7310*/  HGMMA.64x16x16.F32 R208, gdesc[UR44].tnspA.tnspB, R208 ;  /* 0x602000002cd079f0 */ /* 0x000fe400087008d0 */
[----:B------:R-:W-:Y:S01]  /*7320*/  R2UR UR24, R24 ;  /* 0x00000000181872ca */ /* 0x000fe200000e0000 */
[----:B------:R-:W-:Y:S01]  /*7330*/  UIADD3 UR42, UR8, 0xa0, URZ ;  /* 0x000000a0082a7890 */ /* 0x000fe2000fffe03f */
[----:B------:R1:W-:Y:S01]  /*7340*/  REDG.E.ADD.F32x4.FTZ.RN.STRONG.GPU desc[UR56][R6.64+0x2000], R40 ;  /* 0x00200028060079a6 */ /* 0x0003e2000c10f7b8 */
        /* <DEDUP_REMOVED lines=12> */
[----:B------:R-:W-:Y:S01]  /*7410*/  UIADD3 UR38, UR8, 0x120, URZ ;  /* 0x0000012008267890 */ /* 0x000fe2000fffe03f */
[----:B------:R-:W-:Y:S01]  /*7420*/  HGMMA.64x16x16.F32 R160, gdesc[UR12].tnspA.tnspB, R160 ;  /* 0x602000000ca079f0 */ /* 0x000fe200087008a0 */
[----:B------:R-:W-:-:S02]  /*7430*/  UIADD3 UR34, UR8, 0x1a0, URZ ;  /* 0x000001a008227890 */ /* 0x000fc4000fffe03f */
[----:B------:R-:W-:Y:S01]  /*7440*/  UIADD3 UR30, UR8, 0x220, URZ ;  /* 0x00000220081e7890 */ /* 0x000fe2000fffe03f */
[----:B------:R-:W-:Y:S01]  /*7450*/  UMOV UR25, 0x40000040 ;  /* 0x4000004000197882 */ /* 0x000fe20000000000 */
[----:B------:R-:W-:Y:S01]  /*7460*/  UMOV UR27, 0x40 ;  /* 0x00000040001b7882 */ /* 0x000fe20000000000 */
[----:B------:R-:W-:Y:S01]  /*7470*/  HGMMA.64x16x16.F32 R144, gdesc[UR48].tnspA.tnspB, R144 ;  /* 0x60200000309079f0 */ /* 0x000fe20008700890 */
        /* <DEDUP_REMOVED lines=18> */
[----:B------:R-:W-:Y:S01]  /*75a0*/  IMAD.U32 R226, RZ, RZ, UR14 ;  /* 0x0000000effe27e24 */ /* 0x000fe2000f8e00ff */
[----:B------:R-:W-:Y:S01]  /*75b0*/  HGMMA.64x16x16.F32 R192, gdesc[UR40].tnspA.tnspB, R192 ;  /* 0x6020000028c079f0 */ /* 0x000fe200087008c0 */
[----:B------:R-:W-:-:S02]  /*75c0*/  UIADD3 UR18, UR8, 0x130, URZ ;  /* 0x0000013008127890 */ /* 0x000fc4000fffe03f */
[----:B------:R-:W-:Y:S01]  /*75d0*/  UIADD3 UR10, UR8, 0x230, URZ ;  /* 0x00000230080a7890 */ /* 0x000fe2000fffe03f */
[----:B------:R-:W-:Y:S01]  /*75e0*/  UMOV UR5, 0x40000040 ;  /* 0x4000004000057882 */ /* 0x000fe20000000000 */
[----:B------:R-:W-:Y:S01]  /*75f0*/  HGMMA.64x16x16.F32 R176, gdesc[UR36].tnspA.tnspB, R176 ;  /* 0x6020000024b079f0 */ /* 0x000fe200087008b0 */
[----:B------:R-:W-:Y:S01]  /*7600*/  UMOV UR7, 0x40 ;  /* 0x0000004000077882 */ /* 0x000fe20000000000 */
[----:B------:R-:W-:Y:S01]  /*7610*/  UMOV UR23, 0x40 ;  /* 0x0000004000177882 */ /* 0x000fe20000000000 */
[----:B------:R-:W-:Y:S01]  /*7620*/  IMAD.U32 R227, RZ, RZ, UR15 ;  /* 0x0000000fffe37e24 */ /* 0x000fe2000f8e00ff */
[----:B------:R-:W-:Y:S01]  /*7630*/  UMOV UR19, 0x40 ;  /* 0x0000004000137882 */ /* 0x000fe20000000000 */
[----:B------:R-:W-:Y:S01]  /*7640*/  UMOV UR11, 0x40 ;  /* 0x00000040000b7882 */ /* 0x000fe20000000000 */
[----:B------:R1:W-:Y:S01]  /*7650*/  REDG.E.ADD.F32x4.FTZ.RN.STRONG.GPU desc[UR56][R6.64+0x3000], R48 ;  /* 0x00300030060079a6 */ /* 0x0003e2000c10f7b8 */
[----:B------:R-:W-:Y:S01]  /*7660*/  HGMMA.64x16x16.F32 R160, gdesc[UR32].tnspA.tnspB, R160 ;  /* 0x6020000020a079f0 */ /* 0x000fe200087008a0 */
[----:B------:R-:W-:Y:S01]  /*7670*/  UIADD3 UR14, UR8, 0x1b0, URZ ;  /* 0x000001b0080e7890 */ /* 0x000fe2000fffe03f */
[----:B------:R-:W-:Y:S01]  /*7680*/  UMOV UR20, UR4 ;  /* 0x0000000400147c82 */ /* 0x000fe20008000000 */
[----:B------:R-:W-:Y:S01]  /*7690*/  UMOV UR21, UR5 ;  /* 0x0000000500157c82 */ /* 0x000fe20008000000 */
[----:B------:R-:W-:Y:S01]  /*76a0*/  UMOV UR16, UR4 ;  /* 0x0000000400107c82 */ /* 0x000fe20008000000 */
[----:B------:R-:W-:Y:S01]  /*76b0*/  UMOV UR17, UR5 ;  /* 0x0000000500117c82 */ /* 0x000fe20008000000 */
[----:B------:R-:W-:Y:S01]  /*76c0*/  HGMMA.64x16x16.F32 R144, gdesc[UR28].tnspA.tnspB, R144 ;  /* 0x602000001c9079f0 */ /* 0x000fe20008700890 */
[----:B------:R-:W-:Y:S01]  /*76d0*/  UMOV UR12, UR4 ;  /* 0x00000004000c7c82 */ /* 0x000fe20008000000 */
[----:B------:R-:W-:Y:S01]  /*76e0*/  UMOV UR13, UR5 ;  /* 0x00000005000d7c82 */ /* 0x000fe20008000000 */
[----:B------:R-:W-:Y:S01]  /*76f0*/  UMOV UR15, 0x40 ;  /* 0x00000040000f7882 */ /* 0x000fe20000000000 */
[----:B------:R-:W-:Y:S01]  /*7700*/  UMOV UR8, UR4 ;  /* 0x0000000400087c82 */ /* 0x000fe20008000000 */
[----:B------:R-:W-:Y:S01]  /*7710*/  UMOV UR9, UR5 ;  /* 0x0000000500097c82 */ /* 0x000fe20008000000 */
[----:B------:R1:W-:Y:S01]  /*7720*/  REDG.E.ADD.F32x4.FTZ.RN.STRONG.GPU desc[UR56][R6.64+0x3800], R52 ;  /* 0x00380034060079a6 */ /* 0x0003e2000c10f7b8 */
[----:B------:R-:W-:Y:S04]  /*7730*/  HGMMA.64x16x16.F32 R208, gdesc[UR4].tnspA.tnspB, R208 ;  /* 0x6020000004d079f0 */ /* 0x000fe800087008d0 */
[----:B------:R-:W-:Y:S04]  /*7740*/  HGMMA.64x16x16.F32 R192, gdesc[UR20].tnspA.tnspB, R192 ;  /* 0x6020000014c079f0 */ /* 0x000fe800087008c0 */
[----:B------:R-:W-:Y:S04]  /*7750*/  HGMMA.64x16x16.F32 R176, gdesc[UR16].tnspA.tnspB, R176 ;  /* 0x6020000010b079f0 */ /* 0x000fe800087008b0 */
[----:B------:R-:W-:Y:S04]  /*7760*/  HGMMA.64x16x16.F32 R160, gdesc[UR12].tnspA.tnspB, R160 ;  /* 0x602000000ca079f0 */ /* 0x000fe800087008a0 */
[----:B------:R-:W-:Y:S03]  /*7770*/  HGMMA.64x16x16.F32 R144, gdesc[UR8].tnspA.tnspB, R144, gsb0 ;  /* 0x60200000089079f0 */ /* 0x000fe60008000890 */
[----:B------:R-:W-:-:S02]  /*7780*/  WARPGROUP.DEPBAR.LE gsb0, 0x1 ;  /* 0x00008000000079c5 */ /* 0x000fc40000010100 */
[----:B-1----:R-:W-:Y:S05]  /*7790*/  @!P0 BRA `(.L_x_76) ;  /* 0x0000000000048947 */ /* 0x002fea0003800000 */
[----:B------:R-:W-:Y:S01]  /*77a0*/  BPT.TRAP 0x1 ;  /* 0x000000040000795c */ /* 0x000fe20000300000 */
.L_x_76:
        /* <DEDUP_REMOVED lines=11> */
[----:B------:R-:W-:Y:S01]  /*7860*/  HGMMA.64x64x16.F32 R24, gdesc[UR56].tnspA, RZ, !UPT ;  /* 0x20e00000381879f0 */ /* 0x000fe2000c7008ff */
[----:B------:R-:W-:Y:S01]  /*7870*/  R2UR UR56, R20 ;  /* 0x00000000143872ca */ /* 0x000fe200000e0000 */
[----:B------:R-:W-:Y:S01]  /*7880*/  UMOV UR57, 0x40000040 ;  /* 0x4000004000397882 */ /* 0x000fe20000000000 */
[----:B------:R-:W-:Y:S01]  /*7890*/  R2UR UR58, R14 ;  /* 0x000000000e3a72ca */ /* 0x000fe200000e0000 */
[----:B------:R-:W-:Y:S01]  /*78a0*/  VIADD R14, R5, 0x600 ;  /* 0x00000600050e7836 */ /* 0x000fe20000000000 */
[----:B------:R-:W-:-:S13]  /*78b0*/  R2UR UR59, R15 ;  /* 0x000000000f3b72ca */ /* 0x000fda00000e0000 */
[----:B------:R-:W-:Y:S01]  /*78c0*/  HGMMA.64x64x16.F32 R24, gdesc[UR56].tnspA, R24 ;  /* 0x20e00000381879f0 */ /* 0x000fe20008700818 */
[----:B------:R-:W-:Y:S01]  /*78d0*/  R2UR UR56, R14 ;  /* 0x000000000e3872ca */ /* 0x000fe200000e0000 */
[----:B------:R-:W-:Y:S01]  /*78e0*/  UMOV UR57, 0x40000040 ;  /* 0x4000004000397882 */ /* 0x000fe20000000000 */
[----:B------:R-:W-:Y:S01]  /*78f0*/  R2UR UR58, R12 ;  /* 0x000000000c3a72ca */ /* 0x000fe200000e0000 */
[----:B------:R-:W-:Y:S01]  /*7900*/  VIADD R12, R5, 0x680 ;  /* 0x00000680050c7836 */ /* 0x000fe20000000000 */
[----:B------:R-:W-:Y:S01]  /*7910*/  R2UR UR59, R13 ;  /* 0x000000000d3b72ca */ /* 0x000fe200000e0000 */
[----:B------:R-:W-:-:S12]  /*7920*/  VIADD R5, R5, 0x700 ;  /* 0x0000070005057836 */ /* 0x000fd80000000000 */
[----:B------:R-:W-:Y:S01]  /*7930*/  HGMMA.64x64x16.F32 R24, gdesc[UR56].tnspA, R24 ;  /* 0x20e00000381879f0 */ /* 0x000fe20008700818 */
[----:B------:R-:W-:Y:S01]  /*7940*/  R2UR UR56, R12 ;  /* 0x000000000c3872ca */ /* 0x000fe200000e0000 */
[----:B------:R-:W-:Y:S01]  /*7950*/  UMOV UR57, 0x40000040 ;  /* 0x4000004000397882 */ /* 0x000fe20000000000 */
[----:B------:R-:W-:Y:S02]  /*7960*/  R2UR UR58, R10 ;  /* 0x000000000a3a72ca */ /* 0x000fe400000e0000 */
[----:B------:R-:W-:-:S13]  /*7970*/  R2UR UR59, R11 ;  /* 0x000000000b3b72ca */ /* 0x000fda00000e0000 */
[----:B------:R-:W-:Y:S01]  /*7980*/  HGMMA.64x64x16.F32 R24, gdesc[UR56].tnspA, R24 ;  /* 0x20e00000381879f0 */ /* 0x000fe20008700818 */
[----:B------:R-:W-:Y:S01]  /*7990*/  R2UR UR56, R5 ;  /* 0x00000000053872ca */ /* 0x000fe200000e0000 */
[----:B------:R-:W-:Y:S01]  /*79a0*/  UMOV UR57, 0x40000040 ;  /* 0x4000004000397882 */ /* 0x000fe20000000000 */
[----:B------:R-:W-:Y:S02]  /*79b0*/  R2UR UR58, R8 ;  /* 0x00000000083a72ca */ /* 0x000fe400000e0000 */
[----:B------:R-:W-:Y:S01]  /*79c0*/  R2UR UR59, R9 ;  /* 0x00000000093b72ca */ /* 0x000fe200000e0000 */
[----:B------:R-:W-:-:S12]  /*79d0*/  VIADD R5, R232, 0x400 ;  /* 0x00000400e8057836 */ /* 0x000fd80000000000 */
[----:B------:R-:W-:Y:S01]  /*79e0*/  HGMMA.64x64x16.F32 R24, gdesc[UR56].tnspA, R24, gsb0 ;  /* 0x20e00000381879f0 */ /* 0x000fe20008000818 */
[----:B------:R-:W-:Y:S01]  /*79f0*/  R2UR UR52, R5 ;  /* 0x00000000053472ca */ /* 0x000fe200000e0000 */
[----:B------:R-:W-:Y:S01]  /*7a00*/  UMOV UR53, 0x40000040 ;  /* 0x4000004000357882 */ /* 0x000fe20000000000 */
[----:B------:R-:W-:-:S05]  /*7a10*/  VIADD R5, R232, 0x480 ;  /* 0x00000480e8057836 */ /* 0x000fca0000000000 */
[----:B------:R-:W-:Y:S01]  /*7a20*/  R2UR UR44, R5 ;  /* 0x00000000052c72ca */ /* 0x000fe200000e0000 */
[----:B------:R-:W-:Y:S02]  /*7a30*/  WARPGROUP.DEPBAR.LE gsb0, 0x0 ;  /* 0x00008000000079c5 */ /* 0x000fe40000010000 */
[----:B------:R-:W-:Y:S01]  /*7a40*/  WARPGROUP.ARRIVE ;  /* 0x00000000000079c5 */ /* 0x000fe20000000000 */
[----:B------:R-:W-:Y:S01]  /*7a50*/  UMOV UR45, 0x40000040 ;  /* 0x40000040002d7882 */ /* 0x000fe20000000000 */
[----:B------:R-:W-:Y:S01]  /*7a60*/  VIADD R5, R232, 0x500 ;  /* 0x00000500e8057836 */ /* 0x000fe20000000000 */
[----:B------:R-:W-:Y:S01]  /*7a70*/  UMOV UR25, 0x40000040 ;  /* 0x4000004000197882 */ /* 0x000fe20000000000 */
[----:B------:R-:W-:Y:S01]  /*7a80*/  UMOV UR5, 0x40000040 ;  /* 0x4000004000057882 */ /* 0x000fe20000000000 */
[----:B------:R1:W-:Y:S01]  /*7a90*/  REDG.E.ADD.F32x4.FTZ.RN.STRONG.GPU desc[UR8][R6.64+0x4000], R24 ;  /* 0x00400018060079a6 */ /* 0x0003e2000c10f788 */
[----:B------:R-:W-:Y:S01]  /*7aa0*/  HGMMA.64x16x16.F32 R200, gdesc[UR52].tnspA.tnspB, R200 ;  /* 0x6020000034c879f0 */ /* 0x000fe200087008c8 */
[----:B------:R-:W-:-:S02]  /*7ab0*/  R2UR UR54, R22 ;  /* 0x00000000163672ca */ /* 0x000fc400000e0000 */
[----:B------:R-:W-:Y:S02]  /*7ac0*/  R2UR UR55, R23 ;  /* 0x00000000173772ca */ /* 0x000fe400000e0000 */
[----:B------:R-:W-:Y:S01]  /*7ad0*/  R2UR UR24, R5 ;  /* 0x00000000051872ca */ /* 0x000fe200000e0000 */
[----:B------:R-:W-:Y:S01]  /*7ae0*/  UMOV UR41, UR25 ;  /* 0x0000001900297c82 */ /* 0x000fe20008000000 */
[----:B------:R-:W-:Y:S01]  /*7af0*/  UMOV UR37, UR25 ;  /* 0x0000001900257c82 */ /* 0x000fe20008000000 */
[----:B------:R-:W-:Y:S01]  /*7b00*/  UMOV UR33, UR25 ;  /* 0x0000001900217c82 */ /* 0x000fe20008000000 */
[----:B------:R-:W-:Y:S01]  /*7b10*/  VIADD R232, R232, 0x580 ;  /* 0x00000580e8e87836 */ /* 0x000fe20000000000 */
[----:B------:R-:W-:Y:S01]  /*7b20*/  UMOV UR21, UR5 ;  /* 0x0000000500157c82 */ /* 0x000fe20008000000 */
[----:B------:R-:W-:Y:S01]  /*7b30*/  UMOV UR17, UR5 ;  /* 0x0000000500117c82 */ /* 0x000fe20008000000 */
[----:B------:R-:W-:Y:S01]  /*7b40*/  UMOV UR13, UR5 ;  /* 0x00000005000d7c82 */ /* 0x000fe20008000000 */
[----:B------:R1:W-:Y:S03]  /*7b50*/  REDG.E.ADD.F32x4.FTZ.RN.STRONG.GPU desc[UR8][R6.64+0x4800], R28 ;  /* 0x0048001c060079a6 */ /* 0x0003e6000c10f788 */
[----:B------:R-:W-:Y:S01]  /*7b60*/  HGMMA.64x16x16.F32 R184, gdesc[UR52].tnspA.tnspB, R184 ;  /* 0x6020000034b879f0 */ /* 0x000fe200087008b8 */
[----:B------:R-:W-:Y:S01]  /*7b70*/  R2UR UR54, R216 ;  /* 0x00000000d83672ca */ /* 0x000fe200000e0000 */
[----:B------:R-:W-:Y:S01]  /*7b80*/  UMOV UR40, UR24 ;  /* 0x0000001800287c82 */ /* 0x000fe20008000000 */
[----:B------:R-:W-:Y:S01]  /*7b90*/  R2UR UR55, R217 ;  /* 0x00000000d93772ca */ /* 0x000fe200000e0000 */
[----:B------:R-:W-:Y:S01]  /*7ba0*/  UMOV UR36, UR24 ;  /* 0x0000001800247c82 */ /* 0x000fe20008000000 */
[----:B------:R-:W-:Y:S01]  /*7bb0*/  UMOV UR32, UR24 ;  /* 0x0000001800207c82 */ /* 0x000fe20008000000 */
[----:B------:R-:W-:Y:S01]  /*7bc0*/  R2UR UR4, R232 ;  /* 0x00000000e80472ca */ /* 0x000fe200000e0000 */
[----:B------:R1:W-:Y:S04]  /*7bd0*/  REDG.E.ADD.F32x4.FTZ.RN.STRONG.GPU desc[UR8][R6.64+0x5000], R32 ;  /* 0x00500020060079a6 */ /* 0x0003e8000c10f788 */
[----:B------:R1:W-:Y:S04]  /*7be0*/  REDG.E.ADD.F32x4.FTZ.RN.STRONG.GPU desc[UR8][R6.64+0x5800], R36 ;  /* 0x00580024060079a6 */ /* 0x0003e8000c10f788 */
[----:B------:R1:W-:Y:S01]  /*7bf0*/  REDG.E.ADD.F32x4.FTZ.RN.STRONG.GPU desc[UR8][R6.64+0x6000], R40 ;  /* 0x00600028060079a6 */ /* 0x0003e2000c10f788 */
[----:B------:R-:W-:Y:S01]  /*7c00*/  HGMMA.64x16x16.F32 R168, gdesc[UR52].tnspA.tnspB, R168 ;  /* 0x6020000034a879f0 */ /* 0x000fe200087008a8 */
[----:B------:R-:W-:-:S02]  /*7c10*/  R2UR UR54, R218 ;  /* 0x00000000da3672ca */ /* 0x000fc400000e0000 */
[----:B------:R-:W-:Y:S01]  /*7c20*/  R2UR UR55, R219 ;  /* 0x00000000db3772ca */ /* 0x000fe200000e0000 */
[----:B------:R-:W-:Y:S01]  /*7c30*/  UMOV UR20, UR4 ;  /* 0x0000000400147c82 */ /* 0x000fe20008000000 */
[----:B------:R-:W-:Y:S01]  /*7c40*/  UMOV UR16, UR4 ;  /* 0x0000000400107c82 */ /* 0x000fe20008000000 */
[----:B------:R-:W-:Y:S01]  /*7c50*/  UMOV UR12, UR4 ;  /* 0x00000004000c7c82 */ /* 0x000fe20008000000 */
[----:B------:R1:W-:Y:S04]  /*7c60*/  REDG.E.ADD.F32x4.FTZ.RN.STRONG.GPU desc[UR8][R6.64+0x6800], R44 ;  /* 0x0068002c060079a6 */ /* 0x0003e8000c10f788 */
[----:B------:R1:W-:Y:S04]  /*7c70*/  REDG.E.ADD.F32x4.FTZ.RN.STRONG.GPU desc[UR8][R6.64+0x7000], R48 ;  /* 0x00700030060079a6 */ /* 0x0003e8000c10f788 */
[----:B------:R1:W-:Y:S01]  /*7c80*/  REDG.E.ADD.F32x4.FTZ.RN.STRONG.GPU desc[UR8][R6.64+0x7800], R52 ;  /* 0x00780034060079a6 */ /* 0x0003e2000c10f788 */
[----:B------:R-:W-:Y:S01]  /*7c90*/  HGMMA.64x16x16.F32 R152, gdesc[UR52].tnspA.tnspB, R152 ;  /* 0x60200000349879f0 */ /* 0x000fe20008700898 */
[----:B------:R-:W-:-:S02]  /*7ca0*/  R2UR UR54, R220 ;  /* 0x00000000dc3672ca */ /* 0x000fc400000e0000 */
[----:B------:R-:W-:-:S13]  /*7cb0*/  R2UR UR55, R221 ;  /* 0x00000000dd3772ca */ /* 0x000fda00000e0000 */
[----:B------:R-:W-:Y:S04]  /*7cc0*/  HGMMA.64x16x16.F32 R136, gdesc[UR52].tnspA.tnspB, R136 ;  /* 0x60200000348879f0 */ /* 0x000fe80008700888 */
[----:B------:R-:W-:Y:S01]  /*7cd0*/  HGMMA.64x16x16.F32 R200, gdesc[UR44].tnspA.tnspB, R200 ;  /* 0x602000002cc879f0 */ /* 0x000fe200087008c8 */
[----:B------:R-:W-:Y:S02]  /*7ce0*/  R2UR UR46, R222 ;  /* 0x00000000de2e72ca */ /* 0x000fe400000e0000 */
[----:B------:R-:W-:-:S13]  /*7cf0*/  R2UR UR47, R223 ;  /* 0x00000000df2f72ca */ /* 0x000fda00000e0000 */
[----:B------:R-:W-:Y:S01]  /*7d00*/  HGMMA.64x16x16.F32 R184, gdesc[UR44].tnspA.tnspB, R184 ;  /* 0x602000002cb879f0 */ /* 0x000fe200087008b8 */
[----:B------:R-:W-:Y:S02]  /*7d10*/  R2UR UR46, R224 ;  /* 0x00000000e02e72ca */ /* 0x000fe400000e0000 */
[----:B------:R-:W-:-:S13]  /*7d20*/  R2UR UR47, R225 ;  /* 0x00000000e12f72ca */ /* 0x000fda00000e0000 */
[----:B------:R-:W-:Y:S01]  /*7d30*/  HGMMA.64x16x16.F32 R168, gdesc[UR44].tnspA.tnspB, R168 ;  /* 0x602000002ca879f0 */ /* 0x000fe200087008a8 */
[----:B------:R-:W-:Y:S02]  /*7d40*/  R2UR UR46, R226 ;  /* 0x00000000e22e72ca */ /* 0x000fe400000e0000 */
[----:B------:R-:W-:-:S13]  /*7d50*/  R2UR UR47, R227 ;  /* 0x00000000e32f72ca */ /* 0x000fda00000e0000 */
[----:B------:R-:W-:Y:S01]  /*7d60*/  HGMMA.64x16x16.F32 R152, gdesc[UR44].tnspA.tnspB, R152 ;  /* 0x602000002c9879f0 */ /* 0x000fe20008700898 */
[----:B------:R-:W-:Y:S01]  /*7d70*/  UMOV UR46, UR50 ;  /* 0x00000032002e7c82 */ /* 0x000fe20008000000 */
[----:B------:R-:W-:Y:S02]  /*7d80*/  UMOV UR47, UR51 ;  /* 0x00000033002f7c82 */ /* 0x000fe40008000000 */
[----:B------:R-:W-:Y:S04]  /*7d90*/  HGMMA.64x16x16.F32 R136, gdesc[UR44].tnspA.tnspB, R136 ;  /* 0x602000002c8879f0 */ /* 0x000fe80008700888 */
[----:B------:R-:W-:Y:S01]  /*7da0*/  HGMMA.64x16x16.F32 R200, gdesc[UR24].tnspA.tnspB, R200 ;  /* 0x6020000018c879f0 */ /* 0x000fe200087008c8 */
[----:B------:R-:W-:Y:S01]  /*7db0*/  UMOV UR26, UR30 ;  /* 0x0000001e001a7c82 */ /* 0x000fe20008000000 */
[----:B------:R-:W-:-:S02]  /*7dc0*/  UMOV UR27, UR31 ;  /* 0x0000001f001b7c82 */ /* 0x000fc40008000000 */
[----:B------:R-:W-:Y:S04]  /*7dd0*/  HGMMA.64x16x16.F32 R184, gdesc[UR40].tnspA.tnspB, R184 ;  /* 0x6020000028b879f0 */ /* 0x000fe800087008b8 */
[----:B------:R-:W-:Y:S04]  /*7de0*/  HGMMA.64x16x16.F32 R168, gdesc[UR36].tnspA.tnspB, R168 ;  /* 0x6020000024a879f0 */ /* 0x000fe800087008a8 */
[----:B------:R-:W-:Y:S04]  /*7df0*/  HGMMA.64x16x16.F32 R152, gdesc[UR32].tnspA.tnspB, R152 ;  /* 0x60200000209879f0 */ /* 0x000fe80008700898 */
[----:B------:R-:W-:Y:S04]  /*7e00*/  HGMMA.64x16x16.F32 R136, gdesc[UR24].tnspA.tnspB, R136 ;  /* 0x60200000188879f0 */ /* 0x000fe80008700888 */
[----:B------:R-:W-:Y:S01]  /*7e10*/  HGMMA.64x16x16.F32 R200, gdesc[UR4].tnspA.tnspB, R200 ;  /* 0x6020000004c879f0 */ /* 0x000fe200087008c8 */
[----:B------:R-:W-:Y:S01]  /*7e20*/  UMOV UR6, UR10 ;  /* 0x0000000a00067c82 */ /* 0x000fe20008000000 */
[----:B------:R-:W-:-:S02]  /*7e30*/  UMOV UR7, UR11 ;  /* 0x0000000b00077c82 */ /* 0x000fc40008000000 */
[----:B------:R-:W-:Y:S04]  /*7e40*/  HGMMA.64x16x16.F32 R184, gdesc[UR20].tnspA.tnspB, R184 ;  /* 0x6020000014b879f0 */ /* 0x000fe800087008b8 */
[----:B------:R-:W-:Y:S04]  /*7e50*/  HGMMA.64x16x16.F32 R168, gdesc[UR16].tnspA.tnspB, R168 ;  /* 0x6020000010a879f0 */ /* 0x000fe800087008a8 */
[----:B------:R-:W-:Y:S04]  /*7e60*/  HGMMA.64x16x16.F32 R152, gdesc[UR12].tnspA.tnspB, R152 ;  /* 0x602000000c9879f0 */ /* 0x000fe80008700898 */
[----:B------:R-:W-:Y:S03]  /*7e70*/  HGMMA.64x16x16.F32 R136, gdesc[UR4].tnspA.tnspB, R136, gsb0 ;  /* 0x60200000048879f0 */ /* 0x000fe60008000888 */
[----:B------:R-:W-:-:S02]  /*7e80*/  WARPGROUP.DEPBAR.LE gsb0, 0x0 ;  /* 0x00008000000079c5 */ /* 0x000fc40000010000 */
[----:B-1----:R-:W-:Y:S05]  /*7e90*/  @!P0 BRA `(.L_x_77) ;  /* 0x0000000000048947 */ /* 0x002fea0003800000 */
[----:B------:R-:W-:Y:S01]  /*7ea0*/  BPT.TRAP 0x1 ;  /* 0x000000040000795c */ /* 0x000fe20000300000 */
.L_x_77:
[----:B------:R-:W-:Y:S01]  /*7eb0*/  UIADD3 UR61, UR61, 0x1, URZ ;  /* 0x000000013d3d7890 */ /* 0x000fe2000fffe03f */
[----:B------:R-:W-:Y:S01]  /*7ec0*/  VIADD R3, R3, 0x1 ;  /* 0x0000000103037836 */ /* 0x000fe20000000000 */
[----:B------:R-:W-:Y:S01]  /*7ed0*/  LOP3.LUT R17, R17, 0x1, RZ, 0x3c, !PT ;  /* 0x0000000111117812 */ /* 0x000fe200078e3cff */
[----:B------:R-:W-:-:S03]  /*7ee0*/  VIADD R16, R16, 0x31820 ;  /* 0x0003182010107836 */ /* 0x000fc60000000000 */
[----:B------:R-:W-:Y:S02]  /*7ef0*/  ISETP.LE.AND P1, PT, R231, UR61, PT ;  /* 0x0000003de7007c0c */ /* 0x000fe4000bf23270 */
[C---:B------:R-:W-:Y:S02]  /*7f00*/  ISETP.NE.AND P0, PT, R3.reuse, 0x2, PT ;  /* 0x000000020300780c */ /* 0x040fe40003f05270 */
[----:B------:R-:W-:Y:S02]  /*7f10*/  PRMT R16, RZ, 0x654, R16 ;  /* 0x00000654ff107816 */ /* 0x000fe40000000010 */
[----:B------:R-:W-:Y:S02]  /*7f20*/  SEL R5, RZ, 0x1, P0 ;  /* 0x00000001ff057807 */ /* 0x000fe40000000000 */
[----:B------:R2:W-:Y:S01]  /*7f30*/  SYNCS.ARRIVE.TRANS64.RED.A1T0 RZ, [R16+URZ], RZ ;  /* 0x000000ff10ff79a7 */ /* 0x0005e2000810043f */
[----:B------:R-:W-:Y:S02]  /*7f40*/  SEL R3, R3, RZ, P0 ;  /* 0x000000ff03037207 */ /* 0x000fe40000000000 */
[----:B------:R-:W-:-:S02]  /*7f50*/  LOP3.LUT R18, R18, R5, RZ, 0x3c, !PT ;  /* 0x0000000512127212 */ /* 0x000fc400078e3cff */
[----:B------:R-:W-:Y:S05]  /*7f60*/  @!P1 BRA `(.L_x_78) ;  /* 0xffffff94001c9947 */ /* 0x000fea000383ffff */
.L_x_67:
[----:B------:R-:W3:Y:S01]  /*7f70*/  S2UR UR10, SR_CTAID.Y ;  /* 0x00000000000a79c3 */ /* 0x000ee20000002600 */
[----:B------:R-:W-:Y:S01]  /*7f80*/  ULDC UR4, c[0x0][0x850] ;  /* 0x0002140000047ab9 */ /* 0x000fe20000000800 */
[----:B-1----:R-:W1:Y:S01]  /*7f90*/  S2R R2, SR_TID.X ;  /* 0x0000000000027919 */ /* 0x002e620000002100 */
[----:B------:R-:W-:Y:S01]  /*7fa0*/  UISETP.NE.AND UP0, UPT, UR4, 0x1, UPT ;  /* 0x000000010400788c */ /* 0x000fe2000bf05270 */
[----:B------:R-:W-:Y:S01]  /*7fb0*/  IMAD R0, R229, 0x2800, R230 ;  /* 0x00002800e5007824 */ /* 0x000fe200078e02e6 */
[----:B------:R-:W-:Y:S01]  /*7fc0*/  ULDC.64 UR12, c[0x0][0x818] ;  /* 0x00020600000c7ab9 */ /* 0x000fe20000000a00 */
[----:B------:R-:W-:Y:S01]  /*7fd0*/  ULDC.64 UR14, c[0x0][0x848] ;  /* 0x00021200000e7ab9 */ /* 0x000fe20000000a00 */
[----:B------:R-:W-:Y:S01]  /*7fe0*/  BSSY B1, `(.L_x_79) ;  /* 0x00000a1000017945 */ /* 0x000fe20003800000 */
[----:B------:R-:W4:Y:S01]  /*7ff0*/  S2UR UR8, SR_CTAID.X ;  /* 0x00000000000879c3 */ /* 0x000f220000002500 */
[----:B------:R-:W-:-:S07]  /*8000*/  LEA R0, R0, UR60, 0x2 ;  /* 0x0000003c00007c11 */ /* 0x000fce000f8e10ff */
[----:B------:R-:W-:Y:S06]  /*8010*/  BAR.SYNC.DEFER_BLOCKING 0x1, 0x100 ;  /* 0x0044000000007b1d */ /* 0x000fec0000010000 */
[----:B------:R-:W-:Y:S01]  /*8020*/  @UP0 ULDC UR6, c[0x0][0x854] ;  /* 0x0002150000060ab9 */ /* 0x000fe20000000800 */
[----:B------:R-:W-:Y:S01]  /*8030*/  @UP0 ULDC UR4, c[0x0][0x858] ;  /* 0x0002160000040ab9 */ /* 0x000fe20000000800 */
[----:B------:R-:W5:Y:S01]  /*8040*/  S2UR UR17, SR_CTAID.Z ;  /* 0x00000000001179c3 */ /* 0x000f620000002700 */
[----:B---3--:R-:W-:Y:S02]  /*8050*/  UIMAD.WIDE.U32 UR6, UR10, UR6, URZ ;  /* 0x000000060a0672a5 */ /* 0x008fe4000f8e003f */
[----:B------:R-:W-:-:S02]  /*8060*/  USHF.R.S32.HI UR5, URZ, 0x1f, UR10 ;  /* 0x0000001f3f057899 */ /* 0x000fc4000801140a */
[----:B------:R-:W-:-:S03]  /*8070*/  @UP0 USHF.R.U32.HI UR7, URZ, UR4, UR7 ;  /* 0x000000043f070299 */ /* 0x000fc60008011607 */
[----:B------:R-:W-:Y:S01]  /*8080*/  UMOV UR4, UR10 ;  /* 0x0000000a00047c82 */ /* 0x000fe20008000000 */
[----:B------:R-:W-:Y:S02]  /*8090*/  @UP0 USHF.R.S32.HI UR6, URZ, 0x1f, UR7 ;  /* 0x0000001f3f060899 */ /* 0x000fe40008011407 */
[----:B----4-:R-:W-:Y:S01]  /*80a0*/  UIMAD UR8, UR8, 0x5000, URZ ;  /* 0x00005000080878a4 */ /* 0x010fe2000f8e023f */
[----:B------:R3:W-:Y:S01]  /*80b0*/  STS.128 [R0], R56 ;  /* 0x0000003800007388 */ /* 0x0007e20000000c00 */
[----:B------:R-:W-:Y:S01]  /*80c0*/  @UP0 UMOV UR4, UR7 ;  /* 0x0000000700040c82 */ /* 0x000fe20008000000 */
[----:B-1----:R-:W-:Y:S01]  /*80d0*/  ISETP.NE.AND P1, PT, R2, 0x80, PT ;  /* 0x000000800200780c */ /* 0x002fe20003f25270 */
[----:B------:R-:W-:Y:S01]  /*80e0*/  USHF.R.S32.HI UR9, URZ, 0x1f, UR8 ;  /* 0x0000001f3f097899 */ /* 0x000fe20008011408 */
[----:B------:R3:W-:Y:S01]  /*80f0*/  STS.128 [R0+0x800], R60 ;  /* 0x0008003c00007388 */ /* 0x0007e20000000c00 */
[----:B------:R-:W-:Y:S02]  /*8100*/  @UP0 UMOV UR5, UR6 ;  /* 0x0000000600050c82 */ /* 0x000fe40008000000 */
[----:B------:R-:W-:Y:S01]  /*8110*/  UIMAD UR10, UR5, UR12, URZ ;  /* 0x0000000c050a72a4 */ /* 0x000fe2000f8e023f */
[----:B------:R3:W-:Y:S01]  /*8120*/  STS.128 [R0+0x1000], R96 ;  /* 0x0010006000007388 */ /* 0x0007e20000000c00 */
[----:B------:R-:W-:-:S02]  /*8130*/  UIMAD.WIDE.U32 UR6, UR4, UR12, UR8 ;  /* 0x0000000c040672a5 */ /* 0x000fc4000f8e0008 */
[----:B------:R-:W-:Y:S01]  /*8140*/  UIMAD UR10, UR4, UR13, UR10 ;  /* 0x0000000d040a72a4 */ /* 0x000fe2000f8e020a */
[----:B------:R3:W-:Y:S01]  /*8150*/  STS.128 [R0+0x1800], R100 ;  /* 0x0018006400007388 */ /* 0x0007e20000000c00 */
[----:B-----5:R-:W-:Y:S01]  /*8160*/  USHF.R.S32.HI UR16, URZ, 0x1f, UR17 ;  /* 0x0000001f3f107899 */ /* 0x020fe20008011411 */
[----:B------:R-:W-:Y:S02]  /*8170*/  ULDC.64 UR12, c[0x0][0x840] ;  /* 0x00021000000c7ab9 */ /* 0x000fe40000000a00 */
[----:B------:R3:W-:Y:S01]  /*8180*/  STS.128 [R0+0x2000], R64 ;  /* 0x0020004000007388 */ /* 0x0007e20000000c00 */
[----:B------:R-:W-:Y:S02]  /*8190*/  UIMAD UR5, UR5, UR12, URZ ;  /* 0x0000000c050572a4 */ /* 0x000fe4000f8e023f */
[----:B------:R-:W-:Y:S01]  /*81a0*/  UIMAD.WIDE.U32 UR8, UR4, UR12, UR8 ;  /* 0x0000000c040872a5 */ /* 0x000fe2000f8e0008 */
[----:B------:R3:W-:Y:S01]  /*81b0*/  STS.128 [R0+0x2800], R68 ;  /* 0x0028004400007388 */ /* 0x0007e20000000c00 */
[----:B------:R-:W-:-:S02]  /*81c0*/  UIMAD UR11, UR4, UR13, UR5 ;  /* 0x0000000d040b72a4 */ /* 0x000fc4000f8e0205 */
[----:B------:R-:W-:Y:S01]  /*81d0*/  UIADD3 UR5, UR7, UR10, URZ ;  /* 0x0000000a07057290 */ /* 0x000fe2000fffe03f */
[----:B------:R3:W-:Y:S01]  /*81e0*/  STS.128 [R0+0x3000], R104 ;  /* 0x0030006800007388 */ /* 0x0007e20000000c00 */
[----:B------:R-:W-:Y:S01]  /*81f0*/  ULDC.64 UR12, c[0x0][0x820] ;  /* 0x00020800000c7ab9 */ /* 0x000fe20000000a00 */
[----:B------:R-:W-:Y:S02]  /*8200*/  UIADD3 UR7, UR9, UR11, URZ ;  /* 0x0000000b09077290 */ /* 0x000fe4000fffe03f */
[----:B------:R3:W-:Y:S01]  /*8210*/  STS.128 [R0+0x3800], R108 ;  /* 0x0038006c00007388 */ /* 0x0007e20000000c00 */
[----:B------:R-:W-:Y:S02]  /*8220*/  UIMAD UR4, UR16, UR12, URZ ;  /* 0x0000000c100472a4 */ /* 0x000fe4000f8e023f */
[----:B------:R-:W-:Y:S01]  /*8230*/  UIMAD UR10, UR16, UR14, URZ ;  /* 0x0000000e100a72a4 */ /* 0x000fe2000f8e023f */
[----:B------:R3:W-:Y:S01]  /*8240*/  STS.128 [R0+0x4000], R72 ;  /* 0x0040004800007388 */ /* 0x0007e20000000c00 */
[----:B------:R-:W-:-:S02]  /*8250*/  UIMAD UR9, UR17, UR13, UR4 ;  /* 0x0000000d110972a4 */ /* 0x000fc4000f8e0204 */
[----:B------:R-:W-:Y:S01]  /*8260*/  UIMAD UR10, UR17, UR15, UR10 ;  /* 0x0000000f110a72a4 */ /* 0x000fe2000f8e020a */
[----:B------:R3:W-:Y:S01]  /*8270*/  STS.128 [R0+0x4800], R76 ;  /* 0x0048004c00007388 */ /* 0x0007e20000000c00 */
[----:B------:R-:W-:Y:S01]  /*8280*/  UMOV UR4, UR6 ;  /* 0x0000000600047c82 */ /* 0x000fe20008000000 */
[----:B------:R-:W-:Y:S01]  /*8290*/  UMOV UR6, UR8 ;  /* 0x0000000800067c82 */ /* 0x000fe20008000000 */
[----:B------:R-:W-:Y:S01]  /*82a0*/  UIMAD.WIDE.U32 UR4, UR17, UR12, UR4 ;  /* 0x0000000c110472a5 */ /* 0x000fe2000f8e0004 */
[----:B------:R3:W-:Y:S01]  /*82b0*/  STS.128 [R0+0x5000], R112 ;  /* 0x0050007000007388 */ /* 0x0007e20000000c00 */
[----:B------:R-:W-:Y:S01]  /*82c0*/  UIMAD.WIDE.U32 UR6, UR17, UR14, UR6 ;  /* 0x0000000e110672a5 */ /* 0x000fe2000f8e0006 */
[----:B------:R-:W-:Y:S02]  /*82d0*/  ULDC.64 UR12, c[0x0][0x800] ;  /* 0x00020000000c7ab9 */ /* 0x000fe40000000a00 */
[----:B------:R3:W-:Y:S01]  /*82e0*/  STS.128 [R0+0x5800], R116 ;  /* 0x0058007400007388 */ /* 0x0007e20000000c00 */
[----:B------:R-:W-:-:S02]  /*82f0*/  UIADD3 UR8, UR5, UR9, URZ ;  /* 0x0000000905087290 */ /* 0x000fc4000fffe03f */
[----:B------:R-:W-:Y:S01]  /*8300*/  ULEA UR12, UP0, UR4, UR12, 0x2 ;  /* 0x0000000c040c7291 */ /* 0x000fe2000f80103f */
[----:B------:R3:W-:Y:S01]  /*8310*/  STS.128 [R0+0x6000], R80 ;  /* 0x0060005000007388 */ /* 0x0007e20000000c00 */
[----:B------:R-:W-:Y:S01]  /*8320*/  ULDC.64 UR14, c[0x0][0x828] ;  /* 0x00020a00000e7ab9 */ /* 0x000fe20000000a00 */
[----:B------:R-:W-:Y:S02]  /*8330*/  UIADD3 UR5, UR7, UR10, URZ ;  /* 0x0000000a07057290 */ /* 0x000fe4000fffe03f */
[----:B------:R3:W-:Y:S01]  /*8340*/  STS.128 [R0+0x6800], R84 ;  /* 0x0068005400007388 */ /* 0x0007e20000000c00 */
[----:B------:R-:W-:Y:S02]  /*8350*/  ULEA UR14, UP1, UR6, UR14, 0x2 ;  /* 0x0000000e060e7291 */ /* 0x000fe4000f82103f */
[----:B------:R-:W-:Y:S01]  /*8360*/  ULEA.HI.X UR13, UR4, UR13, UR8, 0x2, UP0 ;  /* 0x0000000d040d7291 */ /* 0x000fe200080f1408 */
[----:B------:R3:W-:Y:S01]  /*8370*/  STS.128 [R0+0x7000], R120 ;  /* 0x0070007800007388 */ /* 0x0007e20000000c00 */
[----:B------:R-:W-:Y:S01]  /*8380*/  ULEA.HI.X UR5, UR6, UR15, UR5, 0x2, UP1 ;  /* 0x0000000f06057291 */ /* 0x000fe200088f1405 */
[----:B------:R-:W-:-:S02]  /*8390*/  ULDC UR4, c[0x0][0x740] ;  /* 0x0001d00000047ab9 */ /* 0x000fc40000000800 */
[----:B------:R3:W-:Y:S01]  /*83a0*/  STS.128 [R0+0x7800], R124 ;  /* 0x0078007c00007388 */ /* 0x0007e20000000c00 */
[----:B------:R-:W-:Y:S01]  /*83b0*/  FMUL.FTZ R208, R208, UR4 ;  /* 0x00000004d0d07c20 */ /* 0x000fe20008410000 */
[----:B------:R-:W-:Y:S01]  /*83c0*/  FMUL.FTZ R209, R209, UR4 ;  /* 0x00000004d1d17c20 */ /* 0x000fe20008410000 */
[----:B------:R-:W-:Y:S01]  /*83d0*/  FMUL.FTZ R210, R210, UR4 ;  /* 0x00000004d2d27c20 */ /* 0x000fe20008410000 */
        /* <DEDUP_REMOVED lines=16> */
[----:B------:R1:W-:Y:S06]  /*84e0*/  MEMBAR.ALL.CTA ;  /* 0x0000000000007992 */ /* 0x0003ec0000008000 */
[----:B-1----:R-:W1:Y:S01]  /*84f0*/  FENCE.VIEW.ASYNC.S ;  /* 0x00000000000073c6 */ /* 0x002e620000000000 */
        /* <DEDUP_REMOVED lines=65> */
[----:B-1----:R-:W-:Y:S06]  /*8910*/  BAR.SYNC.DEFER_BLOCKING 0x1, 0x100 ;  /* 0x0044000000007b1d */ /* 0x002fec0000010000 */
[----:B---3--:R-:W-:Y:S05]  /*8920*/  @P1 BRA `(.L_x_80) ;  /* 0x0000000000301947 */ /* 0x008fea0003800000 */
[----:B------:R-:W-:Y:S01]  /*8930*/  PLOP3.LUT P0, PT, PT, PT, PT, 0x80, 0x0 ;  /* 0x000000000000781c */ /* 0x000fe20003f0f070 */
[----:B------:R-:W-:Y:S01]  /*8940*/  UMOV UR6, 0x1400 ;  /* 0x0000140000067882 */ /* 0x000fe20000000000 */
[----:B------:R-:W-:Y:S01]  /*8950*/  UMOV UR8, 0x0 ;  /* 0x0000000000087882 */ /* 0x000fe20000000000 */
[----:B------:R-:W-:Y:S01]  /*8960*/  UMOV UR9, 0x14f00000 ;  /* 0x14f0000000097882 */ /* 0x000fe20000000000 */
[----:B------:R-:W-:-:S09]  /*8970*/  UMOV UR4, UR14 ;  /* 0x0000000e00047c82 */ /* 0x000fd20008000000 */
.L_x_81:
[----:B------:R-:W-:Y:S01]  /*8980*/  @P0 ELECT P2, URZ, PT ;  /* 0x00000000003f082f */ /* 0x000fe20003840000 */
[----:B------:R1:W-:-:S12]  /*8990*/  UBLKRED.G.S.ADD.F32.RN [UR4], [UR60], UR6, desc[UR8] ;  /* 0x000008043c0073bb */ /* 0x0003d800080a1406 */
[----:B------:R-:W-:Y:S02]  /*89a0*/  @P2 PLOP3.LUT P0, PT, P2, PT, PT, 0x8, 0x0 ;  /* 0x000000000000281c */ /* 0x000fe4000170e170 */
[----:B------:R-:W-:-:S11]  /*89b0*/  PLOP3.LUT P2, PT, PT, PT, PT, 0x8, 0x0 ;  /* 0x000000000000781c */ /* 0x000fd60003f4e170 */
[----:B-1----:R-:W-:Y:S05]  /*89c0*/  @P0 BRA.U.ANY `(.L_x_81) ;  /* 0xfffffffd00ec0947 */ /* 0x002fea000393ffff */
[----:B------:R0:W-:Y:S01]  /*89d0*/  UTMACMDFLUSH ;  /* 0x00000000000079b7 */ /* 0x0001e20000000000 */
[----:B------:R-:W-:-:S04]  /*89e0*/  DEPBAR.LE SB0, 0x0 ;  /* 0x000080000000791a */ /* 0x000fc80000000000 */
.L_x_80:
[----:B------:R-:W-:Y:S05]  /*89f0*/  BSYNC B1 ;  /* 0x0000000000017941 */ /* 0x000fea0003800000 */
.L_x_79:
[----:B------:R-:W-:Y:S06]  /*8a00*/  BAR.SYNC.DEFER_BLOCKING 0x1, 0x100 ;  /* 0x0044000000007b1d */ /* 0x000fec0000010000 */
[----:B------:R1:W-:Y:S04]  /*8a10*/  STS.128 [R0], R208 ;  /* 0x000000d000007388 */ /* 0x0003e80000000c00 */
[----:B------:R1:W-:Y:S04]  /*8a20*/  STS.128 [R0+0x800], R212 ;  /* 0x000800d400007388 */ /* 0x0003e80000000c00 */
        /* <DEDUP_REMOVED lines=17> */
[----:B------:R1:W-:Y:S01]  /*8b40*/  STS.128 [R0+0x9800], R140 ;  /* 0x0098008c00007388 */ /* 0x0003e20000000c00 */
[----:B------:R3:W-:Y:S06]  /*8b50*/  MEMBAR.ALL.CTA ;  /* 0x0000000000007992 */ /* 0x0007ec0000008000 */
[----:B---3--:R-:W3:Y:S02]  /*8b60*/  FENCE.VIEW.ASYNC.S ;  /* 0x00000000000073c6 */ /* 0x008ee40000000000 */
[----:B---3--:R-:W-:Y:S06]  /*8b70*/  BAR.SYNC.DEFER_BLOCKING 0x1, 0x100 ;  /* 0x0044000000007b1d */ /* 0x008fec0000010000 */
[----:B------:R-:W-:Y:S05]  /*8b80*/  @P1 BRA `(.L_x_64) ;  /* 0x00000018003c1947 */ /* 0x000fea0003800000 */
[----:B------:R-:W-:Y:S01]  /*8b90*/  PLOP3.LUT P0, PT, PT, PT, PT, 0x80, 0x0 ;  /* 0x000000000000781c */ /* 0x000fe20003f0f070 */
[----:B------:R-:W-:Y:S01]  /*8ba0*/  UMOV UR6, 0x1400 ;  /* 0x0000140000067882 */ /* 0x000fe20000000000 */
[----:B------:R-:W-:Y:S01]  /*8bb0*/  UMOV UR8, 0x0 ;  /* 0x0000000000087882 */ /* 0x000fe20000000000 */
[----:B------:R-:W-:Y:S01]  /*8bc0*/  UMOV UR9, 0x14f00000 ;  /* 0x14f0000000097882 */ /* 0x000fe20000000000 */
[----:B------:R-:W-:Y:S01]  /*8bd0*/  UMOV UR4, UR12 ;  /* 0x0000000c00047c82 */ /* 0x000fe20008000000 */
[----:B------:R-:W-:-:S08]  /*8be0*/  UMOV UR5, UR13 ;  /* 0x0000000d00057c82 */ /* 0x000fd00008000000 */
.L_x_82:
[----:B------:R-:W-:Y:S01]  /*8bf0*/  @P0 ELECT P1, URZ, PT ;  /* 0x00000000003f082f */ /* 0x000fe20003820000 */
[----:B------:R3:W-:-:S12]  /*8c00*/  UBLKRED.G.S.ADD.F32.RN [UR4], [UR60], UR6, desc[UR8] ;  /* 0x000008043c0073bb */ /* 0x0007d800080a1406 */
[----:B------:R-:W-:Y:S02]  /*8c10*/  @P1 PLOP3.LUT P0, PT, P1, PT, PT, 0x8, 0x0 ;  /* 0x000000000000181c */ /* 0x000fe40000f0e170 */
[----:B------:R-:W-:-:S11]  /*8c20*/  PLOP3.LUT P1, PT, PT, PT, PT, 0x8, 0x0 ;  /* 0x000000000000781c */ /* 0x000fd60003f2e170 */
[----:B---3--:R-:W-:Y:S05]  /*8c30*/  @P0 BRA.U.ANY `(.L_x_82) ;  /* 0xfffffffd00ec0947 */ /* 0x008fea000393ffff */
[----:B------:R0:W-:Y:S01]  /*8c40*/  UTMACMDFLUSH ;  /* 0x00000000000079b7 */ /* 0x0001e20000000000 */
[----:B------:R-:W-:-:S04]  /*8c50*/  DEPBAR.LE SB0, 0x0 ;  /* 0x000080000000791a */ /* 0x000fc80000000000 */
[----:B------:R-:W-:Y:S05]  /*8c60*/  BRA `(.L_x_64) ;  /* 0x0000001800047947 */ /* 0x000fea0003800000 */
.L_x_62:
[----:B------:R-:W-:-:S08]  /*8c70*/  NOP ;  /* 0x0000000000007918 */ /* 0x000fd00000000000 */
[----:B------:R-:W1:-:S00]  /*8c80*/  USETMAXREG.DEALLOC.CTAPOOL 0x18 ;  /* 0x00000018000079c8 */ /* 0x000e4000080e0500 */
[----:B-1----:R-:W-:-:S06]  /*8c90*/  LOP3.LUT R0, R0, 0x3, RZ, 0xc0, !PT ;  /* 0x0000000300007812 */ /* 0x002fcc00078ec0ff */
[----:B------:R-:W1:Y:S02]  /*8ca0*/  SHFL.IDX PT, R0, R0, RZ, 0x1f ;  /* 0x00001fff00007589 */ /* 0x000e6400000e0000 */
[----:B-1----:R-:W-:-:S13]  /*8cb0*/  ISETP.NE.AND P0, PT, R0, RZ, PT ;  /* 0x000000ff0000720c */ /* 0x002fda0003f05270 */
[----:B------:R-:W-:Y:S05]  /*8cc0*/  @P0 BRA `(.L_x_64) ;  /* 0x0000001400ec0947 */ /* 0x000fea0003800000 */
        /* <DEDUP_REMOVED lines=12> */
[----:B------:R-:W-:-:S03]  /*8d90*/  IMAD.MOV.U32 R17, RZ, RZ, RZ ;  /* 0x000000ffff117224 */ /* 0x000fc600078e00ff */
[----:B------:R-:W4:Y:S07]  /*8da0*/  S2UR UR20, SR_CTAID.Y ;  /* 0x00000000001479c3 */ /* 0x000f2e0000002600 */
[----:B------:R-:W-:Y:S01]  /*8db0*/  @UP0 ULDC UR4, c[0x0][0x2ec] ;  /* 0x0000bb0000040ab9 */ /* 0x000fe20000000800 */
[----:B------:R-:W5:Y:S01]  /*8dc0*/  LDC.64 R4, c[0x0][0x718] ;  /* 0x0001c600ff047b82 */ /* 0x000f620000000a00 */
[----:B------:R-:W-:Y:S01]  /*8dd0*/  @UP0 ULDC UR6, c[0x0][0x2f0] ;  /* 0x0000bc0000060ab9 */ /* 0x000fe20000000800 */
[----:B-1----:R-:W-:Y:S01]  /*8de0*/  SHF.R.S32.HI R7, RZ, 0x1f, R7 ;  /* 0x0000001fff077819 */ /* 0x002fe20000011407 */
[----:B----4-:R-:W-:-:S02]  /*8df0*/  UIMAD.WIDE.U32 UR4, UR20, UR4, URZ ;  /* 0x00000004140472a5 */ /* 0x010fc4000f8e003f */
[----:B------:R-:W-:Y:S02]  /*8e00*/  UMOV UR12, UR20 ;  /* 0x00000014000c7c82 */ /* 0x000fe40008000000 */
[C---:B--2---:R-:W-:Y:S01]  /*8e10*/  IMAD R8, R7.reuse, R2, RZ ;  /* 0x0000000207087224 */ /* 0x044fe200078e02ff */
[----:B------:R-:W-:Y:S01]  /*8e20*/  @UP0 USHF.R.U32.HI UR12, URZ, UR6, UR5 ;  /* 0x000000063f0c0299 */ /* 0x000fe20008011605 */
[----:B-----5:R-:W-:Y:S02]  /*8e30*/  IMAD R6, R7, R4, RZ ;  /* 0x0000000407067224 */ /* 0x020fe400078e02ff */
[----:B------:R-:W-:Y:S02]  /*8e40*/  IMAD R13, R3, UR20, R8 ;  /* 0x00000014030d7c24 */ /* 0x000fe4000f8e0208 */
[----:B------:R-:W1:Y:S01]  /*8e50*/  LDC.64 R8, c[0x0][0x720] ;  /* 0x0001c800ff087b82 */ /* 0x000e620000000a00 */
[----:B------:R-:W-:Y:S02]  /*8e60*/  IMAD R11, R5, UR20, R6 ;  /* 0x00000014050b7c24 */ /* 0x000fe4000f8e0206 */
[----:B------:R-:W-:-:S04]  /*8e70*/  IMAD.WIDE.U32 R4, R4, UR20, RZ ;  /* 0x0000001404047c25 */ /* 0x000fc8000f8e00ff */
[----:B------:R-:W-:Y:S01]  /*8e80*/  IMAD.IADD R5, R5, 0x1, R11 ;  /* 0x0000000105057824 */ /* 0x000fe200078e020b */
[----:B------:R-:W2:Y:S01]  /*8e90*/  LDC.64 R6, c[0x0][0x738] ;  /* 0x0001ce00ff067b82 */ /* 0x000ea20000000a00 */
[----:B---3--:R-:W-:Y:S01]  /*8ea0*/  SHF.R.S32.HI R11, RZ, 0x1f, R10 ;  /* 0x0000001fff0b7819 */ /* 0x008fe2000001140a */
[----:B------:R-:W-:-:S04]  /*8eb0*/  IMAD.WIDE.U32 R2, R2, UR20, RZ ;  /* 0x0000001402027c25 */ /* 0x000fc8000f8e00ff */
        /* <DEDUP_REMOVED lines=17> */
.L_x_99:
[----:B------:R-:W-:Y:S02]  /*8fd0*/  IMAD.IADD R14, R5, 0x1, R9 ;  /* 0x00000001050e7824 */ /* 0x000fe400078e0209 */
[----:B------:R-:W-:Y:S02]  /*8fe0*/  IMAD.IADD R6, R3, 0x1, R11 ;  /* 0x0000000103067824 */ /* 0x000fe400078e020b */
[----:B-1----:R-:W-:Y:S01]  /*8ff0*/  IMAD.MOV.U32 R0, RZ, RZ, 0x1 ;  /* 0x00000001ff007424 */ /* 0x002fe200078e00ff */
[----:B------:R-:W-:Y:S06]  /*9000*/  @P0 BRA `(.L_x_85) ;  /* 0x0000000000180947 */ /* 0x000fec0003800000 */
[----:B------:R-:W1:Y:S01]  /*9010*/  S2R R10, SR_TID.X ;  /* 0x00000000000a7919 */ /* 0x000e620000002100 */
[----:B------:R-:W-:-:S04]  /*9020*/  IMAD.MOV.U32 R8, RZ, RZ, 0x8100 ;  /* 0x00008100ff087424 */ /* 0x000fc800078e00ff */
[----:B------:R2:W-:Y:S01]  /*9030*/  SYNCS.ARRIVE.TRANS64 RZ, [R7+URZ+0x31810], R8 ;  /* 0x0318100807ff79a7 */ /* 0x0005e2000800003f */
[----:B-1----:R-:W-:-:S13]  /*9040*/  LOP3.LUT P1, RZ, R10, 0x1f, RZ, 0xc0, !PT ;  /* 0x0000001f0aff7812 */ /* 0x002fda000782c0ff */
[----:B--2---:R-:W-:Y:S05]  /*9050*/  @!P1 BRA `(.L_x_85) ;  /* 0x0000000000049947 */ /* 0x004fea0003800000 */
[----:B------:R-:W-:Y:S01]  /*9060*/  BPT.TRAP 0x1 ;  /* 0x000000040000795c */ /* 0x000fe20000300000 */
.L_x_85:
        /* <DEDUP_REMOVED lines=22> */
[----:B------:R-:W1:Y:S01]  /*91d0*/  LDC R11, c[0x0][0x280] ;  /* 0x0000a000ff0b7b82 */ /* 0x000e620000000800 */
[----:B------:R-:W-:Y:S01]  /*91e0*/  UMOV UR41, UR17 ;  /* 0x0000001100297c82 */ /* 0x000fe20008000000 */
[----:B------:R-:W-:Y:S01]  /*91f0*/  UMOV UR35, UR19 ;  /* 0x0000001300237c82 */ /* 0x000fe20008000000 */
[----:B------:R-:W-:Y:S01]  /*9200*/  LEA.HI.X R14, R4, R9, R14, 0x2, P1 ;  /* 0x00000009040e7211 */ /* 0x000fe200008f140e */
[----:B------:R-:W-:Y:S01]  /*9210*/  UMOV UR33, UR17 ;  /* 0x0000001100217c82 */ /* 0x000fe20008000000 */
[----:B------:R-:W-:Y:S01]  /*9220*/  R2UR UR22, R10 ;  /* 0x000000000a1672ca */ /* 0x000fe200000e0000 */
[----:B------:R-:W-:Y:S01]  /*9230*/  UMOV UR26, 0xc0 ;  /* 0x000000c0001a7882 */ /* 0x000fe20000000000 */
        /* <DEDUP_REMOVED lines=69> */
[----:B------:R-:W-:Y:S01]  /*9690*/  VIADD R11, R11, 0x3f ;  /* 0x0000003f0b0b7836 */ /* 0x000fe20000000000 */
[----:B------:R-:W-:Y:S01]  /*96a0*/  IADD3 R10, P1, R10, 0x100, RZ ;  /* 0x000001000a0a7810 */ /* 0x000fe20007f3e0ff */
[----:B------:R-:W-:Y:S01]  /*96b0*/  IMAD.MOV.U32 R9, RZ, RZ, 0x1 ;  /* 0x00000001ff097424 */ /* 0x000fe200078e00ff */
[----:B------:R-:W-:Y:S01]  /*96c0*/  CS2R R16, SRZ ;  /* 0x0000000000107805 */ /* 0x000fe2000001ff00 */
[----:B------:R-:W-:Y:S01]  /*96d0*/  IMAD.MOV.U32 R8, RZ, RZ, RZ ;  /* 0x000000ffff087224 */ /* 0x000fe200078e00ff */
[----:B------:R-:W-:-:S04]  /*96e0*/  SHF.R.S32.HI R0, RZ, 0x1f, R11 ;  /* 0x0000001fff007819 */ /* 0x000fc8000001140b */
[----:B------:R-:W-:Y:S02]  /*96f0*/  LEA.HI R0, R0, R11, RZ, 0x6 ;  /* 0x0000000b00007211 */ /* 0x000fe400078f30ff */
[----:B--2---:R-:W-:Y:S01]  /*9700*/  LEA R11, P2, R2, R12, 0x2 ;  /* 0x0000000c020b7211 */ /* 0x004fe200078410ff */
[----:B------:R-:W-:Y:S01]  /*9710*/  IMAD.X R12, RZ, RZ, R14, P1 ;  /* 0x000000ffff0c7224 */ /* 0x000fe200008e060e */
[----:B------:R-:W-:Y:S01]  /*9720*/  LEA.HI.SX32 R14, R0, 0xffffffff, 0x1a ;  /* 0xffffffff000e7811 */ /* 0x000fe200078fd2ff */
[----:B------:R-:W-:Y:S01]  /*9730*/  IMAD.MOV.U32 R0, RZ, RZ, 0x1 ;  /* 0x00000001ff007424 */ /* 0x000fe200078e00ff */
[----:B------:R-:W-:Y:S02]  /*9740*/  LEA.HI.X R13, R2, R13, R6, 0x2, P2 ;  /* 0x0000000d020d7211 */ /* 0x000fe400010f1406 */
[----:B-1----:R-:W-:-:S07]  /*9750*/  LOP3.LUT R15, R15, 0x1f, RZ, 0xc0, !PT ;  /* 0x0000001f0f0f7812 */ /* 0x002fce00078ec0ff */
.L_x_91:
[----:B------:R-:W-:-:S04]  /*9760*/  SHF.L.U32 R4, R9, 0x1f, RZ ;  /* 0x0000001f09047819 */ /* 0x000fc800000006ff */
[----:B-1----:R-:W1:Y:S02]  /*9770*/  SYNCS.PHASECHK.TRANS64.TRYWAIT P1, [R7+URZ+0x31838], R4 ;  /* 0x03183804070075a7 */ /* 0x002e64000802017f */
[----:B-12--5:R-:W-:Y:S05]  /*9780*/  @!P1 BRA `(.L_x_87) ;  /* 0x0000000c00989947 */ /* 0x026fea0003800000 */
.L_x_100:
[----:B------:R-:W-:Y:S05]  /*9790*/  @P0 BRA `(.L_x_88) ;  /* 0x0000000000140947 */ /* 0x000fea0003800000 */
[----:B------:R-:W-:Y:S01]  /*97a0*/  ISETP.NE.AND P1, PT, R15, RZ, PT ;  /* 0x000000ff0f00720c */ /* 0x000fe20003f25270 */
[----:B-1----:R-:W-:-:S04]  /*97b0*/  IMAD.MOV.U32 R4, RZ, RZ, 0x8100 ;  /* 0x00008100ff047424 */ /* 0x002fc800078e00ff */
[----:B------:R2:W-:Y:S08]  /*97c0*/  SYNCS.ARRIVE.TRANS64 RZ, [R7+URZ+0x31830], R4 ;  /* 0x0318300407ff79a7 */ /* 0x0005f0000800003f */
[----:B------:R-:W-:Y:S05]  /*97d0*/  @!P1 BRA `(.L_x_88) ;  /* 0x0000000000049947 */ /* 0x000fea0003800000 */
[----:B------:R-:W-:Y:S01]  /*97e0*/  BPT.TRAP 0x1 ;  /* 0x000000040000795c */ /* 0x000fe20000300000 */
.L_x_88:
[----:B------:R3:W-:Y:S02]  /*97f0*/  STL.64 [R1], R2 ;  /* 0x0000000201007387 */ /* 0x0007e40000100a00 */
[----:B---3--:R-:W1:Y:S02]  /*9800*/  LDC.64 R2, c[0x0][0x198] ;  /* 0x00006600ff027b82 */ /* 0x008e640000000a00 */
[----:B-12---:R-:W-:-:S05]  /*9810*/  IMAD.MOV.U32 R4, RZ, RZ, R2 ;  /* 0x000000ffff047224 */ /* 0x006fca00078e0002 */
[----:B------:R-:W-:-:S04]  /*9820*/  IADD3 R5, P1, R4, 0x1f0, RZ ;  /* 0x000001f004057810 */ /* 0x000fc80007f3e0ff */
[----:B------:R-:W-:Y:S01]  /*9830*/  R2UR UR6, R5 ;  /* 0x00000000050672ca */ /* 0x000fe200000e0000 */
[----:B------:R-:W-:Y:S02]  /*9840*/  IMAD.MOV.U32 R5, RZ, RZ, R3 ;  /* 0x000000ffff057224 */ /* 0x000fe400078e0003 */
[----:B------:R1:W5:Y:S01]  /*9850*/  LDL.LU.64 R2, [R1] ;  /* 0x0000000001027983 */ /* 0x0003620000300a00 */
        /* <DEDUP_REMOVED lines=43> */
.L_x_102:
[----:B------:R-:W-:Y:S01]  /*9b10*/  LOP3.LUT R9, R9, 0x1, RZ, 0x3c, !PT ;  /* 0x0000000109097812 */ /* 0x000fe200078e3cff */
[----:B------:R-:W-:Y:S06]  /*9b20*/  @P2 BRA `(.L_x_90) ;  /* 0x0000000000142947 */ /* 0x000fec0003800000 */
[----:B------:R-:W-:Y:S01]  /*9b30*/  ISETP.NE.AND P1, PT, R15, RZ, PT ;  /* 0x000000ff0f00720c */ /* 0x000fe20003f25270 */
[----:B-1----:R-:W-:-:S04]  /*9b40*/  IMAD.MOV.U32 R20, RZ, RZ, 0x8100 ;  /* 0x00008100ff147424 */ /* 0x002fc800078e00ff */
[----:B------:R2:W-:Y:S08]  /*9b50*/  SYNCS.ARRIVE.TRANS64 RZ, [R18+URZ+0x31810], R20 ;  /* 0x0318101412ff79a7 */ /* 0x0005f0000800003f */
[----:B------:R-:W-:Y:S05]  /*9b60*/  @!P1 BRA `(.L_x_90) ;  /* 0x0000000000049947 */ /* 0x000fea0003800000 */
[----:B------:R-:W-:Y:S01]  /*9b70*/  BPT.TRAP 0x1 ;  /* 0x000000040000795c */ /* 0x000fe20000300000 */
.L_x_90:
[----:B------:R-:W-:Y:S01]  /*9b80*/  R2UR UR43, R8 ;  /* 0x00000000082b72ca */ /* 0x000fe200000e0000 */
[----:B------:R-:W-:Y:S01]  /*9b90*/  IMAD R8, R17, 0x8000, R7 ;  /* 0x0000800011087824 */ /* 0x000fe200078e0207 */
        /* <DEDUP_REMOVED lines=51> */
.L_x_86:
[----:B------:R-:W-:-:S04]  /*9ed0*/  SHF.L.U32 R10, R9, 0x1f, RZ ;  /* 0x0000001f090a7819 */ /* 0x000fc800000006ff */
[----:B------:R-:W3:Y:S02]  /*9ee0*/  SYNCS.PHASECHK.TRANS64.TRYWAIT P1, [R7+URZ+0x31838], R10 ;  /* 0x0318380a070075a7 */ /* 0x000ee4000802017f */
[----:B---3--:R-:W-:Y:S05]  /*9ef0*/  @!P1 BRA `(.L_x_92) ;  /* 0x0000000400e89947 */ /* 0x008fea0003800000 */
.L_x_103:
[----:B------:R-:W-:Y:S05]  /*9f00*/  @P0 BRA `(.L_x_93) ;  /* 0x0000000000180947 */ /* 0x000fea0003800000 */
[----:B------:R-:W4:Y:S01]  /*9f10*/  S2R R11, SR_TID.X ;  /* 0x00000000000b7919 */ /* 0x000f220000002100 */
[----:B---3--:R-:W-:-:S04]  /*9f20*/  IMAD.MOV.U32 R10, RZ, RZ, 0x8100 ;  /* 0x00008100ff0a7424 */ /* 0x008fc800078e00ff */
[----:B------:R3:W-:Y:S01]  /*9f30*/  SYNCS.ARRIVE.TRANS64 RZ, [R7+URZ+0x31830], R10 ;  /* 0x0318300a07ff79a7 */ /* 0x0007e2000800003f */
[----:B----4-:R-:W-:-:S13]  /*9f40*/  LOP3.LUT P0, RZ, R11, 0x1f, RZ, 0xc0, !PT ;  /* 0x0000001f0bff7812 */ /* 0x010fda000780c0ff */
[----:B---3--:R-:W-:Y:S05]  /*9f50*/  @!P0 BRA `(.L_x_93) ;  /* 0x0000000000048947 */ /* 0x008fea0003800000 */
[----:B------:R-:W-:Y:S01]  /*9f60*/  BPT.TRAP 0x1 ;  /* 0x000000040000795c */ /* 0x000fe20000300000 */
.L_x_93:
[----:B---3--:R-:W3:Y:S01]  /*9f70*/  LDC.64 R10, c[0x0][0x728] ;  /* 0x0001ca00ff0a7b82 */ /* 0x008ee20000000a00 */
        /* <DEDUP_REMOVED lines=15> */
[----:B------:R-:W-:-:S02]  /*a070*/  UIADD3 UR40, UR8, 0x24100, URZ ;  /* 0x0002410008287890 */ /* 0x000fc4000fffe03f */
[----:B------:R-:W-:Y:S02]  /*a080*/  UIADD3 UR41, UR8, 0x31830, URZ ;  /* 0x0003183008297890 */ /* 0x000fe4000fffe03f */
[----:B------:R-:W-:Y:S02]  /*a090*/  UIADD3 UR32, UR8, 0x26100, URZ ;  /* 0x0002610008207890 */ /* 0x000fe4000fffe03f */
[----:B------:R-:W-:Y:S01]  /*a0a0*/  UIADD3 UR24, UR8, 0x28100, URZ ;  /* 0x0002810008187890 */ /* 0x000fe2000fffe03f */
[C---:B---3--:R-:W-:Y:S01]  /*a0b0*/  LEA R10, P0, R2.reuse, R10, 0x2 ;  /* 0x0000000a020a7211 */ /* 0x048fe200078010ff */
        /* <DEDUP_REMOVED lines=18> */
[----:B------:R-:W-:-:S02]  /*a1e0*/  ISETP.NE.AND P0, PT, R17, 0x2, PT ;  /* 0x000000021100780c */ /* 0x000fc40003f05270 */
[----:B------:R-:W-:Y:S02]  /*a1f0*/  LOP3.LUT R6, R9, 0x1, RZ, 0x3c, !PT ;  /* 0x0000000109067812 */ /* 0x000fe400078e3cff */
        /* <DEDUP_REMOVED lines=8> */
[----:B---3--:R-:W-:Y:S01]  /*a280*/  NOP ;  /* 0x0000000000007918 */ /* 0x008fe20000000000 */
.L_x_83:
[----:B------:R-:W-:Y:S05]  /*a290*/  WARPSYNC.ALL ;  /* 0x0000000000007948 */ /* 0x000fea0003800000 */
[----:B------:R-:W-:-:S13]  /*a2a0*/  ELECT P0, URZ, PT ;  /* 0x00000000003f782f */ /* 0x000fda0003800000 */
[----:B------:R-:W-:Y:S05]  /*a2b0*/  @!P0 BRA `(.L_x_64) ;  /* 0x0000000000708947 */ /* 0x000fea0003800000 */
[----:B------:R-:W-:-:S04]  /*a2c0*/  LOP3.LUT R19, R19, 0x2, RZ, 0xfc, !PT ;  /* 0x0000000213137812 */ /* 0x000fc800078efcff */
[----:B------:R-:W-:-:S13]  /*a2d0*/  ISETP.NE.AND P1, PT, R19, 0x3, PT ;  /* 0x000000031300780c */ /* 0x000fda0003f25270 */
[----:B------:R-:W-:Y:S05]  /*a2e0*/  @!P1 BRA `(.L_x_94) ;  /* 0x0000000000049947 */ /* 0x000fea0003800000 */
[----:B------:R-:W-:Y:S01]  /*a2f0*/  BPT.TRAP 0x1 ;  /* 0x000000040000795c */ /* 0x000fe20000300000 */
.L_x_94:
[----:B------:R-:W3:Y:S01]  /*a300*/  S2R R3, SR_CgaCtaId ;  /* 0x0000000000037919 */ /* 0x000ee20000008800 */
[----:B------:R-:W-:-:S04]  /*a310*/  MOV R2, 0x400 ;  /* 0x0000040000027802 */ /* 0x000fc80000000f00 */
[----:B---3--:R-:W-:Y:S02]  /*a320*/  LEA R5, R3, R2, 0x18 ;  /* 0x0000000203057211 */ /* 0x008fe400078ec0ff */
[----:B------:R-:W-:-:S03]  /*a330*/  SHF.L.U32 R3, R0, 0x1f, RZ ;  /* 0x0000001f00037819 */ /* 0x000fc600000006ff */
[----:B------:R-:W-:-:S04]  /*a340*/  VIADD R2, R5, 0x31820 ;  /* 0x0003182005027836 */ /* 0x000fc80000000000 */
[----:B------:R-:W-:-:S04]  /*a350*/  IMAD R4, R17, 0x8, R2 ;  /* 0x0000000811047824 */ /* 0x000fc800078e0202 */
[----:B------:R-:W3:Y:S02]  /*a360*/  SYNCS.PHASECHK.TRANS64.TRYWAIT P0, [R4+URZ], R3 ;  /* 0x00000003040075a7 */ /* 0x000ee4000800017f */
[----:B---3--:R-:W-:Y:S05]  /*a370*/  @!P0 BRA `(.L_x_95) ;  /* 0x0000000000dc8947 */ /* 0x008fea0003800000 */
.L_x_104:
[----:B------:R-:W-:-:S05]  /*a380*/  VIADD R17, R17, 0x1 ;  /* 0x0000000111117836 */ /* 0x000fca0000000000 */
[----:B------:R-:W-:-:S04]  /*a390*/  ISETP.NE.AND P0, PT, R17, 0x2, PT ;  /* 0x000000021100780c */ /* 0x000fc80003f05270 */
[----:B---3--:R-:W-:Y:S02]  /*a3a0*/  SEL R3, RZ, 0x1, P0 ;  /* 0x00000001ff037807 */ /* 0x008fe40000000000 */
[----:B------:R-:W-:Y:S02]  /*a3b0*/  SEL R17, R17, RZ, P0 ;  /* 0x000000ff11117207 */ /* 0x000fe40000000000 */
[----:B------:R-:W-:-:S03]  /*a3c0*/  LOP3.LUT R0, R0, R3, RZ, 0x3c, !PT ;  /* 0x0000000300007212 */ /* 0x000fc600078e3cff */
[----:B------:R-:W-:Y:S01]  /*a3d0*/  IMAD R17, R17, 0x8, R2 ;  /* 0x0000000811117824 */ /* 0x000fe200078e0202 */
[----:B------:R-:W-:-:S04]  /*a3e0*/  SHF.L.U32 R0, R0, 0x1f, RZ ;  /* 0x0000001f00007819 */ /* 0x000fc800000006ff */
[----:B------:R-:W3:Y:S02]  /*a3f0*/  SYNCS.PHASECHK.TRANS64.TRYWAIT P0, [R17+URZ], R0 ;  /* 0x00000000110075a7 */ /* 0x000ee4000800017f */
[----:B---3--:R-:W-:Y:S05]  /*a400*/  @!P0 BRA `(.L_x_96) ;  /* 0x0000000000cc8947 */ /* 0x008fea0003800000 */
.L_x_105:
[----:B------:R-:W-:Y:S05]  /*a410*/  @!P1 BRA `(.L_x_97) ;  /* 0x0000000000049947 */ /* 0x000fea0003800000 */
[----:B------:R-:W-:Y:S01]  /*a420*/  BPT.TRAP 0x1 ;  /* 0x000000040000795c */ /* 0x000fe20000300000 */
.L_x_97:
[----:B------:R-:W-:-:S07]  /*a430*/  SHF.L.U32 R6, R6, 0x1f, RZ ;  /* 0x0000001f06067819 */ /* 0x000fce00000006ff */
.L_x_98:
[----:B----4-:R4:W1:Y:S02]  /*a440*/  SYNCS.PHASECHK.TRANS64.TRYWAIT P0, [R5+URZ+0x31838], R6 ;  /* 0x03183806050075a7 */ /* 0x010864000800017f */
[----:B-1----:R-:W-:Y:S05]  /*a450*/  @!P0 NANOSLEEP.SYNCS 0x989680 ;  /* 0x009896800000895d */ /* 0x002fea0003900000 */
[----:B------:R-:W1:Y:S02]  /*a460*/  @!P0 SYNCS.PHASECHK.TRANS64 P0, [R5+URZ+0x31838], R6 ;  /* 0x03183806050085a7 */ /* 0x000e64000800007f */
[----:B-1----:R-:W-:Y:S05]  /*a470*/  @!P0 BRA `(.L_x_98) ;  /* 0xfffffffc00f08947 */ /* 0x002fea000383ffff */
.L_x_64:
[----:B------:R-:W-:Y:S05]  /*a480*/  BSYNC B0 ;  /* 0x0000000000007941 */ /* 0x000fea0003800000 */
.L_x_61:
[----:B------:R-:W-:Y:S05]  /*a490*/  EXIT ;  /* 0x000000000000794d */ /* 0x000fea0003800000 */
.L_x_66:
[----:B-1----:R-:W-:-:S04]  /*a4a0*/  IMAD.U32 R2, RZ, RZ, UR60 ;  /* 0x0000003cff027e24 */ /* 0x002fc8000f8e00ff */
[----:B------:R1:W2:Y:S03]  /*a4b0*/  SYNCS.PHASECHK.TRANS64.TRYWAIT P0, [R2+URZ+0x31800], R11 ;  /* 0x0318000b020075a7 */ /* 0x0002a6000800017f */
[----:B--2---:R-:W-:Y:S05]  /*a4c0*/  @!P0 NANOSLEEP.SYNCS 0x989680 ;  /* 0x009896800000895d */ /* 0x004fea0003900000 */
[----:B------:R-:W2:Y:S02]  /*a4d0*/  @!P0 SYNCS.PHASECHK.TRANS64 P0, [R2+URZ+0x31800], R11 ;  /* 0x0318000b020085a7 */ /* 0x000ea4000800007f */
[----:B--2---:R-:W-:Y:S05]  /*a4e0*/  @!P0 BRA `(.L_x_66) ;  /* 0xfffffffc00ec8947 */ /* 0x004fea000383ffff */
[----:B------:R-:W-:Y:S05]  /*a4f0*/  BRA `(.L_x_65) ;  /* 0xffffff6000a47947 */ /* 0x000fea000383ffff */
.L_x_71:
[----:B--2---:R2:W3:Y:S02]  /*a500*/  SYNCS.PHASECHK.TRANS64.TRYWAIT P1, [R16+URZ+0x31810], R11 ;  /* 0x0318100b100075a7 */ /* 0x0044e4000802017f */
[----:B---3--:R-:W-:Y:S05]  /*a510*/  @!P1 NANOSLEEP.SYNCS 0x989680 ;  /* 0x009896800000995d */ /* 0x008fea0003900000 */
[----:B------:R-:W3:Y:S02]  /*a520*/  @!P1 SYNCS.PHASECHK.TRANS64 P1, [R16+URZ+0x31810], R11 ;  /* 0x0318100b100095a7 */ /* 0x000ee4000802007f */
[----:B---3--:R-:W-:Y:S05]  /*a530*/  @!P1 BRA `(.L_x_71) ;  /* 0xfffffffc00f09947 */ /* 0x008fea000383ffff */
[----:B------:R-:W-:Y:S05]  /*a540*/  BRA `(.L_x_70) ;  /* 0xffffff6c00f47947 */ /* 0x000fea000383ffff */
.L_x_75:
[----:B------:R1:W1:Y:S02]  /*a550*/  SYNCS.PHASECHK.TRANS64.TRYWAIT P1, [R5+URZ+0x31830], R12 ;  /* 0x0318300c050075a7 */ /* 0x000264000802017f */
[----:B-1----:R-:W-:Y:S05]  /*a560*/  @!P1 NANOSLEEP.SYNCS 0x989680 ;  /* 0x009896800000995d */ /* 0x002fea0003900000 */
[----:B------:R-:W1:Y:S02]  /*a570*/  @!P1 SYNCS.PHASECHK.TRANS64 P1, [R5+URZ+0x31830], R12 ;  /* 0x0318300c050095a7 */ /* 0x000e64000802007f */
[----:B-1----:R-:W-:Y:S05]  /*a580*/  @!P1 BRA `(.L_x_75) ;  /* 0xfffffffc00f09947 */ /* 0x002fea000383ffff */
[----:B------:R-:W-:Y:S05]  /*a590*/  BRA `(.L_x_74) ;  /* 0xffffff8800f47947 */ /* 0x000fea000383ffff */
.L_x_84:
[----:B-1----:R1:W2:Y:S02]  /*a5a0*/  SYNCS.PHASECHK.TRANS64.TRYWAIT P1, [R7+URZ+0x31820], R0 ;  /* 0x03182000070075a7 */ /* 0x0022a4000802017f */
[----:B--2---:R-:W-:Y:S05]  /*a5b0*/  @!P1 NANOSLEEP.SYNCS 0x989680 ;  /* 0x009896800000995d */ /* 0x004fea0003900000 */
[----:B------:R-:W2:Y:S02]  /*a5c0*/  @!P1 SYNCS.PHASECHK.TRANS64 P1, [R7+URZ+0x31820], R0 ;  /* 0x03182000070095a7 */ /* 0x000ea4000802007f */
[----:B--2---:R-:W-:Y:S05]  /*a5d0*/  @!P1 BRA `(.L_x_84) ;  /* 0xfffffffc00f09947 */ /* 0x004fea000383ffff */
[----:B------:R-:W-:Y:S05]  /*a5e0*/  BRA `(.L_x_99) ;  /* 0xffffffe800787947 */ /* 0x000fea000383ffff */
.L_x_87:
[----:B-1----:R1:W2:Y:S02]  /*a5f0*/  SYNCS.PHASECHK.TRANS64.TRYWAIT P1, [R7+URZ+0x31838], R4 ;  /* 0x03183804070075a7 */ /* 0x0022a4000802017f */
[----:B--2---:R-:W-:Y:S05]  /*a600*/  @!P1 NANOSLEEP.SYNCS 0x989680 ;  /* 0x009896800000995d */ /* 0x004fea0003900000 */
[----:B------:R-:W2:Y:S02]  /*a610*/  @!P1 SYNCS.PHASECHK.TRANS64 P1, [R7+URZ+0x31838], R4 ;  /* 0x03183804070095a7 */ /* 0x000ea4000802007f */
[----:B--2---:R-:W-:Y:S05]  /*a620*/  @!P1 BRA `(.L_x_87) ;  /* 0xfffffffc00f09947 */ /* 0x004fea000383ffff */
[----:B------:R-:W-:Y:S05]  /*a630*/  BRA `(.L_x_100) ;  /* 0xfffffff000547947 */ /* 0x000fea000383ffff */
.L_x_89:
[----:B------:R-:W-:-:S07]  /*a640*/  SHF.L.U32 R20, R0, 0x1f, RZ ;  /* 0x0000001f00147819 */ /* 0x000fce00000006ff */
.L_x_101:
[----:B-1----:R1:W2:Y:S02]  /*a650*/  SYNCS.PHASECHK.TRANS64.TRYWAIT P1, [R18+URZ+0x31820], R20 ;  /* 0x03182014120075a7 */ /* 0x0022a4000802017f */
[----:B--2---:R-:W-:Y:S05]  /*a660*/  @!P1 NANOSLEEP.SYNCS 0x989680 ;  /* 0x009896800000995d */ /* 0x004fea0003900000 */
[----:B------:R-:W2:Y:S02]  /*a670*/  @!P1 SYNCS.PHASECHK.TRANS64 P1, [R18+URZ+0x31820], R20 ;  /* 0x03182014120095a7 */ /* 0x000ea4000802007f */
[----:B--2---:R-:W-:Y:S05]  /*a680*/  @!P1 BRA `(.L_x_101) ;  /* 0xfffffffc00f09947 */ /* 0x004fea000383ffff */
[----:B------:R-:W-:Y:S05]  /*a690*/  BRA `(.L_x_102) ;  /* 0xfffffff4001c7947 */ /* 0x000fea000383ffff */
.L_x_92:
[----:B---3--:R3:W4:Y:S02]  /*a6a0*/  SYNCS.PHASECHK.TRANS64.TRYWAIT P1, [R7+URZ+0x31838], R10 ;  /* 0x0318380a070075a7 */ /* 0x008724000802017f */
[----:B----4-:R-:W-:Y:S05]  /*a6b0*/  @!P1 NANOSLEEP.SYNCS 0x989680 ;  /* 0x009896800000995d */ /* 0x010fea0003900000 */
[----:B------:R-:W4:Y:S02]  /*a6c0*/  @!P1 SYNCS.PHASECHK.TRANS64 P1, [R7+URZ+0x31838], R10 ;  /* 0x0318380a070095a7 */ /* 0x000f24000802007f */
[----:B----4-:R-:W-:Y:S05]  /*a6d0*/  @!P1 BRA `(.L_x_92) ;  /* 0xfffffffc00f09947 */ /* 0x010fea000383ffff */
[----:B------:R-:W-:Y:S05]  /*a6e0*/  BRA `(.L_x_103) ;  /* 0xfffffff800047947 */ /* 0x000fea000383ffff */
.L_x_95:
[----:B---3--:R3:W4:Y:S02]  /*a6f0*/  SYNCS.PHASECHK.TRANS64.TRYWAIT P0, [R4+URZ], R3 ;  /* 0x00000003040075a7 */ /* 0x008724000800017f */
[----:B----4-:R-:W-:Y:S05]  /*a700*/  @!P0 NANOSLEEP.SYNCS 0x989680 ;  /* 0x009896800000895d */ /* 0x010fea0003900000 */
[----:B------:R-:W4:Y:S02]  /*a710*/  @!P0 SYNCS.PHASECHK.TRANS64 P0, [R4+URZ], R3 ;  /* 0x00000003040085a7 */ /* 0x000f24000800007f */
[----:B----4-:R-:W-:Y:S05]  /*a720*/  @!P0 BRA `(.L_x_95) ;  /* 0xfffffffc00f08947 */ /* 0x010fea000383ffff */
[----:B------:R-:W-:Y:S05]  /*a730*/  BRA `(.L_x_104) ;  /* 0xfffffffc00107947 */ /* 0x000fea000383ffff */
.L_x_96:
[----:B---3--:R3:W4:Y:S02]  /*a740*/  SYNCS.PHASECHK.TRANS64.TRYWAIT P0, [R17+URZ], R0 ;  /* 0x00000000110075a7 */ /* 0x008724000800017f */
[----:B----4-:R-:W-:Y:S05]  /*a750*/  @!P0 NANOSLEEP.SYNCS 0x989680 ;  /* 0x009896800000895d */ /* 0x010fea0003900000 */
[----:B------:R-:W4:Y:S02]  /*a760*/  @!P0 SYNCS.PHASECHK.TRANS64 P0, [R17+URZ], R0 ;  /* 0x00000000110085a7 */ /* 0x000f24000800007f */
[----:B----4-:R-:W-:Y:S05]  /*a770*/  @!P0 BRA `(.L_x_96) ;  /* 0xfffffffc00f08947 */ /* 0x010fea000383ffff */
[----:B------:R-:W-:Y:S05]  /*a780*/  BRA `(.L_x_105) ;  /* 0xfffffffc00207947 */ /* 0x000fea000383ffff */
.L_x_106:
        /* <DEDUP_REMOVED lines=15> */
.L_x_2198:


//--------------------- .text._ZN7cutlass13device_kernelIN5flash11enable_sm90INS1_16FlashAttnBwdSm90INS1_25CollectiveMainloopBwdSm90ILi2ELi1ELi1EN4cute5tupleIJNS5_1CILi1EEES8_S8_EEENS6_IJNS7_ILi64EEENS7_ILi80EEENS7_ILi256EEEEEENS_6half_tEfNS_4arch4Sm90ELb0ELb0ELb1ELb1ELb0ELb0ELb1ELb1ELi2ELi1ELi1ELi1ELb0EEENS1_21CollectiveEpilogueBwdISD_SE_SG_Li256ELb1ELb1ELi2EEENS1_19SingleTileSchedulerILb1ELb0ELb0ELi80EEEEEEEEEvNT_6ParamsE --------------------------
	.section	.text._ZN7cutlass13device_kernelIN5flash11enable_sm90INS1_16FlashAttnBwdSm90INS1_25CollectiveMainloopBwdSm90ILi2ELi1ELi1EN4cute5tupleIJNS5_1CILi1EEES8_S8_EEENS6_IJNS7_ILi64EEENS7_ILi80EEENS7_ILi256EEEEEENS_6half_tEfNS_4arch4Sm90ELb0ELb0ELb1ELb1ELb0ELb0ELb1ELb1ELi2ELi1ELi1ELi1ELb0EEENS1_21CollectiveEpilogueBwdISD_SE_SG_Li256ELb1ELb1ELi2EEENS1_19SingleTileSchedulerILb1ELb0ELb0ELi80EEEEEEEEEvNT_6ParamsE,"ax",@progbits
	.align	128
.text._ZN7cutlass13device_kernelIN5flash11enable_sm90INS1_16FlashAttnBwdSm90INS1_25CollectiveMainloopBwdSm90ILi2ELi1ELi1EN4cute5tupleIJNS5_1CILi1EEES8_S8_EEENS6_IJNS7_ILi64EEENS7_ILi80EEENS7_ILi256EEEEEENS_6half_tEfNS_4arch4Sm90ELb0ELb0ELb1ELb1ELb0ELb0ELb1ELb1ELi2ELi1ELi1ELi1ELb0EEENS1_21CollectiveEpilogueBwdISD_SE_SG_Li256ELb1ELb1ELi2EEENS1_19SingleTileSchedulerILb1ELb0ELb0ELi80EEEEEEEEEvNT_6ParamsE:
        .type           _ZN7cutlass13device_kernelIN5flash11enable_sm90INS1_16FlashAttnBwdSm90INS1_25CollectiveMainloopBwdSm90ILi2ELi1ELi1EN4cute5tupleIJNS5_1CILi1EEES8_S8_EEENS6_IJNS7_ILi64EEENS7_ILi80EEENS7_ILi256EEEEEENS_6half_tEfNS_4arch4Sm90ELb0ELb0ELb1ELb1ELb0ELb0ELb1ELb1ELi2ELi1ELi1ELi1ELb0EEENS1_21CollectiveEpilogueBwdISD_SE_SG_Li256ELb1ELb1ELi2EEENS1_19SingleTileSchedulerILb1ELb0ELb0ELi80EEEEEEEEEvNT_6ParamsE,@function
        .size           _ZN7cutlass13device_kernelIN5flash11enable_sm90INS1_16FlashAttnBwdSm90INS1_25CollectiveMainloopBwdSm90ILi2ELi1ELi1EN4cute5tupleIJNS5_1CILi1EEES8_S8_EEENS6_IJNS7_ILi64EEENS7_ILi80EEENS7_ILi256EEEEEENS_6half_tEfNS_4arch4Sm90ELb0ELb0ELb1ELb1ELb0ELb0ELb1ELb1ELi2ELi1ELi1ELi1ELb0EEENS1_21CollectiveEpilogueBwdISD_SE_SG_Li256ELb1ELb1ELi2EEENS1_19SingleTileSchedulerILb1ELb0ELb0ELi80EEEEEEEEEvNT_6ParamsE,(.L_x_2199 - _ZN7cutlass13device_kernelIN5flash11enable_sm90INS1_16FlashAttnBwdSm90INS1_25CollectiveMainloopBwdSm90ILi2ELi1ELi1EN4cute5tupleIJNS5_1CILi1EEES8_S8_EEENS6_IJNS7_ILi64EEENS7_ILi80EEENS7_ILi256EEEEEENS_6half_tEfNS_4arch4Sm90ELb0ELb0ELb1ELb1ELb0ELb0ELb1ELb1ELi2ELi1ELi1ELi1ELb0EEENS1_21CollectiveEpilogueBwdISD_SE_SG_Li256ELb1ELb1ELi2EEENS1_19SingleTileSchedulerILb1ELb0ELb0ELi80EEEEEEEEEvNT_6ParamsE)
        .other          _ZN7cutlass13device_kernelIN5flash11enable_sm90INS1_16FlashAttnBwdSm90INS1_25CollectiveMainloopBwdSm90ILi2ELi1ELi1EN4cute5tupleIJNS5_1CILi1EEES8_S8_EEENS6_IJNS7_ILi64EEENS7_ILi80EEENS7_ILi256EEEEEENS_6half_tEfNS_4arch4Sm90ELb0ELb0ELb1ELb1ELb0ELb0ELb1ELb1ELi2ELi1ELi1ELi1ELb0EEENS1_21CollectiveEpilogueBwdISD_SE_SG_Li256ELb1ELb1ELi2EEENS1_19SingleTileSchedulerILb1ELb0ELb0ELi80EEEEEEEEEvNT_6ParamsE,@"STO_CUDA_ENTRY STV_DEFAULT"
_ZN7cutlass13device_kernelIN5flash11enable_sm90INS1_16FlashAttnBwdSm90INS1_25CollectiveMainloopBwdSm90ILi2ELi1ELi1EN4cute5tupleIJNS5_1CILi1EEES8_S8_EEENS6_IJNS7_ILi64EEENS7_ILi80EEENS7_ILi256EEEEEENS_6half_tEfNS_4arch4Sm90ELb0ELb0ELb1ELb1ELb0ELb0ELb1ELb1ELi2ELi1ELi1ELi1ELb0EEENS1_21CollectiveEpilogueBwdISD_SE_SG_Li256ELb1ELb1ELi2EEENS1_19SingleTileSchedulerILb1ELb0ELb0ELi80EEEEEEEEEvNT_6ParamsE:
[----:B------:R-:W0:Y:S02]  /*0000*/  LDC R1, c[0x0][0x28] ;  /* 0x00000a00ff017b82 */ /* 0x000e240000000800 */
[----:B0-----:R-:W-:Y:S01]  /*0010*/  VIADD R1, R1, 0xfffffff8 ;  /* 0xfffffff801017836 */ /* 0x001fe20000000000 */
[----:B------:R-:W0:Y:S01]  /*0020*/  S2R R3, SR_TID.X ;  /* 0x0000000000037919 */ /* 0x000e220000002100 */
[----:B------:R-:W-:Y:S01]  /*0030*/  ELECT P0, URZ, PT ;  /* 0x00000000003f782f */ /* 0x000fe20003800000 */
[----:B------:R-:W-:Y:S01]  /*0040*/  BSSY B0, `(.L_x_107) ;  /* 0x0000013000007945 */ /* 0x000fe20003800000 */
[----:B0-----:R-:W-:-:S05]  /*0050*/  SHF.R.U32.HI R0, RZ, 0x5, R3 ;  /* 0x00000005ff007819 */ /* 0x001fca0000011603 */
[----:B------:R-:W0:Y:S02]  /*0060*/  SHFL.IDX PT, R2, R0, RZ, 0x1f ;  /* 0x00001fff00027589 */ /* 0x000e2400000e0000 */
[----:B0-----:R-:W-:-:S13]  /*0070*/  ISETP.EQ.AND P0, PT, R2, RZ, P0 ;  /* 0x000000ff0200720c */ /* 0x001fda0000702270 */
        /* <DEDUP_REMOVED lines=14> */
[----:B0-----:R-:W-:Y:S01]  /*0160*/  NOP ;  /* 0x0000000000007918 */ /* 0x001fe20000000000 */
.L_x_108:
[----:B------:R-:W-:Y:S05]  /*0170*/  BSYNC B0 ;  /* 0x0000000000007941 */ /* 0x000fea0003800000 */
.L_x_107:
[----:B------:R-:W-:Y:S01]  /*0180*/  VOTEU.ANY UP0, P0 ;  /* 0x00000000003f7886 */ /* 0x000fe20000000100 */
[----:B------:R-:W0:Y:S01]  /*0190*/  SHFL.IDX PT, R2, R0, RZ, 0x1f ;  /* 0x00001fff00027589 */ /* 0x000e2200000e0000 */
[----:B------:R-:W-:-:S03]  /*01a0*/  UMOV UR4, 0x1 ;  /* 0x0000000100047882 */ /* 0x000fc60000000000 */
[----:B------:R-:W1:Y:S01]  /*01b0*/  @UP0 S2UR UR7, SR_CgaCtaId ;  /* 0x00000000000709c3 */ /* 0x000e620000008800 */
[----:B------:R-:W-:Y:S01]  /*01c0*/  @UP0 UMOV UR6, 0x400 ;  /* 0x0000040000060882 */ /* 0x000fe20000000000 */
[----:B------:R-:W-:-:S04]  /*01d0*/  @UP0 UIADD3 UR4, -UR4, 0x100000, URZ ;  /* 0x0010000004040890 */ /* 0x000fc8000fffe13f */
[----:B------:R-:W-:Y:S02]  /*01e0*/  @UP0 USHF.L.U32 UR5, UR4, 0xb, URZ ;  /* 0x0000000b04050899 */ /* 0x000fe4000800063f */
[----:B------:R-:W-:Y:S01]  /*01f0*/  @UP0 USHF.L.U32 UR4, UR4, 0x1, URZ ;  /* 0x0000000104040899 */ /* 0x000fe2000800063f */
[----:B0-----:R-:W-:Y:S02]  /*0200*/  ISETP.NE.AND P1, PT, R2, RZ, PT ;  /* 0x000000ff0200720c */ /* 0x001fe40003f25270 */
[----:B------:R-:W-:Y:S01]  /*0210*/  SHF.R.U32.HI R2, RZ, 0x7, R3 ;  /* 0x00000007ff027819 */ /* 0x000fe20000011603 */
[----:B-1----:R-:W-:Y:S01]  /*0220*/  @UP0 ULEA UR6, UR7, UR6, 0x18 ;  /* 0x0000000607060291 */ /* 0x002fe2000f8ec03f */
[----:B------:R-:W-:-:S04]  /*0230*/  VOTEU.ANY UP0, P0 ;  /* 0x00000000003f7886 */ /* 0x000fc80000000100 */
[----:B------:R-:W0:Y:S04]  /*0240*/  SHFL.IDX PT, R2, R2, RZ, 0x1f ;  /* 0x00001fff02027589 */ /* 0x000e2800000e0000 */
[----:B------:R-:W1:Y:S03]  /*0250*/  FENCE.VIEW.ASYNC.S ;  /* 0x00000000000073c6 */ /* 0x000e660000000000 */
[----:B-1----:R1:W2:Y:S01]  /*0260*/  @UP0 SYNCS.EXCH.64 URZ, [UR6+0x31600], UR4 ;  /* 0x03160004063f05b2 */ /* 0x0022a20008000100 */
[----:B------:R-:W-:Y:S05]  /*0270*/  @P1 BRA `(.L_x_109) ;  /* 0x0000000000481947 */ /* 0x000fea0003800000 */
[----:B-1----:R-:W1:Y:S01]  /*0280*/  S2UR UR5, SR_CgaCtaId ;  /* 0x00000000000579c3 */ /* 0x002e620000008800 */
[----:B------:R-:W-:Y:S01]  /*0290*/  UMOV UR4, 0x400 ;  /* 0x0000040000047882 */ /* 0x000fe20000000000 */
[----:B------:R-:W-:Y:S01]  /*02a0*/  UMOV UR6, 0x1 ;  /* 0x0000000100067882 */ /* 0x000fe20000000000 */
[----:B------:R-:W-:Y:S01]  /*02b0*/  UMOV UR9, 0x100 ;  /* 0x0000010000097882 */ /* 0x000fe20000000000 */
[----:B------:R-:W-:-:S04]  /*02c0*/  UIADD3 UR6, -UR6, 0x100000, URZ ;  /* 0x0010000006067890 */ /* 0x000fc8000fffe13f */
[----:B------:R-:W-:Y:S02]  /*02d0*/  USHF.L.U32 UR7, UR6, 0xb, URZ ;  /* 0x0000000b06077899 */ /* 0x000fe4000800063f */
[----:B------:R-:W-:Y:S01]  /*02e0*/  USHF.L.U32 UR6, UR6, 0x1, URZ ;  /* 0x0000000106067899 */ /* 0x000fe2000800063f */
[----:B------:R-:W-:Y:S01]  /*02f0*/  ELECT P0, URZ, PT ;  /* 0x00000000003f782f */ /* 0x000fe20003800000 */
[----:B-1----:R-:W-:Y:S02]  /*0300*/  ULEA UR8, UR5, UR4, 0x18 ;  /* 0x0000000405087291 */ /* 0x002fe4000f8ec03f */
[----:B------:R-:W-:-:S04]  /*0310*/  UIADD3 UR4, -UR9, 0x100000, URZ ;  /* 0x0010000009047890 */ /* 0x000fc8000fffe13f */
[----:B------:R-:W-:Y:S02]  /*0320*/  USHF.L.U32 UR5, UR4, 0xb, URZ ;  /* 0x0000000b04057899 */ /* 0x000fe4000800063f */
[----:B------:R-:W-:Y:S01]  /*0330*/  USHF.L.U32 UR4, UR4, 0x1, URZ ;  /* 0x0000000104047899 */ /* 0x000fe2000800063f */
[----:B------:R-:W1:Y:S03]  /*0340*/  FENCE.VIEW.ASYNC.S ;  /* 0x00000000000073c6 */ /* 0x000e660000000000 */
[----:B-1----:R3:W4:Y:S08]  /*0350*/  SYNCS.EXCH.64 URZ, [UR8+0x31610], UR6 ;  /* 0x03161006083f75b2 */ /* 0x0027300008000100 */
[----:B------:R3:W1:Y:S01]  /*0360*/  SYNCS.EXCH.64 URZ, [UR8+0x31620], UR4 ;  /* 0x03162004083f75b2 */ /* 0x0006620008000100 */
[----:B------:R3:W0:Y:S01]  /*0370*/  SYNCS.EXCH.64 URZ, [UR8+0x31618], UR6 ;  /* 0x03161806083f75b2 */ /* 0x0006220008000100 */
[----:B------:R3:W0:Y:S02]  /*0380*/  SYNCS.EXCH.64 URZ, [UR8+0x31628], UR4 ;  /* 0x03162804083f75b2 */ /* 0x0006240008000100 */
[----:B---3--:R-:W-:Y:S01]  /*0390*/  NOP ;  /* 0x0000000000007918 */ /* 0x008fe20000000000 */
.L_x_109:
[----:B------:R-:W3:Y:S01]  /*03a0*/  SHFL.IDX PT, R3, R0, RZ, 0x1f ;  /* 0x00001fff00037589 */ /* 0x000ee200000e0000 */
[----:B------:R-:W-:Y:S01]  /*03b0*/  NOP ;  /* 0x0000000000007918 */ /* 0x000fe20000000000 */
[----:B---3--:R-:W-:-:S13]  /*03c0*/  ISETP.NE.AND P0, PT, R3, RZ, PT ;  /* 0x000000ff0300720c */ /* 0x008fda0003f05270 */
[----:B------:R-:W-:Y:S05]  /*03d0*/  @P0 BRA `(.L_x_110) ;  /* 0x0000000000400947 */ /* 0x000fea0003800000 */
[----:B-1----:R-:W1:Y:S01]  /*03e0*/  S2UR UR5, SR_CgaCtaId ;  /* 0x00000000000579c3 */ /* 0x002e620000008800 */
[----:B------:R-:W-:Y:S01]  /*03f0*/  UMOV UR4, 0x400 ;  /* 0x0000040000047882 */ /* 0x000fe20000000000 */
[----:B------:R-:W-:Y:S01]  /*0400*/  UMOV UR6, 0x1 ;  /* 0x0000000100067882 */ /* 0x000fe20000000000 */
[----:B------:R-:W-:Y:S01]  /*0410*/  UMOV UR7, 0x100 ;  /* 0x0000010000077882 */ /* 0x000fe20000000000 */
[----:B------:R-:W-:Y:S01]  /*0420*/  ELECT P0, URZ, PT ;  /* 0x00000000003f782f */ /* 0x000fe20003800000 */
[----:B-1----:R-:W-:Y:S02]  /*0430*/  ULEA UR8, UR5, UR4, 0x18 ;  /* 0x0000000405087291 */ /* 0x002fe4000f8ec03f */
[----:B------:R-:W-:-:S04]  /*0440*/  UIADD3 UR4, -UR6, 0x100000, URZ ;  /* 0x0010000006047890 */ /* 0x000fc8000fffe13f */
[----:B------:R-:W-:Y:S02]  /*0450*/  USHF.L.U32 UR5, UR4, 0xb, URZ ;  /* 0x0000000b04057899 */ /* 0x000fe4000800063f */
[----:B------:R-:W-:Y:S02]  /*0460*/  USHF.L.U32 UR4, UR4, 0x1, URZ ;  /* 0x0000000104047899 */ /* 0x000fe4000800063f */
[----:B------:R-:W-:-:S04]  /*0470*/  UIADD3 UR6, -UR7, 0x100000, URZ ;  /* 0x0010000007067890 */ /* 0x000fc8000fffe13f */
[----:B------:R-:W-:Y:S02]  /*0480*/  USHF.L.U32 UR7, UR6, 0xb, URZ ;  /* 0x0000000b06077899 */ /* 0x000fe4000800063f */
[----:B------:R-:W-:Y:S01]  /*0490*/  USHF.L.U32 UR6, UR6, 0x1, URZ ;  /* 0x0000000106067899 */ /* 0x000fe2000800063f */
[----:B------:R-:W1:Y:S03]  /*04a0*/  FENCE.VIEW.ASYNC.S ;  /* 0x00000000000073c6 */ /* 0x000e660000000000 */
[----:B-1----:R3:W1:Y:S08]  /*04b0*/  SYNCS.EXCH.64 URZ, [UR8+0x31630], UR4 ;  /* 0x03163004083f75b2 */ /* 0x0026700008000100 */
[----:B------:R3:W0:Y:S02]  /*04c0*/  SYNCS.EXCH.64 URZ, [UR8+0x31638], UR6 ;  /* 0x03163806083f75b2 */ /* 0x0006240008000100 */
[----:B---3--:R-:W-:Y:S01]  /*04d0*/  NOP ;  /* 0x0000000000007918 */ /* 0x008fe20000000000 */
.L_x_110:
[----:B0-----:R-:W-:Y:S01]  /*04e0*/  ISETP.NE.AND P0, PT, R2, RZ, PT ;  /* 0x000000ff0200720c */ /* 0x001fe20003f05270 */
[----:B------:R-:W-:Y:S01]  /*04f0*/  IMAD.MOV.U32 R21, RZ, RZ, 0x1 ;  /* 0x00000001ff157424 */ /* 0x000fe200078e00ff */
[----:B------:R-:W-:Y:S01]  /*0500*/  NOP ;  /* 0x0000000000007918 */ /* 0x000fe20000000000 */
[----:B------:R-:W-:Y:S03]  /*0510*/  BSSY B0, `(.L_x_111) ;  /* 0x0000e76000007945 */ /* 0x000fe60003800000 */
[----:B------:R-:W-:Y:S01]  /*0520*/  SEL R21, R21, 0x2, !P0 ;  /* 0x0000000215157807 */ /* 0x000fe20004000000 */
[----:B-12-4-:R-:W-:Y:S06]  /*0530*/  BAR.SYNC.DEFER_BLOCKING 0x0 ;  /* 0x0000000000007b1d */ /* 0x016fec0000010000 */
[----:B------:R-:W-:Y:S05]  /*0540*/  @!P0 BRA `(.L_x_112) ;  /* 0x000000c400e08947 */ /* 0x000fea0003800000 */
.L_x_113:
[----:B------:R-:W-:-:S08]  /*0550*/  NOP ;  /* 0x0000000000007918 */ /* 0x000fd00000000000 */
[----:B------:R-:W0:Y:S02]  /*0560*/  USETMAXREG.TRY_ALLOC.CTAPOOL UP0, 0xf0 ;  /* 0x000000f0000079c8 */ /* 0x000e240008000600 */
[----:B0-----:R-:W-:-:S13]  /*0570*/  PLOP3.LUT P0, PT, PT, PT, UP0, 0x80, 0x0 ;  /* 0x000000000000781c */ /* 0x001fda0003f0f008 */
[----:B------:R-:W-:Y:S05]  /*0580*/  @!P0 BRA `(.L_x_113) ;  /* 0xfffffffc00f08947 */ /* 0x000fea000383ffff */
[----:B------:R-:W-:Y:S01]  /*0590*/  ULDC.64 UR4, c[0x0][0x8d8] ;  /* 0x0002360000047ab9 */ /* 0x000fe20000000a00 */
[----:B------:R-:W0:Y:S01]  /*05a0*/  S2R R11, SR_CTAID.X ;  /* 0x00000000000b7919 */ /* 0x000e220000002500 */
[----:B------:R-:W-:Y:S01]  /*05b0*/  ISETP.NE.U32.AND P0, PT, RZ, UR4, PT ;  /* 0x00000004ff007c0c */ /* 0x000fe2000bf05070 */
[----:B------:R-:W1:Y:S03]  /*05c0*/  S2R R233, SR_CTAID.Z ;  /* 0x0000000000e97919 */ /* 0x000e660000002700 */
[----:B------:R-:W-:-:S13]  /*05d0*/  ISETP.NE.AND.EX P0, PT, RZ, UR5, PT, P0 ;  /* 0x00000005ff007c0c */ /* 0x000fda000bf05300 */
[----:B------:R-:W-:Y:S05]  /*05e0*/  @!P0 BRA `(.L_x_114) ;  /* 0x0000000000148947 */ /* 0x000fea0003800000 */
[----:B------:R-:W1:Y:S01]  /*05f0*/  LDC.64 R2, c[0x0][0x8d8] ;  /* 0x00023600ff027b82 */ /* 0x000e620000000a00 */
[----:B------:R-:W-:Y:S01]  /*0600*/  ULDC.64 UR4, c[0x0][0x208] ;  /* 0x0000820000047ab9 */ /* 0x000fe20000000a00 */
[----:B-1----:R-:W-:-:S05]  /*0610*/  IMAD.WIDE R2, R233, 0x4, R2 ;  /* 0x00000004e9027825 */ /* 0x002fca00078e0202 */
[----:B------:R1:W5:Y:S01]  /*0620*/  LDG.E R0, desc[UR4][R2.64] ;  /* 0x0000000402007981 */ /* 0x000362000c1e1900 */
[----:B------:R-:W-:Y:S05]  /*0630*/  BRA `(.L_x_115) ;  /* 0x0000000000307947 */ /* 0x000fea0003800000 */
.L_x_114:
[----:B------:R-:W-:Y:S02]  /*0640*/  ULDC.64 UR4, c[0x0][0x8d0] ;  /* 0x0002340000047ab9 */ /* 0x000fe40000000a00 */
[----:B------:R-:W-:-:S04]  /*0650*/  ISETP.NE.U32.AND P0, PT, RZ, UR4, PT ;  /* 0x00000004ff007c0c */ /* 0x000fc8000bf05070 */
[----:B------:R-:W-:-:S13]  /*0660*/  ISETP.NE.AND.EX P0, PT, RZ, UR5, PT, P0 ;  /* 0x00000005ff007c0c */ /* 0x000fda000bf05300 */
[----:B------:R-:W-:Y:S05]  /*0670*/  @!P0 BRA `(.L_x_116) ;  /* 0x00000000001c8947 */ /* 0x000fea0003800000 */
[----:B------:R-:W1:Y:S01]  /*0680*/  LDC.64 R2, c[0x0][0x8d0] ;  /* 0x00023400ff027b82 */ /* 0x000e620000000a00 */
[----:B------:R-:W-:Y:S01]  /*0690*/  ULDC.64 UR4, c[0x0][0x208] ;  /* 0x0000820000047ab9 */ /* 0x000fe20000000a00 */
[----:B-1----:R-:W-:-:S05]  /*06a0*/  IMAD.WIDE R2, R233, 0x4, R2 ;  /* 0x00000004e9027825 */ /* 0x002fca00078e0202 */
[----:B------:R-:W2:Y:S04]  /*06b0*/  LDG.E R0, desc[UR4][R2.64] ;  /* 0x0000000402007981 */ /* 0x000ea8000c1e1900 */
[----:B------:R-:W2:Y:S02]  /*06c0*/  LDG.E R5, desc[UR4][R2.64+0x4] ;  /* 0x0000040402057981 */ /* 0x000ea4000c1e1900 */
[----:B--2---:R-:W-:Y:S01]  /*06d0*/  IMAD.IADD R0, R5, 0x1, -R0 ;  /* 0x0000000105007824 */ /* 0x004fe200078e0a00 */
[----:B------:R-:W-:Y:S06]  /*06e0*/  BRA `(.L_x_115) ;  /* 0x0000000000047947 */ /* 0x000fec0003800000 */
.L_x_116:
[----:B------:R-:W2:Y:S02]  /*06f0*/  LDC R0, c[0x0][0x8bc] ;  /* 0x00022f00ff007b82 */ /* 0x000ea40000000800 */
.L_x_115:
[----:B01----:R-:W-:-:S05]  /*0700*/  IMAD R3, R11, 0x50, RZ ;  /* 0x000000500b037824 */ /* 0x003fca00078e02ff */
[----:B--2--5:R-:W-:-:S04]  /*0710*/  ISETP.GE.AND P0, PT, R3, R0, PT ;  /* 0x000000000300720c */ /* 0x024fc80003f06270 */
[----:B------:R-:W-:-:S04]  /*0720*/  SEL R233, R233, 0xffffffff, !P0 ;  /* 0xffffffffe9e97807 */ /* 0x000fc80004000000 */
[----:B------:R-:W-:-:S13]  /*0730*/  ISETP.GE.AND P0, PT, R233, RZ, PT ;  /* 0x000000ffe900720c */ /* 0x000fda0003f06270 */
[----:B------:R-:W-:Y:S05]  /*0740*/  @!P0 BRA `(.L_x_117) ;  /* 0x000000e400488947 */ /* 0x000fea0003800000 */
[----:B------:R-:W0:Y:S01]  /*0750*/  LDC.64 R4, c[0x0][0x770] ;  /* 0x0001dc00ff047b82 */ /* 0x000e220000000a00 */
[----:B------:R-:W-:-:S07]  /*0760*/  ULDC.64 UR6, c[0x0][0x208] ;  /* 0x0000820000067ab9 */ /* 0x000fce0000000a00 */
[----:B------:R-:W1:Y:S08]  /*0770*/  LDC.64 R2, c[0x0][0x770] ;  /* 0x0001dc00ff027b82 */ /* 0x000e700000000a00 */
[----:B------:R-:W2:Y:S01]  /*0780*/  LDC.64 R6, c[0x0][0x780] ;  /* 0x0001e000ff067b82 */ /* 0x000ea20000000a00 */
[----:B0-----:R-:W-:-:S04]  /*0790*/  ISETP.NE.U32.AND P1, PT, R4, RZ, PT ;  /* 0x000000ff0400720c */ /* 0x001fc80003f25070 */
[----:B------:R-:W-:Y:S01]  /*07a0*/  ISETP.NE.AND.EX P1, PT, R5, RZ, PT, P1 ;  /* 0x000000ff0500720c */ /* 0x000fe20003f25310 */
[----:B-1----:R-:W-:Y:S01]  /*07b0*/  IMAD.WIDE R4, R233, 0x4, R2 ;  /* 0x00000004e9047825 */ /* 0x002fe200078e0202 */
[----:B--2---:R-:W-:-:S11]  /*07c0*/  ISETP.NE.U32.AND P0, PT, R6, RZ, PT ;  /* 0x000000ff0600720c */ /* 0x004fd60003f05070 */
[----:B------:R-:W2:Y:S01]  /*07d0*/  @P1 LDG.E R8, desc[UR6][R4.64] ;  /* 0x0000000604081981 */ /* 0x000ea2000c1e1900 */
[----:B------:R-:W-:Y:S01]  /*07e0*/  ISETP.NE.AND.EX P0, PT, R7, RZ, PT, P0 ;  /* 0x000000ff0700720c */ /* 0x000fe20003f05300 */
[----:B------:R-:W0:-:S12]  /*07f0*/  LDC R6, c[0x0][0x290] ;  /* 0x0000a400ff067b82 */ /* 0x000e180000000800 */
[----:B------:R-:W1:Y:S01]  /*0800*/  @P0 LDC.64 R2, c[0x0][0x780] ;  /* 0x0001e000ff020b82 */ /* 0x000e620000000a00 */
[----:B------:R-:W-:Y:S02]  /*0810*/  ULDC UR4, c[0x0][0x280] ;  /* 0x0000a00000047ab9 */ /* 0x000fe40000000800 */
[----:B------:R-:W-:Y:S01]  /*0820*/  IMAD.U32 R0, RZ, RZ, UR4 ;  /* 0x00000004ff007e24 */ /* 0x000fe2000f8e00ff */
[----:B------:R-:W-:Y:S02]  /*0830*/  ULDC.64 UR4, c[0x0][0x788] ;  /* 0x0001e20000047ab9 */ /* 0x000fe40000000a00 */
[----:B------:R-:W-:-:S04]  /*0840*/  ISETP.NE.U32.AND P2, PT, RZ, UR4, PT ;  /* 0x00000004ff007c0c */ /* 0x000fc8000bf45070 */
[----:B------:R-:W-:Y:S01]  /*0850*/  ISETP.NE.AND.EX P2, PT, RZ, UR5, PT, P2 ;  /* 0x00000005ff007c0c */ /* 0x000fe2000bf45320 */
[----:B-1----:R-:W-:-:S05]  /*0860*/  @P0 IMAD.WIDE R2, R233, 0x4, R2 ;  /* 0x00000004e9020825 */ /* 0x002fca00078e0202 */
[----:B------:R1:W5:Y:S01]  /*0870*/  @P0 LDG.E R0, desc[UR6][R2.64] ;  /* 0x0000000602000981 */ /* 0x000362000c1e1900 */
[----:B--2---:R-:W-:-:S05]  /*0880*/  @P1 IMAD R8, R233, 0x40, R8 ;  /* 0x00000040e9081824 */ /* 0x004fca00078e0208 */
[----:B------:R-:W-:-:S04]  /*0890*/  @P1 SHF.R.S32.HI R7, RZ, 0x1f, R8 ;  /* 0x0000001fff071819 */ /* 0x000fc80000011408 */
[----:B------:R-:W-:Y:S01]  /*08a0*/  @P1 LEA.HI R8, R7, R8, RZ, 0x6 ;  /* 0x0000000807081211 */ /* 0x000fe200078f30ff */
[----:B------:R-:W-:-:S04]  /*08b0*/  IMAD.MOV.U32 R7, RZ, RZ, RZ ;  /* 0x000000ffff077224 */ /* 0x000fc800078e00ff */
[----:B------:R-:W-:Y:S01]  /*08c0*/  @P1 IMAD.SHL.U32 R8, R8, 0x100, RZ ;  /* 0x0000010008081824 */ /* 0x000fe200078e00ff */
[----:B01----:R-:W-:Y:S06]  /*08d0*/  @P0 BRA `(.L_x_118) ;  /* 0x0000000000140947 */ /* 0x003fec0003800000 */
[----:B------:R-:W-:Y:S05]  /*08e0*/  @!P1 BRA `(.L_x_118) ;  /* 0x0000000000109947 */ /* 0x000fea0003800000 */
[----:B------:R-:W-:Y:S02]  /*08f0*/  ULDC.64 UR4, c[0x0][0x208] ;  /* 0x0000820000047ab9 */ /* 0x000fe40000000a00 */
[----:B------:R-:W2:Y:S04]  /*0900*/  LDG.E R3, desc[UR4][R4.64] ;  /* 0x0000000404037981 */ /* 0x000ea8000c1e1900 */
[----:B-----5:R-:W2:Y:S02]  /*0910*/  LDG.E R0, desc[UR4][R4.64+0x4] ;  /* 0x0000040404007981 */ /* 0x020ea4000c1e1900 */
[----:B--2---:R-:W-:-:S07]  /*0920*/  IMAD.IADD R0, R0, 0x1, -R3 ;  /* 0x0000000100007824 */ /* 0x004fce00078e0a03 */
.L_x_118:
[----:B------:R-:W-:Y:S01]  /*0930*/  @P1 LOP3.LUT R7, R8, 0xffffc000, RZ, 0xc0, !PT ;  /* 0xffffc00008071812 */ /* 0x000fe200078ec0ff */
[----:B------:R-:W-:Y:S06]  /*0940*/  @!P2 BRA `(.L_x_119) ;  /* 0x000000000014a947 */ /* 0x000fec0003800000 */
[----:B------:R-:W0:Y:S01]  /*0950*/  LDC.64 R2, c[0x0][0x788] ;  /* 0x0001e200ff027b82 */ /* 0x000e220000000a00 */
[----:B------:R-:W-:Y:S01]  /*0960*/  ULDC.64 UR4, c[0x0][0x208] ;  /* 0x0000820000047ab9 */ /* 0x000fe20000000a00 */
[----:B0-----:R-:W-:-:S05]  /*0970*/  IMAD.WIDE R2, R233, 0x4, R2 ;  /* 0x00000004e9027825 */ /* 0x001fca00078e0202 */
[----:B------:R0:W5:Y:S01]  /*0980*/  LDG.E R6, desc[UR4][R2.64] ;  /* 0x0000000402067981 */ /* 0x000162000c1e1900 */
[----:B------:R-:W-:Y:S05]  /*0990*/  BRA `(.L_x_120) ;  /* 0x0000000000287947 */ /* 0x000fea0003800000 */
.L_x_119:
[----:B------:R-:W-:Y:S02]  /*09a0*/  ULDC.64 UR4, c[0x0][0x778] ;  /* 0x0001de0000047ab9 */ /* 0x000fe40000000a00 */
[----:B------:R-:W-:-:S04]  /*09b0*/  ISETP.NE.U32.AND P0, PT, RZ, UR4, PT ;  /* 0x00000004ff007c0c */ /* 0x000fc8000bf05070 */
[----:B------:R-:W-:-:S13]  /*09c0*/  ISETP.NE.AND.EX P0, PT, RZ, UR5, PT, P0 ;  /* 0x00000005ff007c0c */ /* 0x000fda000bf05300 */
[----:B------:R-:W-:Y:S05]  /*09d0*/  @!P0 BRA `(.L_x_120) ;  /* 0x0000000000188947 */ /* 0x000fea0003800000 */
[----:B------:R-:W0:Y:S01]  /*09e0*/  LDC.64 R2, c[0x0][0x778] ;  /* 0x0001de00ff027b82 */ /* 0x000e220000000a00 */
[----:B------:R-:W-:Y:S01]  /*09f0*/  ULDC.64 UR4, c[0x0][0x208] ;  /* 0x0000820000047ab9 */ /* 0x000fe20000000a00 */
[----:B0-----:R-:W-:-:S05]  /*0a00*/  IMAD.WIDE R2, R233, 0x4, R2 ;  /* 0x00000004e9027825 */ /* 0x001fca00078e0202 */
[----:B------:R-:W2:Y:S04]  /*0a10*/  LDG.E R6, desc[UR4][R2.64] ;  /* 0x0000000402067981 */ /* 0x000ea8000c1e1900 */
[----:B------:R-:W2:Y:S02]  /*0a20*/  LDG.E R5, desc[UR4][R2.64+0x4] ;  /* 0x0000040402057981 */ /* 0x000ea4000c1e1900 */
[----:B--2---:R-:W-:-:S07]  /*0a30*/  IMAD.IADD R6, R5, 0x1, -R6 ;  /* 0x0000000105067824 */ /* 0x004fce00078e0a06 */
.L_x_120:
[----:B-----5:R-:W-:Y:S02]  /*0a40*/  ISETP.GE.AND P2, PT, R0, 0x1, PT ;  /* 0x000000010000780c */ /* 0x020fe40003f46270 */
[----:B------:R-:W-:Y:S02]  /*0a50*/  CS2R R134, SRZ ;  /* 0x0000000000867805 */ /* 0x000fe4000001ff00 */
[----:B------:R-:W-:Y:S02]  /*0a60*/  PLOP3.LUT P0, PT, PT, PT, PT, 0x80, 0x0 ;  /* 0x000000000000781c */ /* 0x000fe40003f0f070 */
        /* <DEDUP_REMOVED lines=78> */
[----:B------:R-:W-:Y:S01]  /*0f50*/  CS2R R136, SRZ ;  /* 0x0000000000887805 */ /* 0x000fe2000001ff00 */
[----:B------:R-:W-:Y:S06]  /*0f60*/  @!P2 BRA `(.L_x_121) ;  /* 0x0000007800a0a947 */ /* 0x000fec0003800000 */
[----:B0-----:R-:W0:Y:S01]  /*0f70*/  S2R R3, SR_CgaCtaId ;  /* 0x0000000000037919 */ /* 0x001e220000008800 */
[----:B------:R-:W-:Y:S01]  /*0f80*/  MOV R18, 0x400 ;  /* 0x0000040000127802 */ /* 0x000fe20000000f00 */
[----:B------:R-:W-:Y:S01]  /*0f90*/  VIADD R8, R0, 0x3f ;  /* 0x0000003f00087836 */ /* 0x000fe20000000000 */
[----:B------:R-:W-:Y:S01]  /*0fa0*/  SHF.L.U32 R13, RZ, 0x1f, RZ ;  /* 0x0000001fff0d7819 */ /* 0x000fe200000006ff */
[----:B------:R-:W1:Y:S01]  /*0fb0*/  S2R R2, SR_TID.X ;  /* 0x0000000000027919 */ /* 0x000e620000002100 */
[----:B------:R-:W-:Y:S02]  /*0fc0*/  IMAD R10, R11, -0x50, R6 ;  /* 0xffffffb00b0a7824 */ /* 0x000fe400078e0206 */
[----:B------:R-:W-:-:S04]  /*0fd0*/  SHF.R.S32.HI R9, RZ, 0x1f, R8 ;  /* 0x0000001fff097819 */ /* 0x000fc80000011408 */
[----:B------:R-:W-:Y:S02]  /*0fe0*/  LEA.HI R235, R9, R8, RZ, 0x6 ;  /* 0x0000000809eb7211 */ /* 0x000fe400078f30ff */
[----:B0-----:R-:W-:-:S04]  /*0ff0*/  LEA R18, R3, R18, 0x18 ;  /* 0x0000001203127211 */ /* 0x001fc800078ec0ff */
[----:B------:R-:W0:Y:S01]  /*1000*/  SYNCS.PHASECHK.TRANS64.TRYWAIT P0, [R18+URZ+0x31600], R13 ;  /* 0x0316000d120075a7 */ /* 0x000e22000800017f */
[----:B-1----:R-:W-:-:S05]  /*1010*/  VIADD R2, R2, 0xffffff80 ;  /* 0xffffff8002027836 */ /* 0x002fca0000000000 */
[----:B------:R-:W-:-:S04]  /*1020*/  SHF.R.S32.HI R3, RZ, 0x1f, R2 ;  /* 0x0000001fff037819 */ /* 0x000fc80000011402 */
[CC--:B------:R-:W-:Y:S02]  /*1030*/  LEA.HI R4, R3.reuse, R2.reuse, RZ, 0x7 ;  /* 0x0000000203047211 */ /* 0x0c0fe400078f38ff */
[CC--:B------:R-:W-:Y:S02]  /*1040*/  LEA.HI R6, R3.reuse, R2.reuse, RZ, 0x5 ;  /* 0x0000000203067211 */ /* 0x0c0fe400078f28ff */
[----:B------:R-:W-:Y:S02]  /*1050*/  SHF.R.S32.HI R0, RZ, 0x7, R4 ;  /* 0x00000007ff007819 */ /* 0x000fe40000011404 */
[----:B------:R-:W-:-:S03]  /*1060*/  LEA.HI R8, R3, R2, RZ, 0x4 ;  /* 0x0000000203087211 */ /* 0x000fc600078f20ff */
[----:B------:R1:W2:Y:S02]  /*1070*/  SHFL.IDX PT, R5, R0, RZ, 0x1f ;  /* 0x00001fff00057589 */ /* 0x0002a400000e0000 */
[----:B01----:R-:W-:Y:S05]  /*1080*/  @P0 BRA `(.L_x_122) ;  /* 0x0000000000080947 */ /* 0x003fea0003800000 */
[----:B------:R-:W0:Y:S02]  /*1090*/  SYNCS.PHASECHK.TRANS64.TRYWAIT P0, [R18+URZ+0x31600], R13 ;  /* 0x0316000d120075a7 */ /* 0x000e24000800017f */
[----:B0-----:R-:W-:Y:S05]  /*10a0*/  @!P0 BRA `(.L_x_123) ;  /* 0x000000d800f88947 */ /* 0x001fea0003800000 */
.L_x_122:
[----:B------:R-:W-:Y:S01]  /*10b0*/  LOP3.LUT R3, R4, 0xffffff80, RZ, 0xc0, !PT ;  /* 0xffffff8004037812 */ /* 0x000fe200078ec0ff */
[----:B------:R-:W1:Y:S01]  /*10c0*/  S2UR UR4, SR_CTAID.Y ;  /* 0x00000000000479c3 */ /* 0x000e620000002600 */
[----:B0-----:R-:W-:Y:S01]  /*10d0*/  LOP3.LUT R13, R8, 0xffffff0, RZ, 0xc0, !PT ;  /* 0x0ffffff0080d7812 */ /* 0x001fe200078ec0ff */
[----:B------:R-:W-:Y:S01]  /*10e0*/  IMAD.MOV.U32 R16, RZ, RZ, RZ ;  /* 0x000000ffff107224 */ /* 0x000fe200078e00ff */
[--C-:B------:R-:W-:Y:S01]  /*10f0*/  SHF.R.S32.HI R4, RZ, 0x5, R6.reuse ;  /* 0x00000005ff047819 */ /* 0x100fe20000011406 */
[C---:B------:R-:W-:Y:S01]  /*1100*/  IMAD.IADD R9, R2.reuse, 0x1, -R3 ;  /* 0x0000000102097824 */ /* 0x040fe200078e0a03 */
[----:B------:R-:W-:Y:S01]  /*1110*/  SHF.R.S32.HI R11, RZ, 0x1f, R6 ;  /* 0x0000001fff0b7819 */ /* 0x000fe20000011406 */
[----:B------:R-:W-:Y:S01]  /*1120*/  IMAD.IADD R13, R2, 0x1, -R13 ;  /* 0x00000001020d7824 */ /* 0x000fe200078e0a0d */
[C---:B------:R-:W-:Y:S01]  /*1130*/  LEA.HI R3, R0.reuse, R0, RZ, 0x1 ;  /* 0x0000000000037211 */ /* 0x040fe200078f08ff */
[----:B------:R-:W0:Y:S01]  /*1140*/  LDC.64 R14, c[0x0][0x2d8] ;  /* 0x0000b600ff0e7b82 */ /* 0x000e220000000a00 */
[----:B------:R-:W-:Y:S01]  /*1150*/  LEA.HI R11, R11, R4, RZ, 0x2 ;  /* 0x000000040b0b7211 */ /* 0x000fe200078f10ff */
[C---:B------:R-:W-:Y:S01]  /*1160*/  IMAD R8, R0.reuse, 0x800, R9 ;  /* 0x0000080000087824 */ /* 0x040fe200078e0209 */
[----:B--2---:R-:W-:Y:S01]  /*1170*/  LEA.HI R2, R5, R5, RZ, 0x1 ;  /* 0x0000000505027211 */ /* 0x004fe200078f08ff */
[----:B------:R-:W-:Y:S01]  /*1180*/  IMAD R6, R0, 0x40, R13 ;  /* 0x0000004000067824 */ /* 0x000fe200078e020d */
[----:B------:R-:W-:Y:S01]  /*1190*/  LOP3.LUT R3, R3, 0xfffffffe, RZ, 0xc0, !PT ;  /* 0xfffffffe03037812 */ /* 0x000fe200078ec0ff */
[----:B------:R-:W-:Y:S01]  /*11a0*/  IMAD.MOV.U32 R228, RZ, RZ, RZ ;  /* 0x000000ffffe47224 */ /* 0x000fe200078e00ff */
[----:B------:R-:W-:Y:S01]  /*11b0*/  LOP3.LUT R11, R11, 0xfffffc, RZ, 0xc0, !PT ;  /* 0x00fffffc0b0b7812 */ /* 0x000fe200078ec0ff */
[----:B------:R-:W-:Y:S01]  /*11c0*/  IMAD.MOV.U32 R19, RZ, RZ, RZ ;  /* 0x000000ffff137224 */ /* 0x000fe200078e00ff */
[----:B------:R-:W-:Y:S01]  /*11d0*/  LOP3.LUT R2, R2, 0xfffffffe, RZ, 0xc0, !PT ;  /* 0xfffffffe02027812 */ /* 0x000fe200078ec0ff */
[----:B------:R-:W-:Y:S01]  /*11e0*/  IMAD.IADD R3, R0, 0x1, -R3 ;  /* 0x0000000100037824 */ /* 0x000fe200078e0a03 */
[----:B------:R-:W-:Y:S01]  /*11f0*/  SHF.R.S32.HI R0, RZ, 0x1f, R9 ;  /* 0x0000001fff007819 */ /* 0x000fe20000011409 */
[----:B------:R-:W-:Y:S01]  /*1200*/  IMAD.IADD R11, R4, 0x1, -R11 ;  /* 0x00000001040b7824 */ /* 0x000fe200078e0a0b */
[----:B------:R-:W-:Y:S01]  /*1210*/  SEL R231, R233, RZ, !P1 ;  /* 0x000000ffe9e77207 */ /* 0x000fe20004800000 */
[----:B------:R-:W-:Y:S01]  /*1220*/  IMAD.IADD R4, R5, 0x1, -R2 ;  /* 0x0000000105047824 */ /* 0x000fe200078e0a02 */
[----:B------:R-:W-:Y:S01]  /*1230*/  LOP3.LUT R229, R21, 0x1, RZ, 0xfc, !PT ;  /* 0x0000000115e57812 */ /* 0x000fe200078efcff */
[----:B------:R-:W-:Y:S01]  /*1240*/  IMAD.SHL.U32 R2, R8, 0x4, RZ ;  /* 0x0000000408027824 */ /* 0x000fe200078e00ff */
[----:B-1----:R-:W-:Y:S01]  /*1250*/  USHF.R.S32.HI UR5, URZ, 0x1f, UR4 ;  /* 0x0000001f3f057899 */ /* 0x002fe20008011404 */
[----:B------:R-:W-:Y:S01]  /*1260*/  IMAD R13, R3, -0x8, R10 ;  /* 0xfffffff8030d7824 */ /* 0x000fe200078e020a */
[----:B------:R-:W-:Y:S01]  /*1270*/  LEA.HI R3, R0, R9, RZ, 0x2 ;  /* 0x0000000900037211 */ /* 0x000fe200078f10ff */
[----:B------:R-:W-:Y:S01]  /*1280*/  IMAD R11, R11, 0x10, R6 ;  /* 0x000000100b0b7824 */ /* 0x000fe200078e0206 */
[----:B------:R-:W-:-:S02]  /*1290*/  SHF.R.S32.HI R10, RZ, 0x1f, R2 ;  /* 0x0000001fff0a7819 */ /* 0x000fc40000011402 */
[----:B------:R-:W-:Y:S02]  /*12a0*/  CS2R R134, SRZ ;  /* 0x0000000000867805 */ /* 0x000fe4000001ff00 */
[----:B------:R-:W-:Y:S02]  /*12b0*/  IADD3 R2, P0, R2, R7, RZ ;  /* 0x0000000702027210 */ /* 0x000fe40007f1e0ff */
[----:B------:R-:W-:Y:S02]  /*12c0*/  CS2R R132, SRZ ;  /* 0x0000000000847805 */ /* 0x000fe4000001ff00 */
[--C-:B------:R-:W-:Y:S02]  /*12d0*/  SHF.R.S32.HI R5, RZ, 0x2, R3.reuse ;  /* 0x00000002ff057819 */ /* 0x100fe40000011403 */
[----:B------:R-:W-:Y:S02]  /*12e0*/  CS2R R130, SRZ ;  /* 0x0000000000827805 */ /* 0x000fe4000001ff00 */
[----:B------:R-:W-:-:S02]  /*12f0*/  SHF.R.S32.HI R6, RZ, 0x1f, R3 ;  /* 0x0000001fff067819 */ /* 0x000fc40000011403 */
[----:B------:R-:W-:Y:S02]  /*1300*/  CS2R R128, SRZ ;  /* 0x0000000000807805 */ /* 0x000fe4000001ff00 */
[----:B------:R-:W-:Y:S02]  /*1310*/  LOP3.LUT R8, R3, 0xfffffffc, RZ, 0xc0, !PT ;  /* 0xfffffffc03087812 */ /* 0x000fe400078ec0ff */
[----:B------:R-:W-:Y:S02]  /*1320*/  CS2R R126, SRZ ;  /* 0x00000000007e7805 */ /* 0x000fe4000001ff00 */
[----:B------:R-:W-:Y:S01]  /*1330*/  LEA.HI.X.SX32 R3, R7, R10, 0x1, P0 ;  /* 0x0000000a07037211 */ /* 0x000fe200000f0eff */
[----:B0-----:R-:W-:Y:S01]  /*1340*/  IMAD R10, R14, UR5, RZ ;  /* 0x000000050e0a7c24 */ /* 0x001fe2000f8e02ff */
[----:B------:R-:W-:Y:S01]  /*1350*/  LEA.HI R6, R6, R5, RZ, 0x3 ;  /* 0x0000000506067211 */ /* 0x000fe200078f18ff */
[----:B------:R-:W-:Y:S01]  /*1360*/  IMAD.IADD R8, R9, 0x1, -R8 ;  /* 0x0000000109087824 */ /* 0x000fe200078e0a08 */
[----:B------:R-:W-:Y:S01]  /*1370*/  SHF.R.S32.HI R7, RZ, 0x1f, R233 ;  /* 0x0000001fff077819 */ /* 0x000fe200000114e9 */
[----:B------:R-:W-:Y:S01]  /*1380*/  IMAD.WIDE.U32 R2, R14, UR4, R2 ;  /* 0x000000040e027c25 */ /* 0x000fe2000f8e0002 */
[----:B------:R-:W-:-:S02]  /*1390*/  LOP3.LUT R6, R6, 0xfffffff8, RZ, 0xc0, !PT ;  /* 0xfffffff806067812 */ /* 0x000fc400078ec0ff */
[----:B------:R-:W-:Y:S02]  /*13a0*/  CS2R R124, SRZ ;  /* 0x00000000007c7805 */ /* 0x000fe4000001ff00 */
[----:B------:R-:W-:Y:S01]  /*13b0*/  LEA.HI R0, R0, R9, RZ, 0x5 ;  /* 0x0000000900007211 */ /* 0x000fe200078f28ff */
[----:B------:R-:W-:Y:S01]  /*13c0*/  IMAD R9, R15, UR4, R10 ;  /* 0x000000040f097c24 */ /* 0x000fe2000f8e020a */
[----:B------:R-:W-:Y:S01]  /*13d0*/  SEL R7, R7, RZ, !P1 ;  /* 0x000000ff07077207 */ /* 0x000fe20004800000 */
[----:B------:R-:W-:Y:S01]  /*13e0*/  ULDC.64 UR4, c[0x0][0x2e0] ;  /* 0x0000b80000047ab9 */ /* 0x000fe20000000a00 */
[----:B------:R-:W-:Y:S01]  /*13f0*/  IMAD.IADD R5, R5, 0x1, -R6 ;  /* 0x0000000105057824 */ /* 0x000fe200078e0a06 */
[----:B------:R-:W-:Y:S01]  /*1400*/  SHF.R.S32.HI R232, RZ, 0x5, R0 ;  /* 0x00000005ffe87819 */ /* 0x000fe20000011400 */
[----:B------:R-:W-:Y:S01]  /*1410*/  IMAD.IADD R3, R3, 0x1, R9 ;  /* 0x0000000103037824 */ /* 0x000fe200078e0209 */
[----:B------:R-:W-:Y:S01]  /*1420*/  CS2R R122, SRZ ;  /* 0x00000000007a7805 */ /* 0x000fe2000001ff00 */
[----:B------:R-:W-:Y:S01]  /*1430*/  IMAD R6, R7, UR4, RZ ;  /* 0x0000000407067c24 */ /* 0x000fe2000f8e02ff */
[----:B------:R-:W-:Y:S01]  /*1440*/  CS2R R120, SRZ ;  /* 0x0000000000787805 */ /* 0x000fe2000001ff00 */
[----:B------:R-:W-:Y:S01]  /*1450*/  IMAD R232, R232, 0x10, R5 ;  /* 0x00000010e8e87824 */ /* 0x000fe200078e0205 */
[----:B------:R-:W-:Y:S01]  /*1460*/  CS2R R118, SRZ ;  /* 0x0000000000767805 */ /* 0x000fe2000001ff00 */
[C---:B------:R-:W-:Y:S01]  /*1470*/  IMAD R7, R231.reuse, UR5, R6 ;  /* 0x00000005e7077c24 */ /* 0x040fe2000f8e0206 */
[----:B------:R-:W-:Y:S01]  /*1480*/  CS2R R116, SRZ ;  /* 0x0000000000747805 */ /* 0x000fe2000001ff00 */
[----:B------:R-:W-:Y:S01]  /*1490*/  IMAD.WIDE.U32 R230, R231, UR4, R2 ;  /* 0x00000004e7e67c25 */ /* 0x000fe2000f8e0002 */
[----:B------:R-:W-:-:S02]  /*14a0*/  CS2R R114, SRZ ;  /* 0x0000000000727805 */ /* 0x000fc4000001ff00 */
[----:B------:R-:W-:Y:S02]  /*14b0*/  CS2R R112, SRZ ;  /* 0x0000000000707805 */ /* 0x000fe4000001ff00 */
[----:B------:R-:W-:Y:S01]  /*14c0*/  CS2R R110, SRZ ;  /* 0x00000000006e7805 */ /* 0x000fe2000001ff00 */
[----:B------:R-:W-:Y:S01]  /*14d0*/  IMAD.SHL.U32 R5, R11, 0x8, RZ ;  /* 0x000000080b057824 */ /* 0x000fe200078e00ff */
[----:B------:R-:W-:Y:S01]  /*14e0*/  CS2R R108, SRZ ;  /* 0x00000000006c7805 */ /* 0x000fe2000001ff00 */
[----:B------:R-:W-:Y:S01]  /*14f0*/  IMAD R0, R8, -0x2, R13 ;  /* 0xfffffffe08007824 */ /* 0x000fe200078e020d */
[----:B------:R-:W-:Y:S01]  /*1500*/  CS2R R106, SRZ ;  /* 0x00000000006a7805 */ /* 0x000fe2000001ff00 */
[----:B------:R-:W-:Y:S01]  /*1510*/  IMAD.MOV.U32 R3, RZ, RZ, RZ ;  /* 0x000000ffff037224 */ /* 0x000fe200078e00ff */
        /* <DEDUP_REMOVED lines=66> */
[----:B------:R-:W-:Y:S01]  /*1940*/  IMAD R2, R5, 0x2, R18 ;  /* 0x0000000205027824 */ /* 0x000fe200078e0212 */
[----:B------:R-:W-:Y:S01]  /*1950*/  ULDC UR61, c[0x0][0x75c] ;  /* 0x0001d700003d7ab9 */ /* 0x000fe20000000800 */
[----:B------:R-:W-:Y:S01]  /*1960*/  IMAD.IADD R234, R231, 0x1, R7 ;  /* 0x00000001e7ea7824 */ /* 0x000fe200078e0207 */
[----:B------:R-:W-:-:S06]  /*1970*/  ULDC UR60, c[0x0][0x744] ;  /* 0x0001d100003c7ab9 */ /* 0x000fcc0000000800 */
.L_x_134:
[----:B------:R-:W-:-:S13]  /*1980*/  ISETP.NE.AND P0, PT, R229, 0x3, PT ;  /* 0x00000003e500780c */ /* 0x000fda0003f05270 */
[----:B0-----:R-:W-:Y:S05]  /*1990*/  @!P0 BRA `(.L_x_124) ;  /* 0x0000000000048947 */ /* 0x001fea0003800000 */
[----:B------:R-:W-:Y:S01]  /*19a0*/  BPT.TRAP 0x1 ;  /* 0x000000040000795c */ /* 0x000fe20000300000 */
.L_x_124:
[----:B------:R-:W-:Y:S01]  /*19b0*/  IMAD R17, R3, 0x8, R18 ;  /* 0x0000000803117824 */ /* 0x000fe200078e0212 */
[----:B------:R-:W-:-:S04]  /*19c0*/  SHF.L.U32 R8, R228, 0x1f, RZ ;  /* 0x0000001fe4087819 */ /* 0x000fc800000006ff */
[----:B------:R0:W1:Y:S01]  /*19d0*/  SYNCS.PHASECHK.TRANS64.TRYWAIT P1, [R17+URZ+0x31610], R8 ;  /* 0x03161008110075a7 */ /* 0x000062000802017f */
[----:B------:R-:W-:Y:S05]  /*19e0*/  @!P0 BRA `(.L_x_125) ;  /* 0x0000000000048947 */ /* 0x000fea0003800000 */
[----:B------:R-:W-:Y:S01]  /*19f0*/  BPT.TRAP 0x1 ;  /* 0x000000040000795c */ /* 0x000fe20000300000 */
.L_x_125:
[----:B------:R-:W-:Y:S02]  /*1a00*/  VIADD R6, R18, 0x14100 ;  /* 0x0001410012067836 */ /* 0x000fe40000000000 */
[----:B------:R-:W-:-:S03]  /*1a10*/  IMAD R5, R4, 0x400, R18 ;  /* 0x0000040004057824 */ /* 0x000fc600078e0212 */
[----:B------:R-:W-:Y:S02]  /*1a20*/  SHF.R.U32.HI R6, RZ, 0x4, R6 ;  /* 0x00000004ff067819 */ /* 0x000fe40000011606 */
[----:B------:R-:W-:Y:S02]  /*1a30*/  SHF.R.U32.HI R7, RZ, 0x4, R5 ;  /* 0x00000004ff077819 */ /* 0x000fe40000011605 */
[----:B------:R-:W-:Y:S02]  /*1a40*/  LOP3.LUT R6, R6, 0x3fff, RZ, 0xc0, !PT ;  /* 0x00003fff06067812 */ /* 0x000fe400078ec0ff */
[----:B------:R-:W-:Y:S02]  /*1a50*/  LOP3.LUT R7, R7, 0x3fff, RZ, 0xc0, !PT ;  /* 0x00003fff07077812 */ /* 0x000fe400078ec0ff */
[----:B------:R-:W-:Y:S02]  /*1a60*/  LOP3.LUT R10, R6, 0x10000, RZ, 0xfc, !PT ;  /* 0x00010000060a7812 */ /* 0x000fe400078efcff */
[----:B------:R-:W-:Y:S01]  /*1a70*/  LOP3.LUT R6, R7, 0x10000, RZ, 0xfc, !PT ;  /* 0x0001000007067812 */ /* 0x000fe200078efcff */
[----:B-1----:R-:W-:Y:S06]  /*1a80*/  @P1 BRA `(.L_x_126) ;  /* 0x0000000000081947 */ /* 0x002fec0003800000 */
[----:B------:R-:W1:Y:S02]  /*1a90*/  SYNCS.PHASECHK.TRANS64.TRYWAIT P1, [R17+URZ+0x31610], R8 ;  /* 0x03161008110075a7 */ /* 0x000e64000802017f */
[----:B-1----:R-:W-:Y:S05]  /*1aa0*/  @!P1 BRA `(.L_x_127) ;  /* 0x000000d0008c9947 */ /* 0x002fea0003800000 */
.L_x_126:
[----:B------:R-:W-:Y:S01]  /*1ab0*/  IMAD R7, R3, 0x800, R10 ;  /* 0x0000080003077824 */ /* 0x000fe200078e020a */
[C---:B------:R-:W-:Y:S01]  /*1ac0*/  R2UR UR6, R6.reuse ;  /* 0x00000000060672ca */ /* 0x040fe200000e0000 */
[C---:B01----:R-:W-:Y:S01]  /*1ad0*/  VIADD R8, R6.reuse, 0x80 ;  /* 0x0000008006087836 */ /* 0x043fe20000000000 */
        /* <DEDUP_REMOVED lines=407> */
[----:B------:R-:W-:Y:S01]  /*3450*/  VIADD R8, R6, 0x806 ;  /* 0x0000080606087836 */ /* 0x000fe20000000000 */
[----:B------:R-:W-:Y:S01]  /*3460*/  UMOV UR7, 0x40000000 ;  /* 0x4000000000077882 */ /* 0x000fe20000000000 */
[----:B------:R-:W-:Y:S01]  /*3470*/  UMOV UR5, 0x40000040 ;  /* 0x4000004000057882 */ /* 0x000fe20000000000 */
[----:B------:R-:W-:Y:S01]  /*3480*/  R2UR UR9, R7 ;  /* 0x00000000070972ca */ /* 0x000fe200000e0000 */
[----:B------:R-:W-:Y:S01]  /*3490*/  IMAD R7, R3, 0x40, R232 ;  /* 0x0000004003077824 */ /* 0x000fe200078e02e8 */
[----:B------:R-:W-:Y:S01]  /*34a0*/  R2UR UR8, R8 ;  /* 0x00000000080872ca */ /* 0x000fe200000e0000 */
[----:B------:R-:W-:-:S02]  /*34b0*/  VIADD R8, R6, 0x906 ;  /* 0x0000090606087836 */ /* 0x000fc40000000000 */
[----:B------:R-:W-:Y:S02]  /*34c0*/  IMAD R7, R7, 0x4, R18 ;  /* 0x0000000407077824 */ /* 0x000fe400078e0212 */
[----:B------:R-:W-:Y:S01]  /*34d0*/  VIADD R6, R6, 0x986 ;  /* 0x0000098606067836 */ /* 0x000fe20000000000 */
[----:B------:R-:W-:Y:S02]  /*34e0*/  R2UR UR10, R8 ;  /* 0x00000000080a72ca */ /* 0x000fe400000e0000 */
[----:B------:R0:W1:Y:S02]  /*34f0*/  LDS R8, [R7+0x2c100] ;  /* 0x02c1000007087984 */ /* 0x0000640000000800 */
[----:B------:R-:W-:Y:S02]  /*3500*/  R2UR UR11, R6 ;  /* 0x00000000060b72ca */ /* 0x000fe400000e0000 */
[----:B------:R0:W2:Y:S01]  /*3510*/  LDS R9, [R7+0x2c120] ;  /* 0x02c1200007097984 */ /* 0x0000a20000000800 */
        /* <DEDUP_REMOVED lines=12> */
[----:B------:R-:W-:Y:S01]  /*35e0*/  HGMMA.64x8x16.F32 R40, gdesc[UR4], R40, gsb0 ;  /* 0x00000000042879f0 */ /* 0x000fe20008000828 */
[----:B0-----:R-:W-:Y:S05]  /*35f0*/  @!P0 BRA `(.L_x_128) ;  /* 0x0000000000048947 */ /* 0x001fea0003800000 */
[----:B------:R-:W-:Y:S01]  /*3600*/  BPT.TRAP 0x1 ;  /* 0x000000040000795c */ /* 0x000fe20000300000 */
.L_x_128:
[----:B------:R-:W-:-:S04]  /*3610*/  SHF.L.U32 R11, R19, 0x1f, RZ ;  /* 0x0000001f130b7819 */ /* 0x000fc800000006ff */
[----:B------:R0:W3:Y:S01]  /*3620*/  SYNCS.PHASECHK.TRANS64.TRYWAIT P1, [R18+URZ+0x31630], R11 ;  /* 0x0316300b120075a7 */ /* 0x0000e2000802017f */
[----:B------:R-:W-:Y:S05]  /*3630*/  @!P0 BRA `(.L_x_129) ;  /* 0x0000000000048947 */ /* 0x000fea0003800000 */
[----:B------:R-:W-:Y:S01]  /*3640*/  BPT.TRAP 0x1 ;  /* 0x000000040000795c */ /* 0x000fe20000300000 */
.L_x_129:
        /* <DEDUP_REMOVED lines=8> */
[----:B---3--:R-:W-:Y:S06]  /*36d0*/  @P1 BRA `(.L_x_130) ;  /* 0x0000000000081947 */ /* 0x008fec0003800000 */
[----:B------:R-:W3:Y:S02]  /*36e0*/  SYNCS.PHASECHK.TRANS64.TRYWAIT P1, [R18+URZ+0x31630], R11 ;  /* 0x0316300b120075a7 */ /* 0x000ee4000802017f */
[----:B---3--:R-:W-:Y:S05]  /*36f0*/  @!P1 BRA `(.L_x_131) ;  /* 0x000000b4008c9947 */ /* 0x008fea0003800000 */
.L_x_130:
[C---:B------:R-:W-:Y:S01]  /*3700*/  VIADD R10, R6.reuse, 0x80 ;  /* 0x00000080060a7836 */ /* 0x040fe20000000000 */
[----:B------:R-:W-:Y:S01]  /*3710*/  R2UR UR4, R7 ;  /* 0x00000000070472ca */ /* 0x000fe200000e0000 */
[C---:B0--3--:R-:W-:Y:S01]  /*3720*/  VIADD R11, R6.reuse, 0x100 ;  /* 0x00000100060b7836 */ /* 0x049fe20000000000 */
[----:B------:R-:W-:Y:S01]  /*3730*/  R2UR UR6, R6 ;  /* 0x00000000060672ca */ /* 0x000fe200000e0000 */
[----:B------:R-:W-:Y:S01]  /*3740*/  WARPGROUP.ARRIVE ;  /* 0x00000000000079c5 */ /* 0x000fe20000000000 */
[----:B------:R-:W-:Y:S01]  /*3750*/  R2UR UR8, R10 ;  /* 0x000000000a0872ca */ /* 0x000fe200000e0000 */
[C---:B------:R-:W-:Y:S01]  /*3760*/  VIADD R10, R6.reuse, 0x180 ;  /* 0x00000180060a7836 */ /* 0x040fe20000000000 */
[----:B------:R-:W-:Y:S01]  /*3770*/  R2UR UR9, R11 ;  /* 0x000000000b0972ca */ /* 0x000fe200000e0000 */
[----:B------:R-:W-:Y:S01]  /*3780*/  VIADD R11, R6, 0x200 ;  /* 0x00000200060b7836 */ /* 0x000fe20000000000 */
[----:B------:R-:W-:Y:S01]  /*3790*/  UMOV UR5, 0x40000040 ;  /* 0x4000004000057882 */ /* 0x000fe20000000000 */
[----:B------:R-:W-:Y:S01]  /*37a0*/  UMOV UR7, 0x40000000 ;  /* 0x4000000000077882 */ /* 0x000fe20000000000 */
[----:B------:R-:W-:Y:S01]  /*37b0*/  R2UR UR10, R10 ;  /* 0x000000000a0a72ca */ /* 0x000fe200000e0000 */
[----:B------:R-:W-:Y:S01]  /*37c0*/  VIADD R10, R6, 0x2 ;  /* 0x00000002060a7836 */ /* 0x000fe20000000000 */
[----:B------:R-:W-:Y:S01]  /*37d0*/  R2UR UR11, R11 ;  /* 0x000000000b0b72ca */ /* 0x000fe200000e0000 */
[----:B------:R-:W-:Y:S01]  /*37e0*/  UMOV UR57, 0x40000040 ;  /* 0x4000004000397882 */ /* 0x000fe20000000000 */
[C---:B------:R-:W-:Y:S01]  /*37f0*/  ISETP.GT.AND P1, PT, R0.reuse, RZ, PT ;  /* 0x000000ff0000720c */ /* 0x040fe20003f24270 */
[----:B------:R-:W-:Y:S01]  /*3800*/  HGMMA.64x8x16.F32 R44, gdesc[UR4], RZ, !UPT ;  /* 0x00000000042c79f0 */ /* 0x000fe2000c7008ff */
[----:B------:R-:W-:Y:S01]  /*3810*/  UMOV UR7, 0x40000000 ;  /* 0x4000000000077882 */ /* 0x000fe20000000000 */
[----:B------:R-:W-:Y:S01]  /*3820*/  UMOV UR6, UR8 ;  /* 0x0000000800067c82 */ /* 0x000fe20008000000 */
[C---:B------:R-:W-:Y:S01]  /*3830*/  ISETP.GT.AND P6, PT, R0.reuse, 0x10, PT ;  /* 0x000000100000780c */ /* 0x040fe20003fc4270 */
[----:B------:R-:W-:Y:S01]  /*3840*/  HGMMA.64x8x16.F32 R48, gdesc[UR4], RZ, !UPT ;  /* 0x00000000043079f0 */ /* 0x000fe2000c7008ff */
[----:B------:R-:W-:Y:S01]  /*3850*/  UMOV UR6, UR9 ;  /* 0x0000000900067c82 */ /* 0x000fe20008000000 */
[----:B------:R-:W-:Y:S01]  /*3860*/  UMOV UR7, 0x40000000 ;  /* 0x4000000000077882 */ /* 0x000fe20000000000 */
        /* <DEDUP_REMOVED lines=11> */
[C---:B------:R-:W-:Y:S01]  /*3920*/  VIADD R10, R7.reuse, 0x2 ;  /* 0x00000002070a7836 */ /* 0x040fe20000000000 */
[----:B------:R-:W-:Y:S01]  /*3930*/  UMOV UR7, 0x40000000 ;  /* 0x4000000000077882 */ /* 0x000fe20000000000 */
[----:B------:R-:W-:Y:S01]  /*3940*/  UMOV UR5, 0x40000040 ;  /* 0x4000004000057882 */ /* 0x000fe20000000000 */
[----:B------:R-:W-:Y:S01]  /*3950*/  ISETP.GT.AND P5, PT, R0, 0x31, PT ;  /* 0x000000310000780c */ /* 0x000fe20003fa4270 */
[----:B------:R-:W-:Y:S01]  /*3960*/  UMOV UR59, 0x40 ;  /* 0x00000040003b7882 */ /* 0x000fe20000000000 */
[----:B------:R-:W-:Y:S01]  /*3970*/  R2UR UR4, R10 ;  /* 0x000000000a0472ca */ /* 0x000fe200000e0000 */
[----:B------:R-:W-:Y:S01]  /*3980*/  VIADD R10, R6, 0x82 ;  /* 0x00000082060a7836 */ /* 0x000fe20000000000 */
[----:B------:R-:W-:Y:S01]  /*3990*/  UMOV UR13, UR57 ;  /* 0x00000039000d7c82 */ /* 0x000fe20008000000 */
[----:B------:R-:W-:Y:S01]  /*39a0*/  UMOV UR15, 0x40 ;  /* 0x00000040000f7882 */ /* 0x000fe20000000000 */
[----:B------:R-:W-:Y:S01]  /*39b0*/  UMOV UR17, UR57 ;  /* 0x0000003900117c82 */ /* 0x000fe20008000000 */
[----:B------:R-:W-:Y:S01]  /*39c0*/  UMOV UR19, 0x40 ;  /* 0x0000004000137882 */ /* 0x000fe20000000000 */
[----:B------:R-:W-:Y:S01]  /*39d0*/  R2UR UR8, R10 ;  /* 0x000000000a0872ca */ /* 0x000fe200000e0000 */
[----:B------:R-:W-:Y:S01]  /*39e0*/  VIADD R10, R6, 0x102 ;  /* 0x00000102060a7836 */ /* 0x000fe20000000000 */
[----:B------:R-:W-:Y:S01]  /*39f0*/  UMOV UR49, 0x40000040 ;  /* 0x4000004000317882 */ /* 0x000fe20000000000 */
[----:B------:R-:W-:Y:S01]  /*3a00*/  UMOV UR51, 0x40 ;  /* 0x0000004000337882 */ /* 0x000fe20000000000 */
[----:B------:R-:W-:Y:S01]  /*3a10*/  UMOV UR53, UR49 ;  /* 0x0000003100357c82 */ /* 0x000fe20008000000 */
[----:B------:R-:W-:Y:S01]  /*3a20*/  UMOV UR55, 0x40 ;  /* 0x0000004000377882 */ /* 0x000fe20000000000 */
[----:B------:R-:W-:Y:S01]  /*3a30*/  R2UR UR9, R10 ;  /* 0x000000000a0972ca */ /* 0x000fe200000e0000 */
[----:B------:R-:W-:Y:S01]  /*3a40*/  VIADD R10, R6, 0x182 ;  /* 0x00000182060a7836 */ /* 0x000fe20000000000 */
[----:B------:R-:W-:Y:S01]  /*3a50*/  UMOV UR45, UR49 ;  /* 0x00000031002d7c82 */ /* 0x000fe20008000000 */
[----:B------:R-:W-:Y:S01]  /*3a60*/  UMOV UR47, 0x40 ;  /* 0x00000040002f7882 */ /* 0x000fe20000000000 */
[----:B------:R-:W-:Y:S01]  /*3a70*/  UMOV UR29, 0x40000040 ;  /* 0x40000040001d7882 */ /* 0x000fe20000000000 */
        /* <DEDUP_REMOVED lines=8> */
[----:B------:R-:W-:Y:S01]  /*3b00*/  HGMMA.64x8x16.F32 R44, gdesc[UR4], R44 ;  /* 0x00000000042c79f0 */ /* 0x000fe2000870082c */
[----:B------:R-:W-:Y:S01]  /*3b10*/  UMOV UR6, UR8 ;  /* 0x0000000800067c82 */ /* 0x000fe20008000000 */
[----:B------:R-:W-:Y:S01]  /*3b20*/  UMOV UR7, 0x40000000 ;  /* 0x4000000000077882 */ /* 0x000fe20000000000 */
[----:B------:R-:W-:Y:S01]  /*3b30*/  VIADD R10, R6, 0x4 ;  /* 0x00000004060a7836 */ /* 0x000fe20000000000 */
        /* <DEDUP_REMOVED lines=15> */
[----:B------:R-:W-:Y:S01]  /*3c30*/  UMOV UR7, 0x40000000 ;  /* 0x4000000000077882 */ /* 0x000fe20000000000 */
[----:B------:R-:W-:Y:S01]  /*3c40*/  UMOV UR5, 0x40000040 ;  /* 0x4000004000057882 */ /* 0x000fe20000000000 */
[----:B------:R-:W-:Y:S01]  /*3c50*/  UMOV UR27, 0x40 ;  /* 0x00000040001b7882 */ /* 0x000fe20000000000 */
[----:B------:R-:W-:Y:S01]  /*3c60*/  UMOV UR23, 0x40 ;  /* 0x0000004000177882 */ /* 0x000fe20000000000 */
[----:B------:R-:W-:Y:S01]  /*3c70*/  R2UR UR4, R10 ;  /* 0x000000000a0472ca */ /* 0x000fe200000e0000 */
[----:B------:R-:W-:-:S05]  /*3c80*/  VIADD R10, R6, 0x84 ;  /* 0x00000084060a7836 */ /* 0x000fca0000000000 */
[----:B------:R-:W-:Y:S01]  /*3c90*/  R2UR UR8, R10 ;  /* 0x000000000a0872ca */ /* 0x000fe200000e0000 */
[----:B------:R-:W-:-:S05]  /*3ca0*/  VIADD R10, R6, 0x104 ;  /* 0x00000104060a7836 */ /* 0x000fca0000000000 */
[----:B------:R-:W-:Y:S01]  /*3cb0*/  R2UR UR9, R10 ;  /* 0x000000000a0972ca */ /* 0x000fe200000e0000 */
[----:B------:R-:W-:-:S05]  /*3cc0*/  VIADD R10, R6, 0x184 ;  /* 0x00000184060a7836 */ /* 0x000fca0000000000 */
[----:B------:R-:W-:Y:S01]  /*3cd0*/  R2UR UR10, R10 ;  /* 0x000000000a0a72ca */ /* 0x000fe200000e0000 */
[----:B------:R-:W-:-:S05]  /*3ce0*/  VIADD R10, R6, 0x204 ;  /* 0x00000204060a7836 */ /* 0x000fca0000000000 */
[----:B------:R-:W-:Y:S01]  /*3cf0*/  R2UR UR11, R10 ;  /* 0x000000000a0b72ca */ /* 0x000fe200000e0000 */
[----:B------:R-:W-:Y:S01]  /*3d00*/  HGMMA.64x8x16.F32 R44, gdesc[UR4], R44 ;  /* 0x00000000042c79f0 */ /* 0x000fe2000870082c */
[----:B------:R-:W-:Y:S01]  /*3d10*/  UMOV UR6, UR8 ;  /* 0x0000000800067c82 */ /* 0x000fe20008000000 */
[----:B------:R-:W-:Y:S01]  /*3d20*/  UMOV UR7, 0x40000000 ;  /* 0x4000000000077882 */ /* 0x000fe20000000000 */
        /* <DEDUP_REMOVED lines=13> */
[----:B------:R-:W-:Y:S01]  /*3e00*/  UMOV UR7, 0x40000000 ;  /* 0x4000000000077882 */ /* 0x000fe20000000000 */
[----:B------:R-:W-:-:S03]  /*3e10*/  UMOV UR5, 0x40000040 ;  /* 0x4000004000057882 */ /* 0x000fc60000000000 */
        /* <DEDUP_REMOVED lines=294> */
[C---:B------:R-:W-:Y:S01]  /*5080*/  VIADD R10, R7.reuse, 0x604 ;  /* 0x00000604070a7836 */ /* 0x040fe20000000000 */
[----:B------:R-:W-:Y:S01]  /*5090*/  UMOV UR7, 0x40000000 ;  /* 0x4000000000077882 */ /* 0x000fe20000000000 */
[----:B------:R-:W-:Y:S01]  /*50a0*/  UMOV UR5, 0x40000040 ;  /* 0x4000004000057882 */ /* 0x000fe20000000000 */
[----:B------:R-:W-:Y:S02]  /*50b0*/  VIADD R7, R7, 0x606 ;  /* 0x0000060607077836 */ /* 0x000fe40000000000 */
        /* <DEDUP_REMOVED lines=31> */
[C---:B------:R-:W-:Y:S02]  /*52b0*/  VIADD R7, R6.reuse, 0x906 ;  /* 0x0000090606077836 */ /* 0x040fe40000000000 */
[----:B------:R-:W-:-:S03]  /*52c0*/  VIADD R6, R6, 0x986 ;  /* 0x0000098606067836 */ /* 0x000fc60000000000 */
[----:B------:R-:W-:Y:S02]  /*52d0*/  R2UR UR10, R7 ;  /* 0x00000000070a72ca */ /* 0x000fe400000e0000 */
[----:B------:R-:W-:Y:S01]  /*52e0*/  R2UR UR11, R6 ;  /* 0x00000000060b72ca */ /* 0x000fe200000e0000 */
[----:B------:R-:W-:Y:S01]  /*52f0*/  HGMMA.64x8x16.F32 R44, gdesc[UR4], R44 ;  /* 0x00000000042c79f0 */ /* 0x000fe2000870082c */
[----:B------:R-:W-:Y:S01]  /*5300*/  UMOV UR6, UR8 ;  /* 0x0000000800067c82 */ /* 0x000fe20008000000 */
[----:B------:R-:W-:Y:S02]  /*5310*/  UMOV UR7, 0x40000000 ;  /* 0x4000000000077882 */ /* 0x000fe40000000000 */
[----:B------:R-:W-:Y:S01]  /*5320*/  HGMMA.64x8x16.F32 R48, gdesc[UR4], R48 ;  /* 0x00000000043079f0 */ /* 0x000fe20008700830 */
[----:B------:R-:W-:Y:S01]  /*5330*/  UMOV UR6, UR9 ;  /* 0x0000000900067c82 */ /* 0x000fe20008000000 */
[----:B------:R-:W-:Y:S01]  /*5340*/  UMOV UR7, 0x40000000 ;  /* 0x4000000000077882 */ /* 0x000fe20000000000 */
[----:B------:R-:W-:Y:S01]  /*5350*/  UMOV UR9, UR57 ;  /* 0x0000003900097c82 */ /* 0x000fe20008000000 */
[----:B------:R-:W-:Y:S02]  /*5360*/  HGMMA.64x8x16.F32 R52, gdesc[UR4], R52 ;  /* 0x00000000043479f0 */ /* 0x000fe40008700834 */
[----:B------:R-:W-:Y:S01]  /*5370*/  UMOV UR6, UR10 ;  /* 0x0000000a00067c82 */ /* 0x000fe20008000000 */
[----:B------:R-:W-:-:S02]  /*5380*/  UMOV UR7, 0x40000000 ;  /* 0x4000000000077882 */ /* 0x000fc40000000000 */
[----:B------:R-:W-:Y:S01]  /*5390*/  HGMMA.64x8x16.F32 R216, gdesc[UR4], R216 ;  /* 0x0000000004d879f0 */ /* 0x000fe200087008d8 */
[----:B------:R-:W-:Y:S01]  /*53a0*/  UMOV UR6, UR11 ;  /* 0x0000000b00067c82 */ /* 0x000fe20008000000 */
[----:B------:R-:W-:Y:S01]  /*53b0*/  UMOV UR7, 0x40000000 ;  /* 0x4000000000077882 */ /* 0x000fe20000000000 */
[----:B------:R-:W-:Y:S01]  /*53c0*/  UMOV UR11, 0x40 ;  /* 0x00000040000b7882 */ /* 0x000fe20000000000 */
[----:B------:R-:W-:Y:S03]  /*53d0*/  HGMMA.64x8x16.F32 R220, gdesc[UR4], R220, gsb0 ;  /* 0x0000000004dc79f0 */ /* 0x000fe600080008dc */
[----:B------:R-:W-:Y:S02]  /*53e0*/  WARPGROUP.DEPBAR.LE gsb0, 0x1 ;  /* 0x00008000000079c5 */ /* 0x000fe40000010100 */
[----:B------:R-:W-:Y:S01]  /*53f0*/  FMUL.FTZ R10, R24, UR61 ;  /* 0x0000003d180a7c20 */ /* 0x000fe20008410000 */
[----:B------:R-:W-:Y:S01]  /*5400*/  FMUL.FTZ R11, R26, UR61 ;  /* 0x0000003d1a0b7c20 */ /* 0x000fe20008410000 */
[----:B------:R-:W-:Y:S01]  /*5410*/  FMUL.FTZ R12, R25, UR61 ;  /* 0x0000003d190c7c20 */ /* 0x000fe20008410000 */
[----:B------:R-:W-:Y:S01]  /*5420*/  FMUL.FTZ R13, R27, UR61 ;  /* 0x0000003d1b0d7c20 */ /* 0x000fe20008410000 */
[----:B------:R-:W-:-:S02]  /*5430*/  IMAD R27, R232, 0x4, R18 ;  /* 0x00000004e81b7824 */ /* 0x000fc400078e0212 */
[----:B------:R-:W-:Y:S01]  /*5440*/  FMUL.FTZ R24, R28, UR61 ;  /* 0x0000003d1c187c20 */ /* 0x000fe20008410000 */
[----:B------:R-:W0:Y:S01]  /*5450*/  MUFU.TANH R10, R10 ;  /* 0x0000000a000a7308 */ /* 0x000e220000002400 */
[----:B------:R-:W-:Y:S01]  /*5460*/  FMUL.FTZ R25, R29, UR61 ;  /* 0x0000003d1d197c20 */ /* 0x000fe20008410000 */
[----:B------:R-:W-:Y:S01]  /*5470*/  FMUL.FTZ R28, R32, UR61 ;  /* 0x0000003d201c7c20 */ /* 0x000fe20008410000 */
[----:B------:R-:W3:Y:S01]  /*5480*/  LDS R15, [R27+0x2c300] ;  /* 0x02c300001b0f7984 */ /* 0x000ee20000000800 */
[----:B------:R-:W-:Y:S01]  /*5490*/  FMUL.FTZ R29, R35, UR61 ;  /* 0x0000003d231d7c20 */ /* 0x000fe20008410000 */
[----:B------:R-:W-:Y:S01]  /*54a0*/  FMUL.FTZ R26, R30, UR61 ;  /* 0x0000003d1e1a7c20 */ /* 0x000fe20008410000 */
[----:B------:R-:W-:Y:S01]  /*54b0*/  FMUL.FTZ R30, R36, UR61 ;  /* 0x0000003d241e7c20 */ /* 0x000fe20008410000 */
[----:B------:R4:W5:Y:S01]  /*54c0*/  LDS R14, [R27+0x2c320] ;  /* 0x02c320001b0e7984 */ /* 0x0009620000000800 */
[----:B------:R-:W2:Y:S01]  /*54d0*/  MUFU.TANH R11, R11 ;  /* 0x0000000b000b7308 */ /* 0x000ea20000002400 */
[----:B------:R-:W-:Y:S01]  /*54e0*/  FMUL.FTZ R36, R40, UR61 ;  /* 0x0000003d28247c20 */ /* 0x000fe20008410000 */
[----:B------:R-:W-:Y:S01]  /*54f0*/  FMUL.FTZ R32, R38, UR61 ;  /* 0x0000003d26207c20 */ /* 0x000fe20008410000 */
[----:B------:R-:W-:Y:S01]  /*5500*/  FMUL.FTZ R39, R39, UR61 ;  /* 0x0000003d27277c20 */ /* 0x000fe20008410000 */
[----:B------:R-:W-:Y:S01]  /*5510*/  FMUL.FTZ R40, R42, UR61 ;  /* 0x0000003d2a287c20 */ /* 0x000fe20008410000 */
[----:B----4-:R-:W-:-:S03]  /*5520*/  FMUL.FTZ R27, R31, UR61 ;  /* 0x0000003d1f1b7c20 */ /* 0x010fc60008410000 */
[----:B------:R-:W4:Y:S01]  /*5530*/  MUFU.TANH R12, R12 ;  /* 0x0000000c000c7308 */ /* 0x000f220000002400 */
[C---:B0-----:R-:W-:Y:S01]  /*5540*/  FSEL R7, R10.reuse, -INF , P1 ;  /* 0xff8000000a077808 */ /* 0x041fe20000800000 */
[----:B------:R-:W-:Y:S01]  /*5550*/  FFMA.FTZ R10, -R10, R10, 1 ;  /* 0x3f8000000a0a7423 */ /* 0x000fe2000001010a */
[----:B------:R-:W-:-:S03]  /*5560*/  FMUL.FTZ R31, R37, UR61 ;  /* 0x0000003d251f7c20 */ /* 0x000fc60008410000 */
[----:B-1----:R-:W-:Y:S02]  /*5570*/  FFMA.FTZ R23, R7, UR60, -R8 ;  /* 0x0000003c07177c23 */ /* 0x002fe40008010808 */
[----:B------:R-:W0:Y:S01]  /*5580*/  MUFU.TANH R13, R13 ;  /* 0x0000000d000d7308 */ /* 0x000e220000002400 */
[----:B--2---:R-:W-:Y:S02]  /*5590*/  FSEL R6, R11, -INF , P1 ;  /* 0xff8000000b067808 */ /* 0x004fe40000800000 */
[----:B------:R-:W-:-:S03]  /*55a0*/  ISETP.GT.AND P1, PT, R0, 0x1, PT ;  /* 0x000000010000780c */ /* 0x000fc60003f24270 */
[----:B------:R-:W-:Y:S02]  /*55b0*/  FFMA.FTZ R21, R6, UR60, -R9 ;  /* 0x0000003c06157c23 */ /* 0x000fe40008010809 */
[----:B------:R-:W-:Y:S01]  /*55c0*/  MUFU.EX2 R23, R23 ;  /* 0x0000001700177308 */ /* 0x000fe20000000800 */
[----:B----4-:R-:W-:Y:S01]  /*55d0*/  FSEL R7, R12, -INF , P1 ;  /* 0xff8000000c077808 */ /* 0x010fe20000800000 */
[----:B------:R-:W-:-:S04]  /*55e0*/  WARPGROUP.DEPBAR.LE gsb0, 0x0 ;  /* 0x00008000000079c5 */ /* 0x000fc80000010000 */
[----:B------:R-:W-:Y:S02]  /*55f0*/  FFMA.FTZ R22, R7, UR60, -R8 ;  /* 0x0000003c07167c23 */ /* 0x000fe40008010808 */
[----:B------:R-:W-:Y:S01]  /*5600*/  MUFU.EX2 R21, R21 ;  /* 0x0000001500157308 */ /* 0x000fe20000000800 */
[C---:B0-----:R-:W-:Y:S01]  /*5610*/  FSEL R6, R13.reuse, -INF , P1 ;  /* 0xff8000000d067808 */ /* 0x041fe20000800000 */
[----:B------:R-:W-:Y:S01]  /*5620*/  FFMA.FTZ R13, -R13, R13, 1 ;  /* 0x3f8000000d0d7423 */ /* 0x000fe2000001010d */
[--C-:B---3--:R-:W-:Y:S01]  /*5630*/  FADD.FTZ R44, R44, -R15.reuse ;  /* 0x8000000f2c2c7221 */ /* 0x108fe20000010000 */
[----:B------:R-:W-:Y:S01]  /*5640*/  ISETP.GT.AND P1, PT, R0, 0x11, PT ;  /* 0x000000110000780c */ /* 0x000fe20003f24270 */
[----:B------:R-:W-:Y:S01]  /*5650*/  FADD.FTZ R48, R48, -R15 ;  /* 0x8000000f30307221 */ /* 0x000fe20000010000 */
[----:B------:R-:W-:Y:S01]  /*5660*/  FFMA.FTZ R20, R6, UR60, -R9 ;  /* 0x0000003c06147c23 */ /* 0x000fe20008010809 */
[--C-:B-----5:R-:W-:Y:S01]  /*5670*/  FADD.FTZ R46, R46, -R14.reuse ;  /* 0x8000000e2e2e7221 */ /* 0x120fe20000010000 */
[----:B------:R-:W0:Y:S01]  /*5680*/  MUFU.EX2 R22, R22 ;  /* 0x0000001600167308 */ /* 0x000e220000000800 */
[--C-:B------:R-:W-:Y:S01]  /*5690*/  FADD.FTZ R47, R47, -R14.reuse ;  /* 0x8000000e2f2f7221 */ /* 0x100fe20000010000 */
[--C-:B------:R-:W-:Y:S01]  /*56a0*/  FADD.FTZ R45, R45, -R15.reuse ;  /* 0x8000000f2d2d7221 */ /* 0x100fe20000010000 */
[--C-:B------:R-:W-:Y:S01]  /*56b0*/  FADD.FTZ R49, R49, -R15.reuse ;  /* 0x8000000f31317221 */ /* 0x100fe20000010000 */
[--C-:B------:R-:W-:Y:S01]  /*56c0*/  FADD.FTZ R52, R52, -R15.reuse ;  /* 0x8000000f34347221 */ /* 0x100fe20000010000 */
[--C-:B------:R-:W-:Y:S01]  /*56d0*/  FADD.FTZ R53, R53, -R15.reuse ;  /* 0x8000000f35357221 */ /* 0x100fe20000010000 */
[--C-:B------:R-:W-:Y:S01]  /*56e0*/  FADD.FTZ R220, R220, -R15.reuse ;  /* 0x8000000fdcdc7221 */ /* 0x100fe20000010000 */
[--C-:B------:R-:W-:Y:S01]  /*56f0*/  FADD.FTZ R216, R216, -R15.reuse ;  /* 0x8000000fd8d87221 */ /* 0x100fe20000010000 */
[----:B------:R-:W1:Y:S01]  /*5700*/  MUFU.EX2 R20, R20 ;  /* 0x0000001400147308 */ /* 0x000e620000000800 */
[--C-:B------:R-:W-:Y:S01]  /*5710*/  FADD.FTZ R217, R217, -R15.reuse ;  /* 0x8000000fd9d97221 */ /* 0x100fe20000010000 */
[----:B------:R-:W-:Y:S01]  /*5720*/  FADD.FTZ R15, R221, -R15 ;  /* 0x8000000fdd0f7221 */ /* 0x000fe20000010000 */
[--C-:B------:R-:W-:Y:S01]  /*5730*/  FADD.FTZ R50, R50, -R14.reuse ;  /* 0x8000000e32327221 */ /* 0x100fe20000010000 */
[--C-:B------:R-:W-:Y:S01]  /*5740*/  FADD.FTZ R54, R54, -R14.reuse ;  /* 0x8000000e36367221 */ /* 0x100fe20000010000 */
[--C-:B------:R-:W-:Y:S01]  /*5750*/  FADD.FTZ R51, R51, -R14.reuse ;  /* 0x8000000e33337221 */ /* 0x100fe20000010000 */
[--C-:B------:R-:W-:Y:S01]  /*5760*/  FADD.FTZ R55, R55, -R14.reuse ;  /* 0x8000000e37377221 */ /* 0x100fe20000010000 */
[--C-:B------:R-:W-:Y:S01]  /*5770*/  FADD.FTZ R218, R218, -R14.reuse ;  /* 0x8000000edada7221 */ /* 0x100fe20000010000 */
[----:B------:R-:W2:Y:S01]  /*5780*/  MUFU.TANH R24, R24 ;  /* 0x0000001800187308 */ /* 0x000ea20000002400 */
[C---:B0-----:R-:W-:Y:S01]  /*5790*/  F2FP.F16.F32.PACK_AB R6, R22.reuse, R23 ;  /* 0x000000171606723e */ /* 0x041fe200000000ff */
[----:B------:R-:W-:Y:S01]  /*57a0*/  FMUL.FTZ R38, R22, R45 ;  /* 0x0000002d16267220 */ /* 0x000fe20000410000 */
[--C-:B------:R-:W-:Y:S01]  /*57b0*/  FADD.FTZ R219, R219, -R14.reuse ;  /* 0x8000000edbdb7221 */ /* 0x100fe20000010000 */
[--C-:B------:R-:W-:Y:S01]  /*57c0*/  FADD.FTZ R222, R222, -R14.reuse ;  /* 0x8000000edede7221 */ /* 0x100fe20000010000 */
[----:B------:R-:W-:-:S03]  /*57d0*/  FADD.FTZ R14, R223, -R14 ;  /* 0x8000000edf0e7221 */ /* 0x000fc60000010000 */
[----:B------:R-:W0:Y:S01]  /*57e0*/  MUFU.TANH R25, R25 ;  /* 0x0000001900197308 */ /* 0x000e220000002400 */
[----:B-1----:R-:W-:Y:S01]  /*57f0*/  F2FP.F16.F32.PACK_AB R7, R20, R21 ;  /* 0x000000151407723e */ /* 0x002fe200000000ff */
[----:B------:R-:W-:Y:S06]  /*5800*/  BAR.SYNC.DEFER_BLOCKING 0x9, 0x100 ;  /* 0x0244000000007b1d */ /* 0x000fec0000010000 */
[----:B------:R-:W1:Y:S08]  /*5810*/  MUFU.TANH R28, R28 ;  /* 0x0000001c001c7308 */ /* 0x000e700000002400 */
[----:B------:R-:W-:Y:S08]  /*5820*/  MUFU.TANH R30, R30 ;  /* 0x0000001e001e7308 */ /* 0x000ff00000002400 */
[----:B------:R-:W-:Y:S01]  /*5830*/  MUFU.TANH R31, R31 ;  /* 0x0000001f001f7308 */ /* 0x000fe20000002400 */
[----:B------:R3:W-:Y:S07]  /*5840*/  STSM.16.M88.2 [R2+0x2c500], R6 ;  /* 0x02c5000602007844 */ /* 0x0007ee0000000100 */
[----:B------:R-:W4:Y:S01]  /*5850*/  MUFU.TANH R26, R26 ;  /* 0x0000001a001a7308 */ /* 0x000f220000002400 */
[----:B---3--:R-:W-:Y:S01]  /*5860*/  FMUL.FTZ R6, R33, UR61 ;  /* 0x0000003d21067c20 */ /* 0x008fe20008410000 */
[----:B------:R-:W-:Y:S01]  /*5870*/  FMUL.FTZ R33, R23, R44 ;  /* 0x0000002c17217220 */ /* 0x000fe20000410000 */
[----:B------:R-:W-:Y:S01]  /*5880*/  FMUL.FTZ R23, R21, R46 ;  /* 0x0000002e15177220 */ /* 0x000fe20000410000 */
[----:B--2---:R-:W-:Y:S01]  /*5890*/  FSEL R21, R24, -INF , P6 ;  /* 0xff80000018157808 */ /* 0x004fe20003000000 */
[----:B------:R-:W-:Y:S01]  /*58a0*/  FMUL.FTZ R7, R34, UR61 ;  /* 0x0000003d22077c20 */ /* 0x000fe20008410000 */
[----:B------:R-:W-:-:S02]  /*58b0*/  FMUL.FTZ R34, R20, R47 ;  /* 0x0000002f14227220 */ /* 0x000fc40000410000 */
[----:B------:R-:W-:Y:S01]  /*58c0*/  MUFU.TANH R6, R6 ;  /* 0x0000000600067308 */ /* 0x000fe20000002400 */
[----:B------:R-:W-:Y:S01]  /*58d0*/  FMUL.FTZ R10, R10, R33 ;  /* 0x000000210a0a7220 */ /* 0x000fe20000410000 */
[--C-:B------:R-:W-:Y:S01]  /*58e0*/  FFMA.FTZ R35, R21, UR60, -R8.reuse ;  /* 0x0000003c15237c23 */ /* 0x100fe20008010808 */
[----:B0-----:R-:W-:Y:S01]  /*58f0*/  FSEL R21, R25, -INF , P1 ;  /* 0xff80000019157808 */ /* 0x001fe20000800000 */
[----:B------:R-:W-:Y:S01]  /*5900*/  FMUL.FTZ R44, R41, UR61 ;  /* 0x0000003d292c7c20 */ /* 0x000fe20008410000 */
[----:B-1----:R-:W-:Y:S01]  /*5910*/  FSEL R33, R28, -INF , P2 ;  /* 0xff8000001c217808 */ /* 0x002fe20001000000 */
[----:B------:R-:W-:Y:S01]  /*5920*/  FFMA.FTZ R25, -R25, R25, 1 ;  /* 0x3f80000019197423 */ /* 0x000fe20000010119 */
[----:B----4-:R-:W-:Y:S01]  /*5930*/  FSEL R46, R26, -INF , P6 ;  /* 0xff8000001a2e7808 */ /* 0x010fe20003000000 */
[----:B------:R-:W0:Y:S01]  /*5940*/  MUFU.EX2 R35, R35 ;  /* 0x0000002300237308 */ /* 0x000e220000000800 */
[--C-:B------:R-:W-:Y:S01]  /*5950*/  FFMA.FTZ R20, R21, UR60, -R8.reuse ;  /* 0x0000003c15147c23 */ /* 0x100fe20008010808 */
[----:B------:R-:W-:Y:S01]  /*5960*/  FFMA.FTZ R33, R33, UR60, -R8 ;  /* 0x0000003c21217c23 */ /* 0x000fe20008010808 */
[----:B------:R-:W-:Y:S01]  /*5970*/  FFMA.FTZ R21, -R12, R12, 1 ;  /* 0x3f8000000c157423 */ /* 0x000fe2000001010c */
[----:B------:R-:W-:Y:S01]  /*5980*/  FFMA.FTZ R12, -R24, R24, 1 ;  /* 0x3f800000180c7423 */ /* 0x000fe20000010118 */
[----:B------:R-:W-:Y:S01]  /*5990*/  ISETP.GT.AND P6, PT, R0, 0x40, PT ;  /* 0x000000400000780c */ /* 0x000fe20003fc4270 */
[----:B------:R-:W-:Y:S01]  /*59a0*/  FMUL.FTZ R34, R13, R34 ;  /* 0x000000220d227220 */ /* 0x000fe20000410000 */
[----:B------:R-:W-:Y:S01]  /*59b0*/  FMUL.FTZ R21, R21, R38 ;  /* 0x0000002615157220 */ /* 0x000fe20000410000 */
[----:B------:R-:W1:Y:S08]  /*59c0*/  MUFU.EX2 R20, R20 ;  /* 0x0000001400147308 */ /* 0x000e700000000800 */
[----:B------:R-:W2:Y:S01]  /*59d0*/  MUFU.TANH R27, R27 ;  /* 0x0000001b001b7308 */ /* 0x000ea20000002400 */
[----:B0-----:R-:W-:-:S04]  /*59e0*/  FMUL.FTZ R37, R35, R48 ;  /* 0x0000003023257220 */ /* 0x001fc80000410000 */
[----:B------:R-:W-:Y:S01]  /*59f0*/  FMUL.FTZ R12, R12, R37 ;  /* 0x000000250c0c7220 */ /* 0x000fe20000410000 */
[----:B------:R-:W-:Y:S02]  /*5a00*/  FSEL R37, R6, -INF , P3 ;  /* 0xff80000006257808 */ /* 0x000fe40001800000 */
[----:B------:R-:W-:Y:S01]  /*5a10*/  MUFU.EX2 R33, R33 ;  /* 0x0000002100217308 */ /* 0x000fe20000000800 */
[----:B-1----:R-:W-:Y:S02]  /*5a20*/  FMUL.FTZ R24, R20, R49 ;  /* 0x0000003114187220 */ /* 0x002fe40000410000 */
[--C-:B------:R-:W-:Y:S01]  /*5a30*/  FFMA.FTZ R38, R37, UR60, -R8.reuse ;  /* 0x0000003c25267c23 */ /* 0x100fe20008010808 */
[----:B------:R-:W-:Y:S01]  /*5a40*/  FSEL R37, R30, -INF , P4 ;  /* 0xff8000001e257808 */ /* 0x000fe20002000000 */
[----:B------:R-:W-:Y:S01]  /*5a50*/  FMUL.FTZ R25, R25, R24 ;  /* 0x0000001819197220 */ /* 0x000fe20000410000 */
[----:B------:R-:W-:Y:S02]  /*5a60*/  FFMA.FTZ R24, -R28, R28, 1 ;  /* 0x3f8000001c187423 */ /* 0x000fe4000001011c */
[----:B------:R-:W0:Y:S01]  /*5a70*/  MUFU.TANH R36, R36 ;  /* 0x0000002400247308 */ /* 0x000e220000002400 */
[----:B------:R-:W-:Y:S01]  /*5a80*/  FFMA.FTZ R41, R37, UR60, -R8 ;  /* 0x0000003c25297c23 */ /* 0x000fe20008010808 */
[C---:B------:R-:W-:Y:S01]  /*5a90*/  FSEL R37, R31.reuse, -INF , P5 ;  /* 0xff8000001f257808 */ /* 0x040fe20002800000 */
[----:B------:R-:W-:Y:S01]  /*5aa0*/  FFMA.FTZ R31, -R31, R31, 1 ;  /* 0x3f8000001f1f7423 */ /* 0x000fe2000001011f */
[----:B--2---:R-:W-:-:S02]  /*5ab0*/  FSEL R42, R27, -INF , P1 ;  /* 0xff8000001b2a7808 */ /* 0x004fc40000800000 */
[----:B------:R-:W-:Y:S01]  /*5ac0*/  ISETP.GT.AND P1, PT, R0, 0x41, PT ;  /* 0x000000410000780c */ /* 0x000fe20003f24270 */
[----:B------:R-:W-:Y:S01]  /*5ad0*/  FFMA.FTZ R28, R37, UR60, -R8 ;  /* 0x0000003c251c7c23 */ /* 0x000fe20008010808 */
[----:B------:R-:W1:Y:S01]  /*5ae0*/  MUFU.TANH R44, R44 ;  /* 0x0000002c002c7308 */ /* 0x000e620000002400 */
[----:B------:R-:W-:-:S07]  /*5af0*/  FFMA.FTZ R42, R42, UR60, -R9 ;  /* 0x0000003c2a2a7c23 */ /* 0x000fce0008010809 */
[----:B------:R2:W-:Y:S01]  /*5b00*/  MUFU.TANH R22, R39 ;  /* 0x0000002700167308 */ /* 0x0005e20000002400 */
[C---:B0-----:R-:W-:Y:S01]  /*5b10*/  FSEL R37, R36.reuse, -INF , P6 ;  /* 0xff80000024257808 */ /* 0x041fe20003000000 */
[----:B------:R-:W-:-:S04]  /*5b20*/  FFMA.FTZ R36, -R36, R36, 1 ;  /* 0x3f80000024247423 */ /* 0x000fc80000010124 */
[----:B------:R-:W-:Y:S01]  /*5b30*/  FFMA.FTZ R45, R37, UR60, -R8 ;  /* 0x0000003c252d7c23 */ /* 0x000fe20008010808 */
[----:B------:R-:W-:Y:S01]  /*5b40*/  FFMA.FTZ R37, -R6, R6, 1 ;  /* 0x3f80000006257423 */ /* 0x000fe20000010106 */
[----:B------:R-:W0:Y:S01]  /*5b50*/  MUFU.EX2 R38, R38 ;  /* 0x0000002600267308 */ /* 0x000e220000000800 */
[----:B--2---:R-:W-:-:S04]  /*5b60*/  FMUL.FTZ R39, R33, R52 ;  /* 0x0000003421277220 */ /* 0x004fc80000410000 */
[----:B------:R-:W-:Y:S01]  /*5b70*/  FMUL.FTZ R24, R24, R39 ;  /* 0x0000002718187220 */ /* 0x000fe20000410000 */
[----:B-1----:R-:W-:Y:S02]  /*5b80*/  FSEL R39, R44, -INF , P1 ;  /* 0xff8000002c277808 */ /* 0x002fe40000800000 */
[----:B------:R-:W1:Y:S03]  /*5b90*/  MUFU.TANH R7, R7 ;  /* 0x0000000700077308 */ /* 0x000e660000002400 */
[----:B------:R-:W-:Y:S01]  /*5ba0*/  FFMA.FTZ R47, R39, UR60, -R8 ;  /* 0x0000003c272f7c23 */ /* 0x000fe20008010808 */
[----:B------:R-:W-:-:S04]  /*5bb0*/  FFMA.FTZ R8, -R30, R30, 1 ;  /* 0x3f8000001e087423 */ /* 0x000fc8000001011e */
[----:B------:R2:W3:Y:S01]  /*5bc0*/  MUFU.EX2 R39, R45 ;  /* 0x0000002d00277308 */ /* 0x0004e20000000800 */
[----:B0-----:R-:W-:-:S04]  /*5bd0*/  FMUL.FTZ R6, R38, R53 ;  /* 0x0000003526067220 */ /* 0x001fc80000410000 */
[----:B------:R-:W-:Y:S01]  /*5be0*/  FMUL.FTZ R37, R37, R6 ;  /* 0x0000000625257220 */ /* 0x000fe20000410000 */
[----:B------:R-:W-:Y:S02]  /*5bf0*/  FMUL.FTZ R6, R43, UR61 ;  /* 0x0000003d2b067c20 */ /* 0x000fe40008410000 */
[----:B------:R-:W0:Y:S01]  /*5c00*/  MUFU.EX2 R30, R47 ;  /* 0x0000002f001e7308 */ /* 0x000e220000000800 */
[----:B--2---:R-:W-:Y:S01]  /*5c10*/  FFMA.FTZ R45, R46, UR60, -R9 ;  /* 0x0000003c2e2d7c23 */ /* 0x004fe20008010809 */
[----:B-1----:R-:W-:Y:S02]  /*5c20*/  FSEL R46, R7, -INF , P2 ;  /* 0xff800000072e7808 */ /* 0x002fe40001000000 */
[----:B------:R-:W-:-:S04]  /*5c30*/  F2FP.F16.F32.PACK_AB R24, R37, R24 ;  /* 0x000000182518723e */ /* 0x000fc800000000ff */
[----:B------:R-:W1:Y:S01]  /*5c40*/  MUFU.TANH R29, R29 ;  /* 0x0000001d001d7308 */ /* 0x000e620000002400 */
[----:B---3--:R-:W-:-:S04]  /*5c50*/  FMUL.FTZ R43, R39, R220 ;  /* 0x000000dc272b7220 */ /* 0x008fc80000410000 */
[----:B------:R-:W-:Y:S01]  /*5c60*/  FMUL.FTZ R36, R36, R43 ;  /* 0x0000002b24247220 */ /* 0x000fe20000410000 */
[----:B------:R-:W-:Y:S02]  /*5c70*/  FFMA.FTZ R43, -R44, R44, 1 ;  /* 0x3f8000002c2b7423 */ /* 0x000fe4000001012c */
[----:B------:R-:W2:Y:S01]  /*5c80*/  MUFU.TANH R32, R32 ;  /* 0x0000002000207308 */ /* 0x000ea20000002400 */
[----:B0-----:R-:W-:Y:S01]  /*5c90*/  FMUL.FTZ R44, R30, R15 ;  /* 0x0000000f1e2c7220 */ /* 0x001fe20000410000 */
[----:B------:R-:W-:-:S03]  /*5ca0*/  FFMA.FTZ R15, R46, UR60, -R9 ;  /* 0x0000003c2e0f7c23 */ /* 0x000fc60008010809 */
[----:B------:R-:W-:Y:S01]  /*5cb0*/  FMUL.FTZ R43, R43, R44 ;  /* 0x0000002c2b2b7220 */ /* 0x000fe20000410000 */
[----:B------:R-:W-:Y:S01]  /*5cc0*/  FFMA.FTZ R44, -R11, R11, 1 ;  /* 0x3f8000000b2c7423 */ /* 0x000fe2000001010b */
[----:B------:R-:W-:Y:S01]  /*5cd0*/  FFMA.FTZ R11, -R26, R26, 1 ;  /* 0x3f8000001a0b7423 */ /* 0x000fe2000001011a */
[----:B------:R-:W0:Y:S01]  /*5ce0*/  MUFU.EX2 R45, R45 ;  /* 0x0000002d002d7308 */ /* 0x000e220000000800 */
[----:B-1----:R-:W-:Y:S01]  /*5cf0*/  FSEL R46, R29, -INF , P3 ;  /* 0xff8000001d2e7808 */ /* 0x002fe20001800000 */
[----:B------:R-:W-:Y:S01]  /*5d00*/  FMUL.FTZ R23, R44, R23 ;  /* 0x000000172c177220 */ /* 0x000fe20000410000 */
[----:B------:R-:W-:Y:S01]  /*5d10*/  FFMA.FTZ R44, -R27, R27, 1 ;  /* 0x3f8000001b2c7423 */ /* 0x000fe2000001011b */
[----:B------:R-:W-:Y:S02]  /*5d20*/  F2FP.F16.F32.PACK_AB R36, R43, R36 ;  /* 0x000000242b24723e */ /* 0x000fe400000000ff */
[----:B------:R-:W-:Y:S02]  /*5d30*/  FFMA.FTZ R13, R46, UR60, -R9 ;  /* 0x0000003c2e0d7c23 */ /* 0x000fe40008010809 */
[----:B------:R-:W1:Y:S01]  /*5d40*/  MUFU.TANH R40, R40 ;  /* 0x0000002800287308 */ /* 0x000e620000002400 */
[C---:B--2---:R-:W-:Y:S01]  /*5d50*/  FSEL R46, R32.reuse, -INF , P4 ;  /* 0xff800000202e7808 */ /* 0x044fe20002000000 */
[----:B------:R-:W-:-:S04]  /*5d60*/  FFMA.FTZ R32, -R32, R32, 1 ;  /* 0x3f80000020207423 */ /* 0x000fc80000010120 */
[----:B------:R-:W-:Y:S01]  /*5d70*/  FFMA.FTZ R27, R46, UR60, -R9 ;  /* 0x0000003c2e1b7c23 */ /* 0x000fe20008010809 */
[----:B------:R-:W-:Y:S01]  /*5d80*/  VIADD R46, R18, 0x2c500 ;  /* 0x0002c500122e7836 */ /* 0x000fe20000000000 */
[----:B------:R-:W2:Y:S01]  /*5d90*/  MUFU.EX2 R41, R41 ;  /* 0x0000002900297308 */ /* 0x000ea20000000800 */
[----:B0-----:R-:W-:-:S03]  /*5da0*/  FMUL.FTZ R50, R45, R50 ;  /* 0x000000322d327220 */ /* 0x001fc60000410000 */
[----:B------:R-:W-:Y:S01]  /*5db0*/  SHF.R.U32.HI R47, RZ, 0x4, R46 ;  /* 0x00000004ff2f7819 */ /* 0x000fe2000001162e */
[----:B------:R-:W-:Y:S01]  /*5dc0*/  FMUL.FTZ R11, R11, R50 ;  /* 0x000000320b0b7220 */ /* 0x000fe20000410000 */
[----:B------:R-:W-:Y:S02]  /*5dd0*/  FFMA.FTZ R46, -R7, R7, 1 ;  /* 0x3f800000072e7423 */ /* 0x000fe40000010107 */
[----:B------:R-:W-:Y:S01]  /*5de0*/  MUFU.TANH R6, R6 ;  /* 0x0000000600067308 */ /* 0x000fe20000002400 */
[C---:B-1----:R-:W-:Y:S01]  /*5df0*/  FSEL R50, R40.reuse, -INF , P6 ;  /* 0xff80000028327808 */ /* 0x042fe20003000000 */
[----:B------:R-:W-:-:S06]  /*5e00*/  FFMA.FTZ R40, -R40, R40, 1 ;  /* 0x3f80000028287423 */ /* 0x000fcc0000010128 */
[----:B------:R-:W0:Y:S01]  /*5e10*/  MUFU.EX2 R28, R28 ;  /* 0x0000001c001c7308 */ /* 0x000e220000000800 */
[----:B--2---:R-:W-:-:S04]  /*5e20*/  FMUL.FTZ R49, R41, R216 ;  /* 0x000000d829317220 */ /* 0x004fc80000410000 */
[----:B------:R-:W-:-:S03]  /*5e30*/  FMUL.FTZ R8, R8, R49 ;  /* 0x0000003108087220 */ /* 0x000fc60000410000 */
[----:B------:R-:W1:Y:S08]  /*5e40*/  MUFU.EX2 R15, R15 ;  /* 0x0000000f000f7308 */ /* 0x000e700000000800 */
[----:B------:R2:W3:Y:S01]  /*5e50*/  MUFU.EX2 R26, R13 ;  /* 0x0000000d001a7308 */ /* 0x0004e20000000800 */
[C---:B0-----:R-:W-:Y:S01]  /*5e60*/  FMUL.FTZ R48, R28.reuse, R217 ;  /* 0x000000d91c307220 */ /* 0x041fe20000410000 */
[----:B------:R-:W-:-:S03]  /*5e70*/  F2FP.F16.F32.PACK_AB R28, R28, R41 ;  /* 0x000000291c1c723e */ /* 0x000fc600000000ff */
[----:B------:R-:W-:Y:S01]  /*5e80*/  FMUL.FTZ R31, R31, R48 ;  /* 0x000000301f1f7220 */ /* 0x000fe20000410000 */
[C---:B------:R-:W-:Y:S01]  /*5e90*/  FSEL R48, R22.reuse, -INF , P5 ;  /* 0xff80000016307808 */ /* 0x040fe20002800000 */
[----:B------:R-:W-:Y:S01]  /*5ea0*/  FFMA.FTZ R22, -R22, R22, 1 ;  /* 0x3f80000016167423 */ /* 0x000fe20000010116 */
[----:B------:R-:W0:Y:S01]  /*5eb0*/  MUFU.EX2 R42, R42 ;  /* 0x0000002a002a7308 */ /* 0x000e220000000800 */
[----:B--2---:R-:W-:Y:S01]  /*5ec0*/  LOP3.LUT R13, R47, 0x3fff, RZ, 0xc0, !PT ;  /* 0x00003fff2f0d7812 */ /* 0x004fe200078ec0ff */
[--C-:B------:R-:W-:Y:S01]  /*5ed0*/  FFMA.FTZ R47, R50, UR60, -R9.reuse ;  /* 0x0000003c322f7c23 */ /* 0x100fe20008010809 */
[----:B------:R-:W-:Y:S01]  /*5ee0*/  FSEL R50, R6, -INF , P1 ;  /* 0xff80000006327808 */ /* 0x000fe20000800000 */
[----:B-1----:R-:W-:Y:S01]  /*5ef0*/  FMUL.FTZ R7, R15, R54 ;  /* 0x000000360f077220 */ /* 0x002fe20000410000 */
[----:B------:R-:W-:Y:S01]  /*5f00*/  LOP3.LUT R13, R13, 0x80000, RZ, 0xfc, !PT ;  /* 0x000800000d0d7812 */ /* 0x000fe200078efcff */
[--C-:B------:R-:W-:Y:S01]  /*5f10*/  FFMA.FTZ R48, R48, UR60, -R9.reuse ;  /* 0x0000003c30307c23 */ /* 0x100fe20008010809 */
[----:B------:R-:W-:Y:S01]  /*5f20*/  FFMA.FTZ R6, -R6, R6, 1 ;  /* 0x3f80000006067423 */ /* 0x000fe20000010106 */
[----:B------:R-:W-:Y:S01]  /*5f30*/  FFMA.FTZ R49, R50, UR60, -R9 ;  /* 0x0000003c32317c23 */ /* 0x000fe20008010809 */
[----:B------:R-:W1:Y:S01]  /*5f40*/  MUFU.EX2 R27, R27 ;  /* 0x0000001b001b7308 */ /* 0x000e620000000800 */
[----:B------:R-:W-:Y:S01]  /*5f50*/  FMUL.FTZ R46, R46, R7 ;  /* 0x000000072e2e7220 */ /* 0x000fe20000410000 */
[----:B------:R-:W-:-:S02]  /*5f60*/  VIADD R7, R13, 0x80 ;  /* 0x000000800d077836 */ /* 0x000fc40000000000 */
[----:B------:R-:W-:Y:S01]  /*5f70*/  FFMA.FTZ R9, -R29, R29, 1 ;  /* 0x3f8000001d097423 */ /* 0x000fe2000001011d */
[----:B------:R-:W-:Y:S01]  /*5f80*/  VIADD R29, R13, 0x180 ;  /* 0x000001800d1d7836 */ /* 0x000fe20000000000 */
[C---:B---3--:R-:W-:Y:S01]  /*5f90*/  F2FP.F16.F32.PACK_AB R15, R26.reuse, R15 ;  /* 0x0000000f1a0f723e */ /* 0x048fe200000000ff */
[----:B------:R-:W-:Y:S01]  /*5fa0*/  FMUL.FTZ R50, R26, R55 ;  /* 0x000000371a327220 */ /* 0x000fe20000410000 */
[----:B------:R-:W-:Y:S01]  /*5fb0*/  R2UR UR4, R7 ;  /* 0x00000000070472ca */ /* 0x000fe200000e0000 */
[----:B------:R-:W2:Y:S01]  /*5fc0*/  MUFU.EX2 R49, R49 ;  /* 0x0000003100317308 */ /* 0x000ea20000000800 */
[----:B------:R-:W-:Y:S02]  /*5fd0*/  VIADD R7, R13, 0x100 ;  /* 0x000001000d077836 */ /* 0x000fe40000000000 */
[----:B0-----:R-:W-:Y:S01]  /*5fe0*/  FMUL.FTZ R51, R42, R51 ;  /* 0x000000332a337220 */ /* 0x001fe20000410000 */
[----:B------:R-:W-:Y:S01]  /*5ff0*/  R2UR UR6, R29 ;  /* 0x000000001d0672ca */ /* 0x000fe200000e0000 */
[----:B------:R-:W-:Y:S01]  /*6000*/  FMUL.FTZ R9, R9, R50 ;  /* 0x0000003209097220 */ /* 0x000fe20000410000 */
[----:B------:R-:W-:Y:S01]  /*6010*/  F2FP.F16.F32.PACK_AB R26, R30, R39 ;  /* 0x000000271e1a723e */ /* 0x000fe200000000ff */
[----:B------:R-:W-:Y:S01]  /*6020*/  FMUL.FTZ R44, R44, R51 ;  /* 0x000000332c2c7220 */ /* 0x000fe20000410000 */
[----:B------:R-:W-:Y:S01]  /*6030*/  R2UR UR5, R7 ;  /* 0x00000000070572ca */ /* 0x000fe200000e0000 */
[----:B------:R-:W0:Y:S01]  /*6040*/  MUFU.EX2 R47, R47 ;  /* 0x0000002f002f7308 */ /* 0x000e220000000800 */
[----:B-1----:R-:W-:Y:S01]  /*6050*/  FMUL.FTZ R7, R27, R218 ;  /* 0x000000da1b077220 */ /* 0x002fe20000410000 */
[----:B------:R-:W-:-:S02]  /*6060*/  F2FP.F16.F32.PACK_AB R8, R31, R8 ;  /* 0x000000081f08723e */ /* 0x000fc400000000ff */
[----:B------:R-:W-:Y:S01]  /*6070*/  F2FP.F16.F32.PACK_AB R11, R44, R11 ;  /* 0x0000000b2c0b723e */ /* 0x000fe200000000ff */
[----:B------:R-:W-:Y:S01]  /*6080*/  FMUL.FTZ R32, R32, R7 ;  /* 0x0000000720207220 */ /* 0x000fe20000410000 */
[----:B------:R-:W-:Y:S01]  /*6090*/  F2FP.F16.F32.PACK_AB R7, R42, R45 ;  /* 0x0000002d2a07723e */ /* 0x000fe200000000ff */
[----:B------:R-:W-:Y:S01]  /*60a0*/  UMOV UR14, UR4 ;  /* 0x00000004000e7c82 */ /* 0x000fe20008000000 */
[----:B------:R-:W1:Y:S01]  /*60b0*/  MUFU.EX2 R48, R48 ;  /* 0x0000003000307308 */ /* 0x000e620000000800 */
[----:B--2---:R-:W-:Y:S01]  /*60c0*/  FMUL.FTZ R51, R49, R14 ;  /* 0x0000000e31337220 */ /* 0x004fe20000410000 */
[----:B------:R-:W-:Y:S01]  /*60d0*/  F2FP.F16.F32.PACK_AB R14, R38, R33 ;  /* 0x00000021260e723e */ /* 0x000fe200000000ff */
[----:B------:R-:W-:Y:S01]  /*60e0*/  UMOV UR18, UR6 ;  /* 0x0000000600127c82 */ /* 0x000fe20008000000 */
[----:B------:R-:W-:Y:S01]  /*60f0*/  R2UR UR58, R13 ;  /* 0x000000000d3a72ca */ /* 0x000fe200000e0000 */
[----:B------:R-:W-:Y:S01]  /*6100*/  FMUL.FTZ R51, R6, R51 ;  /* 0x0000003306337220 */ /* 0x000fe20000410000 */
[----:B------:R-:W-:Y:S01]  /*6110*/  F2FP.F16.F32.PACK_AB R6, R20, R35 ;  /* 0x000000231406723e */ /* 0x000fe200000000ff */
[----:B------:R-:W-:Y:S01]  /*6120*/  UMOV UR10, UR5 ;  /* 0x00000005000a7c82 */ /* 0x000fe20008000000 */
[----:B------:R-:W-:Y:S01]  /*6130*/  F2FP.F16.F32.PACK_AB R20, R21, R10 ;  /* 0x0000000a1514723e */ /* 0x000fe200000000ff */
[----:B0-----:R-:W-:Y:S01]  /*6140*/  FMUL.FTZ R29, R47, R222 ;  /* 0x000000de2f1d7220 */ /* 0x001fe20000410000 */
[----:B------:R-:W-:Y:S01]  /*6150*/  F2FP.F16.F32.PACK_AB R21, R34, R23 ;  /* 0x000000172215723e */ /* 0x000fe200000000ff */
[----:B------:R0:W-:Y:S01]  /*6160*/  STSM.16.M88.2 [R2+0x2cd00], R6 ;  /* 0x02cd000602007844 */ /* 0x0001e20000000100 */
[----:B------:R-:W-:Y:S01]  /*6170*/  F2FP.F16.F32.PACK_AB R10, R25, R12 ;  /* 0x0000000c190a723e */ /* 0x000fe200000000ff */
[----:B------:R-:W-:Y:S01]  /*6180*/  FMUL.FTZ R40, R40, R29 ;  /* 0x0000001d28287220 */ /* 0x000fe20000410000 */
[----:B------:R-:W-:Y:S01]  /*6190*/  F2FP.F16.F32.PACK_AB R25, R9, R46 ;  /* 0x0000002e0919723e */ /* 0x000fe200000000ff */
[----:B------:R-:W-:Y:S01]  /*61a0*/  STSM.16.M88.2 [R2+0x2d500], R14 ;  /* 0x02d5000e02007844 */ /* 0x000fe20000000100 */
[C---:B-1----:R-:W-:Y:S01]  /*61b0*/  F2FP.F16.F32.PACK_AB R29, R48.reuse, R27 ;  /* 0x0000001b301d723e */ /* 0x042fe200000000ff */
[----:B------:R-:W-:Y:S01]  /*61c0*/  FMUL.FTZ R219, R48, R219 ;  /* 0x000000db30db7220 */ /* 0x000fe20000410000 */
[----:B------:R-:W-:-:S02]  /*61d0*/  F2FP.F16.F32.PACK_AB R27, R49, R47 ;  /* 0x0000002f311b723e */ /* 0x000fc400000000ff */
[----:B------:R-:W-:Y:S01]  /*61e0*/  F2FP.F16.F32.PACK_AB R37, R51, R40 ;  /* 0x000000283325723e */ /* 0x000fe200000000ff */
[----:B------:R-:W-:Y:S01]  /*61f0*/  STSM.16.M88.2 [R2+0x2dd00], R28 ;  /* 0x02dd001c02007844 */ /* 0x000fe20000000100 */
[----:B------:R-:W-:Y:S01]  /*6200*/  FMUL.FTZ R219, R22, R219 ;  /* 0x000000db16db7220 */ /* 0x000fe20000410000 */
[----:B------:R-:W-:Y:S02]  /*6210*/  IMAD R22, R4, 0x2000, R5 ;  /* 0x0000200004167824 */ /* 0x000fe400078e0205 */
[----:B------:R-:W-:Y:S01]  /*6220*/  STSM.16.M88.2 [R2+0x2e500], R26 ;  /* 0x02e5001a02007844 */ /* 0x000fe20000000100 */
[----:B0-----:R-:W-:Y:S01]  /*6230*/  VIADD R6, R13, 0x10 ;  /* 0x000000100d067836 */ /* 0x001fe20000000000 */
[----:B------:R-:W-:Y:S01]  /*6240*/  F2FP.F16.F32.PACK_AB R9, R219, R32 ;  /* 0x00000020db09723e */ /* 0x000fe200000000ff */
[----:B------:R0:W-:Y:S06]  /*6250*/  MEMBAR.ALL.CTA ;  /* 0x0000000000007992 */ /* 0x0001ec0000008000 */
[----:B0-----:R-:W0:Y:S01]  /*6260*/  FENCE.VIEW.ASYNC.S ;  /* 0x00000000000073c6 */ /* 0x001e220000000000 */
[----:B------:R-:W-:-:S02]  /*6270*/  SHF.R.U32.HI R5, RZ, 0x4, R22 ;  /* 0x00000004ff057819 */ /* 0x000fc40000011616 */
[----:B------:R-:W-:Y:S01]  /*6280*/  R2UR UR50, R6 ;  /* 0x00000000063272ca */ /* 0x000fe200000e0000 */
[----:B------:R-:W-:Y:S01]  /*6290*/  VIADD R6, R13, 0x110 ;  /* 0x000001100d067836 */ /* 0x000fe20000000000 */
[----:B------:R-:W-:Y:S01]  /*62a0*/  LOP3.LUT R23, R5, 0x3fff, RZ, 0xc0, !PT ;  /* 0x00003fff05177812 */ /* 0x000fe200078ec0ff */
[----:B------:R-:W-:-:S03]  /*62b0*/  VIADD R5, R13, 0x200 ;  /* 0x000002000d057836 */ /* 0x000fc60000000000 */
[C---:B------:R-:W-:Y:S01]  /*62c0*/  R2UR UR56, R23.reuse ;  /* 0x00000000173872ca */ /* 0x040fe200000e0000 */
[----:B------:R-:W-:Y:S01]  /*62d0*/  VIADD R7, R23, 0x180 ;  /* 0x0000018017077836 */ /* 0x000fe20000000000 */
[----:B------:R-:W-:Y:S01]  /*62e0*/  R2UR UR7, R5 ;  /* 0x00000000050772ca */ /* 0x000fe200000e0000 */
[----:B------:R-:W-:Y:S01]  /*62f0*/  VIADD R5, R23, 0x80 ;  /* 0x0000008017057836 */ /* 0x000fe20000000000 */
[----:B------:R-:W-:Y:S01]  /*6300*/  R2UR UR5, R6 ;  /* 0x00000000060572ca */ /* 0x000fe200000e0000 */
[----:B------:R-:W-:-:S03]  /*6310*/  VIADD R6, R13, 0x20 ;  /* 0x000000200d067836 */ /* 0x000fc60000000000 */
[----:B------:R-:W-:Y:S01]  /*6320*/  R2UR UR48, R5 ;  /* 0x00000000053072ca */ /* 0x000fe200000e0000 */
[C---:B------:R-:W-:Y:S01]  /*6330*/  VIADD R5, R13.reuse, 0x90 ;  /* 0x000000900d057836 */ /* 0x040fe20000000000 */
[----:B------:R-:W-:Y:S01]  /*6340*/  R2UR UR30, R6 ;  /* 0x00000000061e72ca */ /* 0x000fe200000e0000 */
[----:B------:R-:W-:Y:S02]  /*6350*/  VIADD R6, R13, 0x120 ;  /* 0x000001200d067836 */ /* 0x000fe40000000000 */
[----:B------:R-:W-:Y:S01]  /*6360*/  UMOV UR12, UR56 ;  /* 0x00000038000c7c82 */ /* 0x000fe20008000000 */
[----:B------:R-:W-:Y:S01]  /*6370*/  UMOV UR8, UR56 ;  /* 0x0000003800087c82 */ /* 0x000fe20008000000 */
[----:B0-----:R-:W-:Y:S01]  /*6380*/  BAR.SYNC.DEFER_BLOCKING 0x9, 0x100 ;  /* 0x0244000000007b1d */ /* 0x001fe20000010000 */
[----:B------:R-:W-:Y:S01]  /*6390*/  R2UR UR4, R5 ;  /* 0x00000000050472ca */ /* 0x000fe200000e0000 */
[----:B------:R-:W-:Y:S01]  /*63a0*/  VIADD R5, R13, 0x190 ;  /* 0x000001900d057836 */ /* 0x000fe20000000000 */
[----:B------:R-:W-:Y:S01]  /*63b0*/  R2UR UR38, R6 ;  /* 0x00000000062672ca */ /* 0x000fe200000e0000 */
[----:B------:R-:W-:-:S02]  /*63c0*/  VIADD R6, R18, 0x2ed00 ;  /* 0x0002ed0012067836 */ /* 0x000fc40000000000 */
[----:B------:R-:W-:Y:S01]  /*63d0*/  UMOV UR16, UR56 ;  /* 0x0000003800107c82 */ /* 0x000fe20008000000 */
[----:B------:R-:W-:Y:S01]  /*63e0*/  R2UR UR54, R5 ;  /* 0x00000000053672ca */ /* 0x000fe200000e0000 */
[----:B------:R-:W-:Y:S01]  /*63f0*/  VIADD R5, R13, 0x210 ;  /* 0x000002100d057836 */ /* 0x000fe20000000000 */
[----:B------:R-:W-:Y:S01]  /*6400*/  UMOV UR52, UR48 ;  /* 0x0000003000347c82 */ /* 0x000fe20008000000 */
[----:B------:R-:W-:Y:S01]  /*6410*/  UMOV UR44, UR48 ;  /* 0x00000030002c7c82 */ /* 0x000fe20008000000 */
[----:B------:R-:W-:Y:S02]  /*6420*/  SHF.R.U32.HI R6, RZ, 0x4, R6 ;  /* 0x00000004ff067819 */ /* 0x000fe40000011606 */
[----:B------:R-:W-:Y:S01]  /*6430*/  R2UR UR46, R5 ;  /* 0x00000000052e72ca */ /* 0x000fe200000e0000 */
[----:B------:R-:W-:Y:S01]  /*6440*/  VIADD R5, R23, 0x100 ;  /* 0x0000010017057836 */ /* 0x000fe20000000000 */
[----:B------:R-:W-:-:S04]  /*6450*/  LOP3.LUT R216, R6, 0x3fff, RZ, 0xc0, !PT ;  /* 0x00003fff06d87812 */ /* 0x000fc800078ec0ff */
[----:B------:R-:W-:Y:S01]  /*6460*/  R2UR UR28, R5 ;  /* 0x00000000051c72ca */ /* 0x000fe200000e0000 */
[----:B------:R-:W-:Y:S01]  /*6470*/  VIADD R5, R13, 0xa0 ;  /* 0x000000a00d057836 */ /* 0x000fe20000000000 */
[----:B------:R-:W-:Y:S01]  /*6480*/  LOP3.LUT R6, R216, 0x400000, RZ, 0xfc, !PT ;  /* 0x00400000d8067812 */ /* 0x000fe200078efcff */
[----:B------:R-:W-:Y:S03]  /*6490*/  STSM.16.M88.2 [R2+0x2ed00], R20 ;  /* 0x02ed001402007844 */ /* 0x000fe60000000100 */
[----:B------:R-:W-:Y:S01]  /*64a0*/  R2UR UR42, R5 ;  /* 0x00000000052a72ca */ /* 0x000fe200000e0000 */
[----:B------:R-:W-:Y:S01]  /*64b0*/  VIADD R5, R13, 0x1a0 ;  /* 0x000001a00d057836 */ /* 0x000fe20000000000 */
[----:B------:R0:W-:Y:S04]  /*64c0*/  STSM.16.M88.2 [R2+0x2f500], R10 ;  /* 0x02f5000a02007844 */ /* 0x0001e80000000100 */
[----:B------:R-:W-:Y:S01]  /*64d0*/  R2UR UR34, R5 ;  /* 0x00000000052272ca */ /* 0x000fe200000e0000 */
[----:B------:R-:W-:Y:S01]  /*64e0*/  STSM.16.M88.2 [R2+0x2fd00], R24 ;  /* 0x02fd001802007844 */ /* 0x000fe20000000100 */
[----:B------:R-:W-:Y:S01]  /*64f0*/  VIADD R5, R13, 0x220 ;  /* 0x000002200d057836 */ /* 0x000fe20000000000 */
[----:B------:R-:W-:Y:S01]  /*6500*/  UMOV UR40, UR28 ;  /* 0x0000001c00287c82 */ /* 0x000fe20008000000 */
[----:B------:R-:W-:Y:S01]  /*6510*/  UMOV UR36, UR28 ;  /* 0x0000001c00247c82 */ /* 0x000fe20008000000 */
[----:B------:R1:W-:Y:S01]  /*6520*/  STSM.16.M88.2 [R2+0x30500], R8 ;  /* 0x0305000802007844 */ /* 0x0003e20000000100 */
[----:B------:R-:W-:Y:S01]  /*6530*/  UMOV UR32, UR28 ;  /* 0x0000001c00207c82 */ /* 0x000fe20008000000 */
[----:B------:R-:W-:Y:S01]  /*6540*/  R2UR UR26, R5 ;  /* 0x00000000051a72ca */ /* 0x000fe200000e0000 */
[----:B------:R-:W-:Y:S01]  /*6550*/  UMOV UR24, UR28 ;  /* 0x0000001c00187c82 */ /* 0x000fe20008000000 */
[----:B------:R2:W-:Y:S01]  /*6560*/  STSM.16.M88.2 [R2+0x30d00], R36 ;  /* 0x030d002402007844 */ /* 0x0005e20000000100 */
[----:B------:R-:W-:Y:S01]  /*6570*/  WARPGROUP.ARRIVE ;  /* 0x00000000000079c5 */ /* 0x000fe20000000000 */
[----:B------:R-:W-:-:S02]  /*6580*/  IMAD R5, R4, 0x2800, R18 ;  /* 0x0000280004057824 */ /* 0x000fc400078e0212 */
[C---:B0-----:R-:W-:Y:S02]  /*6590*/  VIADD R10, R13.reuse, 0x30 ;  /* 0x000000300d0a7836 */ /* 0x041fe40000000000 */
[----:B------:R-:W-:Y:S01]  /*65a0*/  VIADD R11, R13, 0xb0 ;  /* 0x000000b00d0b7836 */ /* 0x000fe20000000000 */
[----:B------:R-:W-:Y:S01]  /*65b0*/  HGMMA.64x16x16.F32 R136, gdesc[UR56].tnspA.tnspB, R136 ;  /* 0x60200000388879f0 */ /* 0x000fe20008700888 */
[----:B------:R-:W-:Y:S02]  /*65c0*/  SHF.R.U32.HI R5, RZ, 0x4, R5 ;  /* 0x00000004ff057819 */ /* 0x000fe40000011605 */
[----:B-1----:R-:W-:Y:S01]  /*65d0*/  MOV R9, UR30 ;  /* 0x0000001e00097c02 */ /* 0x002fe20008000f00 */
[----:B------:R-:W-:Y:S01]  /*65e0*/  HGMMA.64x16x16.F32 R152, gdesc[UR12].tnspA.tnspB, R152 ;  /* 0x602000000c9879f0 */ /* 0x000fe20008700898 */
[----:B------:R-:W-:Y:S01]  /*65f0*/  LOP3.LUT R5, R5, 0x3fff, RZ, 0xc0, !PT ;  /* 0x00003fff05057812 */ /* 0x000fe200078ec0ff */
[----:B------:R-:W-:Y:S01]  /*6600*/  UMOV UR12, UR14 ;  /* 0x0000000e000c7c82 */ /* 0x000fe20008000000 */
[----:B------:R-:W-:Y:S01]  /*6610*/  UMOV UR13, UR15 ;  /* 0x0000000f000d7c82 */ /* 0x000fe20008000000 */
[----:B------:R-:W-:Y:S01]  /*6620*/  HGMMA.64x16x16.F32 R168, gdesc[UR8].tnspA.tnspB, R168 ;  /* 0x6020000008a879f0 */ /* 0x000fe200087008a8 */
[----:B------:R-:W-:Y:S01]  /*6630*/  UMOV UR8, UR18 ;  /* 0x0000001200087c82 */ /* 0x000fe20008000000 */
[----:B------:R-:W-:Y:S01]  /*6640*/  UMOV UR9, UR19 ;  /* 0x0000001300097c82 */ /* 0x000fe20008000000 */
[----:B------:R-:W-:Y:S01]  /*6650*/  UMOV UR15, 0x40 ;  /* 0x00000040000f7882 */ /* 0x000fe20000000000 */
[----:B------:R-:W-:Y:S01]  /*6660*/  HGMMA.64x16x16.F32 R184, gdesc[UR16].tnspA.tnspB, R184 ;  /* 0x6020000010b879f0 */ /* 0x000fe200087008b8 */
[----:B------:R-:W-:Y:S01]  /*6670*/  UMOV UR16, UR56 ;  /* 0x0000003800107c82 */ /* 0x000fe20008000000 */
        /* <DEDUP_REMOVED lines=13> */
[----:B------:R-:W-:Y:S04]  /*6750*/  HGMMA.64x16x16.F32 R136, gdesc[UR48].tnspA.tnspB, R136 ;  /* 0x60200000308879f0 */ /* 0x000fe80008700888 */
        /* <DEDUP_REMOVED lines=8> */
[----:B------:R-:W-:Y:S01]  /*67e0*/  R2UR UR18, R11 ;  /* 0x000000000b1272ca */ /* 0x000fe200000e0000 */
[----:B------:R-:W-:Y:S01]  /*67f0*/  UMOV UR48, UR6 ;  /* 0x0000000600307c82 */ /* 0x000fe20008000000 */
[----:B------:R-:W-:Y:S01]  /*6800*/  HGMMA.64x16x16.F32 R184, gdesc[UR52].tnspA.tnspB, R184 ;  /* 0x6020000034b879f0 */ /* 0x000fe200087008b8 */
[----:B------:R-:W-:Y:S01]  /*6810*/  UMOV UR52, UR4 ;  /* 0x0000000400347c82 */ /* 0x000fe20008000000 */
[----:B------:R-:W-:Y:S01]  /*6820*/  UMOV UR53, UR5 ;  /* 0x0000000500357c82 */ /* 0x000fe20008000000 */
[----:B------:R-:W-:Y:S01]  /*6830*/  R2UR UR5, R5 ;  /* 0x00000000050572ca */ /* 0x000fe200000e0000 */
[----:B------:R-:W-:Y:S01]  /*6840*/  HGMMA.64x16x16.F32 R200, gdesc[UR44].tnspA.tnspB, R200 ;  /* 0x602000002cc879f0 */ /* 0x000fe200087008c8 */
[----:B------:R-:W-:Y:S01]  /*6850*/  R2UR UR4, R6 ;  /* 0x00000000060472ca */ /* 0x000fe200000e0000 */
[----:B------:R-:W-:Y:S01]  /*6860*/  UMOV UR19, 0x40 ;  /* 0x0000004000137882 */ /* 0x000fe20000000000 */
[----:B------:R-:W-:Y:S01]  /*6870*/  UMOV UR44, UR12 ;  /* 0x0000000c002c7c82 */ /* 0x000fe20008000000 */
[----:B------:R-:W-:Y:S01]  /*6880*/  UMOV UR45, UR13 ;  /* 0x0000000d002d7c82 */ /* 0x000fe20008000000 */
[----:B------:R-:W-:Y:S01]  /*6890*/  UMOV UR49, UR7 ;  /* 0x0000000700317c82 */ /* 0x000fe20008000000 */
[----:B------:R-:W-:Y:S01]  /*68a0*/  UMOV UR7, 0x40 ;  /* 0x0000004000077882 */ /* 0x000fe20000000000 */
[----:B------:R-:W-:Y:S05]  /*68b0*/  HGMMA.64x16x16.F32 R136, gdesc[UR28].tnspA.tnspB, R136 ;  /* 0x602000001c8879f0 */ /* 0x000fea0008700888 */
[----:B------:R-:W-:-:S02]  /*68c0*/  UMOV UR28, UR5 ;  /* 0x00000005001c7c82 */ /* 0x000fc40008000000 */
[----:B------:R-:W-:Y:S01]  /*68d0*/  UMOV UR30, UR4 ;  /* 0x00000004001e7c82 */ /* 0x000fe20008000000 */
[----:B------:R-:W-:Y:S01]  /*68e0*/  UMOV UR29, 0x40000040 ;  /* 0x40000040001d7882 */ /* 0x000fe20000000000 */
[----:B------:R-:W-:Y:S01]  /*68f0*/  HGMMA.64x16x16.F32 R152, gdesc[UR40].tnspA.tnspB, R152 ;  /* 0x60200000289879f0 */ /* 0x000fe20008700898 */
[----:B------:R-:W-:Y:S01]  /*6900*/  UMOV UR40, UR8 ;  /* 0x0000000800287c82 */ /* 0x000fe20008000000 */
[----:B------:R-:W-:Y:S01]  /*6910*/  R2UR UR8, R7 ;  /* 0x00000000070872ca */ /* 0x000fe200000e0000 */
[C---:B------:R-:W-:Y:S01]  /*6920*/  VIADD R7, R13.reuse, 0x130 ;  /* 0x000001300d077836 */ /* 0x040fe20000000000 */
[----:B------:R-:W-:Y:S01]  /*6930*/  UMOV UR41, UR9 ;  /* 0x0000000900297c82 */ /* 0x000fe20008000000 */
[----:B------:R-:W-:Y:S01]  /*6940*/  UMOV UR9, 0x40000040 ;  /* 0x4000004000097882 */ /* 0x000fe20000000000 */
[----:B------:R-:W-:Y:S01]  /*6950*/  HGMMA.64x16x16.F32 R168, gdesc[UR36].tnspA.tnspB, R168 ;  /* 0x6020000024a879f0 */ /* 0x000fe200087008a8 */
[----:B------:R-:W-:Y:S01]  /*6960*/  UMOV UR36, UR10 ;  /* 0x0000000a00247c82 */ /* 0x000fe20008000000 */
[----:B------:R-:W-:Y:S01]  /*6970*/  R2UR UR10, R10 ;  /* 0x000000000a0a72ca */ /* 0x000fe200000e0000 */
[C---:B------:R-:W-:Y:S01]  /*6980*/  VIADD R10, R13.reuse, 0x1b0 ;  /* 0x000001b00d0a7836 */ /* 0x040fe20000000000 */
[----:B------:R-:W-:Y:S01]  /*6990*/  HGMMA.64x16x16.F32 R184, gdesc[UR32].tnspA.tnspB, R184 ;  /* 0x6020000020b879f0 */ /* 0x000fe200087008b8 */
[----:B------:R-:W-:Y:S01]  /*69a0*/  VIADD R13, R13, 0x230 ;  /* 0x000002300d0d7836 */ /* 0x000fe20000000000 */
[----:B------:R-:W-:Y:S01]  /*69b0*/  R2UR UR22, R7 ;  /* 0x00000000071672ca */ /* 0x000fe200000e0000 */
[----:B------:R-:W-:Y:S01]  /*69c0*/  UMOV UR37, UR11 ;  /* 0x0000000b00257c82 */ /* 0x000fe20008000000 */
[----:B------:R-:W-:Y:S01]  /*69d0*/  HGMMA.64x16x16.F32 R200, gdesc[UR24].tnspA.tnspB, R200 ;  /* 0x6020000018c879f0 */ /* 0x000fe200087008c8 */
[----:B------:R-:W-:Y:S01]  /*69e0*/  R2UR UR14, R10 ;  /* 0x000000000a0e72ca */ /* 0x000fe200000e0000 */
[----:B------:R-:W-:Y:S01]  /*69f0*/  UMOV UR11, 0x40 ;  /* 0x00000040000b7882 */ /* 0x000fe20000000000 */
[----:B------:R-:W-:Y:S01]  /*6a00*/  R2UR UR6, R13 ;  /* 0x000000000d0672ca */ /* 0x000fe200000e0000 */
        /* <DEDUP_REMOVED lines=9> */
[----:B------:R-:W-:Y:S01]  /*6aa0*/  VIADD R7, R5, 0x80 ;  /* 0x0000008005077836 */ /* 0x000fe20000000000 */
[----:B------:R-:W-:Y:S01]  /*6ab0*/  UMOV UR32, UR44 ;  /* 0x0000002c00207c82 */ /* 0x000fe20008000000 */
[----:B------:R-:W-:Y:S01]  /*6ac0*/  VIADD R10, R6, 0x80 ;  /* 0x00000080060a7836 */ /* 0x000fe20000000000 */
[----:B------:R-:W-:Y:S01]  /*6ad0*/  UMOV UR44, UR56 ;  /* 0x00000038002c7c82 */ /* 0x000fe20008000000 */
[----:B------:R-:W-:Y:S01]  /*6ae0*/  IMAD.U32 R20, RZ, RZ, UR30 ;  /* 0x0000001eff147e24 */ /* 0x000fe2000f8e00ff */
[----:B------:R-:W-:Y:S01]  /*6af0*/  UMOV UR33, UR45 ;  /* 0x0000002d00217c82 */ /* 0x000fe20008000000 */
[----:B------:R-:W-:Y:S01]  /*6b00*/  IMAD.U32 R21, RZ, RZ, UR31 ;  /* 0x0000001fff157e24 */ /* 0x000fe2000f8e00ff */
[----:B------:R-:W-:Y:S01]  /*6b10*/  UMOV UR45, UR57 ;  /* 0x00000039002d7c82 */ /* 0x000fe20008000000 */
[----:B------:R-:W-:Y:S01]  /*6b20*/  UMOV UR57, 0x40000040 ;  /* 0x4000004000397882 */ /* 0x000fe20000000000 */
[----:B------:R-:W-:Y:S01]  /*6b30*/  HGMMA.64x16x16.F32 R136, gdesc[UR8].tnspA.tnspB, R136 ;  /* 0x60200000088879f0 */ /* 0x000fe20008700888 */
[----:B------:R-:W-:-:S03]  /*6b40*/  UMOV UR9, 0x40000040 ;  /* 0x4000004000097882 */ /* 0x000fc60000000000 */
[----:B------:R-:W-:Y:S01]  /*6b50*/  HGMMA.64x16x16.F32 R152, gdesc[UR16].tnspA.tnspB, R152 ;  /* 0x60200000109879f0 */ /* 0x000fe20008700898 */
[----:B------:R-:W-:Y:S01]  /*6b60*/  VIADD R22, R22, 0xffff0000 ;  /* 0xffff000016167836 */ /* 0x000fe20000000000 */
[----:B------:R-:W-:Y:S02]  /*6b70*/  UMOV UR17, UR9 ;  /* 0x0000000900117c82 */ /* 0x000fe40008000000 */
[----:B------:R-:W-:Y:S01]  /*6b80*/  HGMMA.64x16x16.F32 R168, gdesc[UR20].tnspA.tnspB, R168 ;  /* 0x6020000014a879f0 */ /* 0x000fe200087008a8 */
[----:B------:R-:W-:-:S03]  /*6b90*/  UMOV UR21, UR9 ;  /* 0x0000000900157c82 */ /* 0x000fc60008000000 */
[----:B------:R-:W-:Y:S01]  /*6ba0*/  HGMMA.64x16x16.F32 R184, gdesc[UR12].tnspA.tnspB, R184 ;  /* 0x602000000cb879f0 */ /* 0x000fe200087008b8 */
[----:B------:R-:W-:-:S03]  /*6bb0*/  UMOV UR13, UR9 ;  /* 0x00000009000d7c82 */ /* 0x000fc60008000000 */
[----:B------:R-:W-:Y:S01]  /*6bc0*/  HGMMA.64x16x16.F32 R200, gdesc[UR4].tnspA.tnspB, R200, gsb0 ;  /* 0x6020000004c879f0 */ /* 0x000fe200080008c8 */
[----:B------:R0:W-:Y:S06]  /*6bd0*/  MEMBAR.ALL.CTA ;  /* 0x0000000000007992 */ /* 0x0001ec0000008000 */
[----:B0-----:R-:W0:Y:S01]  /*6be0*/  FENCE.VIEW.ASYNC.S ;  /* 0x00000000000073c6 */ /* 0x001e220000000000 */
[----:B------:R-:W-:Y:S01]  /*6bf0*/  R2UR UR4, R7 ;  /* 0x00000000070472ca */ /* 0x000fe200000e0000 */
[----:B------:R-:W-:Y:S01]  /*6c00*/  VIADD R7, R5, 0x100 ;  /* 0x0000010005077836 */ /* 0x000fe20000000000 */
[----:B------:R-:W-:Y:S01]  /*6c10*/  R2UR UR5, R10 ;  /* 0x000000000a0572ca */ /* 0x000fe200000e0000 */
[----:B------:R-:W-:Y:S01]  /*6c20*/  VIADD R10, R6, 0x100 ;  /* 0x00000100060a7836 */ /* 0x000fe20000000000 */
[----:B0-----:R-:W-:Y:S06]  /*6c30*/  BAR.SYNC.DEFER_BLOCKING 0x9, 0x100 ;  /* 0x0244000000007b1d */ /* 0x001fec0000010000 */
[----:B--2---:R-:W-:-:S06]  /*6c40*/  WARPGROUP.ARRIVE ;  /* 0x00000000000079c5 */ /* 0x004fcc0000000000 */
[----:B------:R-:W-:Y:S01]  /*6c50*/  HGMMA.64x64x16.F32 R24, gdesc[UR28].tnspA, RZ, !UPT ;  /* 0x20e000001c1879f0 */ /* 0x000fe2000c7008ff */
[----:B------:R-:W-:Y:S01]  /*6c60*/  UMOV UR28, UR4 ;  /* 0x00000004001c7c82 */ /* 0x000fe20008000000 */
[----:B------:R-:W-:Y:S01]  /*6c70*/  UMOV UR29, 0x40000040 ;  /* 0x40000040001d7882 */ /* 0x000fe20000000000 */
[----:B------:R-:W-:Y:S01]  /*6c80*/  UMOV UR30, UR5 ;  /* 0x00000005001e7c82 */ /* 0x000fe20008000000 */
[----:B------:R-:W-:Y:S01]  /*6c90*/  UMOV UR31, 0x8 ;  /* 0x00000008001f7882 */ /* 0x000fe20000000000 */
[----:B------:R-:W-:Y:S01]  /*6ca0*/  R2UR UR4, R7 ;  /* 0x00000000070472ca */ /* 0x000fe200000e0000 */
[----:B------:R-:W-:Y:S01]  /*6cb0*/  IMAD.U32 R14, RZ, RZ, UR30 ;  /* 0x0000001eff0e7e24 */ /* 0x000fe2000f8e00ff */
[----:B------:R-:W-:Y:S01]  /*6cc0*/  R2UR UR5, R10 ;  /* 0x000000000a0572ca */ /* 0x000fe200000e0000 */
[----:B------:R-:W-:Y:S02]  /*6cd0*/  IMAD.U32 R15, RZ, RZ, UR31 ;  /* 0x0000001fff0f7e24 */ /* 0x000fe4000f8e00ff */
[----:B------:R-:W-:-:S02]  /*6ce0*/  VIADD R7, R5, 0x180 ;  /* 0x0000018005077836 */ /* 0x000fc40000000000 */
[C---:B------:R-:W-:Y:S02]  /*6cf0*/  VIADD R10, R6.reuse, 0x180 ;  /* 0x00000180060a7836 */ /* 0x040fe40000000000 */
[----:B------:R-:W-:Y:S01]  /*6d00*/  VIADD R6, R6, 0x200 ;  /* 0x0000020006067836 */ /* 0x000fe20000000000 */
[----:B------:R-:W-:Y:S03]  /*6d10*/  HGMMA.64x64x16.F32 R24, gdesc[UR28].tnspA, R24 ;  /* 0x20e000001c1879f0 */ /* 0x000fe60008700818 */
[----:B------:R-:W-:Y:S01]  /*6d20*/  UMOV UR28, UR4 ;  /* 0x00000004001c7c82 */ /* 0x000fe20008000000 */
[----:B------:R-:W-:Y:S01]  /*6d30*/  UMOV UR29, 0x40000040 ;  /* 0x40000040001d7882 */ /* 0x000fe20000000000 */
[----:B------:R-:W-:Y:S01]  /*6d40*/  UMOV UR30, UR5 ;  /* 0x00000005001e7c82 */ /* 0x000fe20008000000 */
[----:B------:R-:W-:Y:S01]  /*6d50*/  UMOV UR31, 0x8 ;  /* 0x00000008001f7882 */ /* 0x000fe20000000000 */
[----:B------:R-:W-:Y:S01]  /*6d60*/  R2UR UR4, R7 ;  /* 0x00000000070472ca */ /* 0x000fe200000e0000 */
[----:B------:R-:W-:Y:S01]  /*6d70*/  IMAD.U32 R12, RZ, RZ, UR30 ;  /* 0x0000001eff0c7e24 */ /* 0x000fe2000f8e00ff */
[----:B------:R-:W-:Y:S01]  /*6d80*/  R2UR UR5, R10 ;  /* 0x000000000a0572ca */ /* 0x000fe200000e0000 */
[----:B------:R-:W-:-:S02]  /*6d90*/  IMAD.U32 R13, RZ, RZ, UR31 ;  /* 0x0000001fff0d7e24 */ /* 0x000fc4000f8e00ff */
[----:B------:R-:W-:Y:S01]  /*6da0*/  VIADD R7, R5, 0x200 ;  /* 0x0000020005077836 */ /* 0x000fe20000000000 */
[----:B------:R-:W-:Y:S07]  /*6db0*/  HGMMA.64x64x16.F32 R24, gdesc[UR28].tnspA, R24 ;  /* 0x20e000001c1879f0 */ /* 0x000fee0008700818 */
[----:B------:R-:W-:Y:S01]  /*6dc0*/  UMOV UR28, UR4 ;  /* 0x00000004001c7c82 */ /* 0x000fe20008000000 */
[----:B------:R-:W-:Y:S01]  /*6dd0*/  UMOV UR29, 0x40000040 ;  /* 0x40000040001d7882 */ /* 0x000fe20000000000 */
[----:B------:R-:W-:Y:S01]  /*6de0*/  UMOV UR30, UR5 ;  /* 0x00000005001e7c82 */ /* 0x000fe20008000000 */
[----:B------:R-:W-:Y:S01]  /*6df0*/  UMOV UR31, 0x8 ;  /* 0x00000008001f7882 */ /* 0x000fe20000000000 */
[----:B------:R-:W-:Y:S01]  /*6e00*/  R2UR UR4, R7 ;  /* 0x00000000070472ca */ /* 0x000fe200000e0000 */
[----:B------:R-:W-:Y:S01]  /*6e10*/  VIADD R7, R23, 0x400 ;  /* 0x0000040017077836 */ /* 0x000fe20000000000 */
[----:B------:R-:W-:Y:S01]  /*6e20*/  R2UR UR5, R6 ;  /* 0x00000000060572ca */ /* 0x000fe200000e0000 */
[----:B------:R-:W-:-:S02]  /*6e30*/  IMAD.U32 R10, RZ, RZ, UR30 ;  /* 0x0000001eff0a7e24 */ /* 0x000fc4000f8e00ff */
[----:B------:R-:W-:Y:S01]  /*6e40*/  IMAD.U32 R11, RZ, RZ, UR31 ;  /* 0x0000001fff0b7e24 */ /* 0x000fe2000f8e00ff */
[----:B------:R-:W-:Y:S01]  /*6e50*/  R2UR UR56, R7 ;  /* 0x00000000073872ca */ /* 0x000fe200000e0000 */
[----:B------:R-:W-:Y:S06]  /*6e60*/  HGMMA.64x64x16.F32 R24, gdesc[UR28].tnspA, R24 ;  /* 0x20e000001c1879f0 */ /* 0x000fec0008700818 */
[----:B------:R-:W-:Y:S01]  /*6e70*/  UMOV UR28, UR4 ;  /* 0x00000004001c7c82 */ /* 0x000fe20008000000 */
[----:B------:R-:W-:Y:S01]  /*6e80*/  UMOV UR29, 0x40000040 ;  /* 0x40000040001d7882 */ /* 0x000fe20000000000 */
[----:B------:R-:W-:Y:S01]  /*6e90*/  UMOV UR30, UR5 ;  /* 0x00000005001e7c82 */ /* 0x000fe20008000000 */
[----:B------:R-:W-:Y:S01]  /*6ea0*/  UMOV UR31, 0x8 ;  /* 0x00000008001f7882 */ /* 0x000fe20000000000 */
[----:B------:R-:W-:Y:S01]  /*6eb0*/  IMAD.U32 R6, RZ, RZ, UR30 ;  /* 0x0000001eff067e24 */ /* 0x000fe2000f8e00ff */
[----:B------:R-:W-:Y:S01]  /*6ec0*/  ULDC.64 UR4, c[0x0][0x2c0] ;  /* 0x0000b00000047ab9 */ /* 0x000fe20000000a00 */
[----:B------:R-:W-:Y:S01]  /*6ed0*/  IMAD.U32 R7, RZ, RZ, UR31 ;  /* 0x0000001fff077e24 */ /* 0x000fe2000f8e00ff */
[----:B------:R-:W-:Y:S01]  /*6ee0*/  HGMMA.64x64x16.F32 R24, gdesc[UR28].tnspA, R24, gsb0 ;  /* 0x20e000001c1879f0 */ /* 0x000fe20008000818 */
[----:B------:R-:W-:Y:S01]  /*6ef0*/  WARPGROUP.ARRIVE ;  /* 0x00000000000079c5 */ /* 0x000fe20000000000 */
[----:B------:R-:W-:Y:S01]  /*6f00*/  R2UR UR31, R8 ;  /* 0x00000000081f72ca */ /* 0x000fe200000e0000 */
[----:B------:R-:W-:Y:S01]  /*6f10*/  VIADD R8, R23, 0x480 ;  /* 0x0000048017087836 */ /* 0x000fe20000000000 */
[----:B------:R-:W-:Y:S01]  /*6f20*/  R2UR UR30, R9 ;  /* 0x00000000091e72ca */ /* 0x000fe200000e0000 */
[----:B------:R-:W-:Y:S01]  /*6f30*/  UMOV UR29, 0x40000040 ;  /* 0x40000040001d7882 */ /* 0x000fe20000000000 */
[----:B------:R-:W-:Y:S01]  /*6f40*/  IMAD.SHL.U32 R9, R16, 0x4000, RZ ;  /* 0x0000400010097824 */ /* 0x000fe200078e00ff */
        /* <DEDUP_REMOVED lines=18> */
[C---:B------:R-:W-:Y:S01]  /*7070*/  VIADD R8, R23.reuse, 0x500 ;  /* 0x0000050017087836 */ /* 0x040fe20000000000 */
[----:B------:R-:W-:Y:S01]  /*7080*/  UMOV UR25, UR29 ;  /* 0x0000001d00197c82 */ /* 0x000fe20008000000 */
[----:B------:R-:W-:Y:S01]  /*7090*/  VIADD R23, R23, 0x580 ;  /* 0x0000058017177836 */ /* 0x000fe20000000000 */
[----:B------:R-:W-:Y:S01]  /*70a0*/  SHF.R.U32.HI R22, RZ, 0x4, R22 ;  /* 0x00000004ff167819 */ /* 0x000fe20000011616 */
[----:B------:R-:W-:Y:S01]  /*70b0*/  ULDC.64 UR56, c[0x0][0x208] ;  /* 0x0000820000387ab9 */ /* 0x000fe20000000a00 */
[----:B------:R-:W-:-:S02]  /*70c0*/  R2UR UR28, R8 ;  /* 0x00000000081c72ca */ /* 0x000fc400000e0000 */
[----:B------:R-:W-:Y:S02]  /*70d0*/  R2UR UR8, R23 ;  /* 0x00000000170872ca */ /* 0x000fe400000e0000 */
[----:B------:R-:W-:-:S04]  /*70e0*/  IADD3 R23, P1, R9, R230, RZ ;  /* 0x000000e609177210 */ /* 0x000fc80007f3e0ff */
[----:B------:R-:W-:Y:S02]  /*70f0*/  LEA.HI.X.SX32 R218, R9, R234, 0x1, P1 ;  /* 0x000000ea09da7211 */ /* 0x000fe400008f0eff */
[----:B------:R-:W-:-:S03]  /*7100*/  LEA R8, P1, R23, UR4, 0x2 ;  /* 0x0000000417087c11 */ /* 0x000fc6000f8210ff */
[----:B------:R-:W-:Y:S01]  /*7110*/  UMOV UR40, UR28 ;  /* 0x0000001c00287c82 */ /* 0x000fe20008000000 */
[----:B------:R-:W-:Y:S01]  /*7120*/  UMOV UR36, UR28 ;  /* 0x0000001c00247c82 */ /* 0x000fe20008000000 */
[----:B------:R-:W-:Y:S01]  /*7130*/  UMOV UR32, UR28 ;  /* 0x0000001c00207c82 */ /* 0x000fe20008000000 */
[----:B------:R-:W-:Y:S01]  /*7140*/  UMOV UR24, UR28 ;  /* 0x0000001c00187c82 */ /* 0x000fe20008000000 */
[----:B------:R-:W-:Y:S01]  /*7150*/  UMOV UR16, UR8 ;  /* 0x0000000800107c82 */ /* 0x000fe20008000000 */
[----:B------:R-:W-:Y:S01]  /*7160*/  UMOV UR20, UR8 ;  /* 0x0000000800147c82 */ /* 0x000fe20008000000 */
[----:B------:R-:W-:Y:S01]  /*7170*/  LEA.HI.X R9, R23, UR5, R218, 0x2, P1 ;  /* 0x0000000517097c11 */ /* 0x000fe200088f14da */
        /* <DEDUP_REMOVED lines=11> */
[----:B------:R-:W-:Y:S01]  /*7230*/  UMOV UR53, UR49 ;  /* 0x0000003100357c82 */ /* 0x000fe20008000000 */
[----:B------:R-:W-:Y:S01]  /*7240*/  HGMMA.64x16x16.F32 R176, gdesc[UR48].tnspA.tnspB, R176 ;  /* 0x6020000030b079f0 */ /* 0x000fe200087008b0 */
[----:B------:R-:W-:-:S03]  /*7250*/  UMOV UR45, UR49 ;  /* 0x00000031002d7c82 */ /* 0x000fc60008000000 */
[----:B------:R-:W-:Y:S04]  /*7260*/  HGMMA.64x16x16.F32 R192, gdesc[UR52].tnspA.tnspB, R192 ;  /* 0x6020000034c079f0 */ /* 0x000fe800087008c0 */
[----:B------:R-:W-:Y:S04]  /*7270*/  HGMMA.64x16x16.F32 R208, gdesc[UR44].tnspA.tnspB, R208 ;  /* 0x602000002cd079f0 */ /* 0x000fe800087008d0 */
[----:B------:R-:W-:Y:S04]  /*7280*/  HGMMA.64x16x16.F32 R144, gdesc[UR28].tnspA.tnspB, R144 ;  /* 0x602000001c9079f0 */ /* 0x000fe80008700890 */
[----:B------:R-:W-:Y:S04]  /*7290*/  HGMMA.64x16x16.F32 R160, gdesc[UR40].tnspA.tnspB, R160 ;  /* 0x6020000028a079f0 */ /* 0x000fe800087008a0 */
[----:B------:R-:W-:Y:S04]  /*72a0*/  HGMMA.64x16x16.F32 R176, gdesc[UR36].tnspA.tnspB, R176 ;  /* 0x6020000024b079f0 */ /* 0x000fe800087008b0 */
[----:B------:R-:W-:Y:S04]  /*72b0*/  HGMMA.64x16x16.F32 R192, gdesc[UR32].tnspA.tnspB, R192 ;  /* 0x6020000020c079f0 */ /* 0x000fe800087008c0 */
[----:B------:R-:W-:Y:S01]  /*72c0*/  HGMMA.64x16x16.F32 R208, gdesc[UR24].tnspA.tnspB, R208 ;  /* 0x6020000018d079f0 */ /* 0x000fe200087008d0 */
[----:B------:R-:W-:-:S05]  /*72d0*/  LOP3.LUT R22, R22, 0x3fff, RZ, 0xc0, !PT ;  /* 0x00003fff16167812 */ /* 0x000fca00078ec0ff */
[----:B------:R-:W-:-:S05]  /*72e0*/  IMAD R236, R3, 0x800, R22 ;  /* 0x0000080003ec7824 */ /* 0x000fca00078e0216 */
[----:B------:R-:W-:Y:S01]  /*72f0*/  R2UR UR52, R236 ;  /* 0x00000000ec3472ca */ /* 0x000fe200000e0000 */
[----:B------:R-:W-:Y:S04]  /*7300*/  HGMMA.64x16x16.F32 R144, gdesc[UR8].tnspA.tnspB, R144 ;  /* 0x60200000089079f0 */ /* 0x000fe80008700890 */
[----:B------:R-:W-:Y:S04]  /*7310*/  HGMMA.64x16x16.F32 R160, gdesc[UR16].tnspA.tnspB, R160 ;  /* 0x6020000010a079f0 */ /* 0x000fe800087008a0 */
[----:B------:R-:W-:Y:S04]  /*7320*/  HGMMA.64x16x16.F32 R176, gdesc[UR20].tnspA.tnspB, R176 ;  /* 0x6020000014b079f0 */ /* 0x000fe800087008b0 */
[----:B------:R-:W-:Y:S04]  /*7330*/  HGMMA.64x16x16.F32 R192, gdesc[UR12].tnspA.tnspB, R192 ;  /* 0x602000000cc079f0 */ /* 0x000fe800087008c0 */
[----:B------:R-:W-:Y:S03]  /*7340*/  HGMMA.64x16x16.F32 R208, gdesc[UR4].tnspA.tnspB, R208, gsb0 ;  /* 0x6020000004d079f0 */ /* 0x000fe600080008d0 */
[----:B------:R-:W-:-:S02]  /*7350*/  WARPGROUP.DEPBAR.LE gsb0, 0x1 ;  /* 0x00008000000079c5 */ /* 0x000fc40000010100 */
[----:B------:R0:W-:Y:S01]  /*7360*/  REDG.E.ADD.F32x4.FTZ.RN.STRONG.GPU desc[UR56][R8.64], R24 ;  /* 0x00000018080079a6 */ /* 0x0001e2000c10f7b8 */
[----:B------:R-:W-:Y:S01]  /*7370*/  WARPGROUP.ARRIVE ;  /* 0x00000000000079c5 */ /* 0x000fe20000000000 */
[----:B------:R-:W-:Y:S01]  /*7380*/  UMOV UR53, 0x40000040 ;  /* 0x4000004000357882 */ /* 0x000fe20000000000 */
[----:B0-----:R-:W-:Y:S01]  /*7390*/  LOP3.LUT R24, R216, 0x80000, RZ, 0xfc, !PT ;  /* 0x00080000d8187812 */ /* 0x001fe200078efcff */
[----:B------:R-:W-:Y:S01]  /*73a0*/  UMOV UR55, 0x40 ;  /* 0x0000004000377882 */ /* 0x000fe20000000000 */
[----:B------:R-:W-:Y:S01]  /*73b0*/  UMOV UR8, UR52 ;  /* 0x0000003400087c82 */ /* 0x000fe20008000000 */
[----:B------:R-:W-:Y:S01]  /*73c0*/  UMOV UR11, 0x40 ;  /* 0x00000040000b7882 */ /* 0x000fe20000000000 */
[----:B------:R-:W-:Y:S01]  /*73d0*/  VIADD R25, R236, 0x80 ;  /* 0x00000080ec197836 */ /* 0x000fe20000000000 */
[----:B------:R-:W-:Y:S01]  /*73e0*/  UMOV UR45, 0x40000040 ;  /* 0x40000040002d7882 */ /* 0x000fe20000000000 */
[C---:B------:R-:W-:Y:S01]  /*73f0*/  VIADD R22, R24.reuse, 0x80 ;  /* 0x0000008018167836 */ /* 0x040fe20000000000 */
[----:B------:R-:W-:Y:S01]  /*7400*/  UMOV UR47, 0x40 ;  /* 0x00000040002f7882 */ /* 0x000fe20000000000 */
[C---:B------:R-:W-:Y:S01]  /*7410*/  VIADD R23, R24.reuse, 0x100 ;  /* 0x0000010018177836 */ /* 0x040fe20000000000 */
[----:B------:R-:W-:Y:S01]  /*7420*/  R2UR UR54, R24 ;  /* 0x00000000183672ca */ /* 0x000fe200000e0000 */
[----:B------:R-:W-:Y:S01]  /*7430*/  UMOV UR51, 0x40 ;  /* 0x0000004000337882 */ /* 0x000fe20000000000 */
[----:B------:R-:W-:Y:S01]  /*7440*/  R2UR UR4, R22 ;  /* 0x00000000160472ca */ /* 0x000fe200000e0000 */
[C---:B------:R-:W-:Y:S01]  /*7450*/  VIADD R22, R24.reuse, 0x180 ;  /* 0x0000018018167836 */ /* 0x040fe20000000000 */
[----:B------:R-:W-:Y:S01]  /*7460*/  R2UR UR5, R23 ;  /* 0x00000000170572ca */ /* 0x000fe200000e0000 */
[----:B------:R-:W-:Y:S01]  /*7470*/  VIADD R23, R24, 0x200 ;  /* 0x0000020018177836 */ /* 0x000fe20000000000 */
[----:B------:R-:W-:Y:S01]  /*7480*/  UMOV UR25, 0x40000040 ;  /* 0x4000004000197882 */ /* 0x000fe20000000000 */
[----:B------:R-:W-:Y:S01]  /*7490*/  UMOV UR27, 0x40 ;  /* 0x00000040001b7882 */ /* 0x000fe20000000000 */
[----:B------:R-:W-:Y:S01]  /*74a0*/  R2UR UR6, R22 ;  /* 0x00000000160672ca */ /* 0x000fe200000e0000 */
[----:B------:R-:W-:Y:S01]  /*74b0*/  UMOV UR43, 0x40 ;  /* 0x00000040002b7882 */ /* 0x000fe20000000000 */
[----:B------:R-:W-:Y:S01]  /*74c0*/  R2UR UR7, R23 ;  /* 0x00000000170772ca */ /* 0x000fe200000e0000 */
[----:B------:R-:W-:Y:S01]  /*74d0*/  UMOV UR9, UR53 ;  /* 0x0000003500097c82 */ /* 0x000fe20008000000 */
[----:B------:R-:W-:Y:S01]  /*74e0*/  IMAD.U32 R23, RZ, RZ, UR11 ;  /* 0x0000000bff177e24 */ /* 0x000fe2000f8e00ff */
[----:B------:R-:W-:Y:S01]  /*74f0*/  HGMMA.64x16x16.F32 R56, gdesc[UR52].tnspA.tnspB, R56 ;  /* 0x60200000343879f0 */ /* 0x000fe20008700838 */
[----:B------:R-:W-:Y:S01]  /*7500*/  UMOV UR39, 0x40 ;  /* 0x0000004000277882 */ /* 0x000fe20000000000 */
[----:B------:R-:W-:Y:S01]  /*7510*/  UMOV UR10, UR4 ;  /* 0x00000004000a7c82 */ /* 0x000fe20008000000 */
[----:B------:R-:W-:Y:S01]  /*7520*/  UMOV UR35, 0x40 ;  /* 0x0000004000237882 */ /* 0x000fe20000000000 */
        /* <DEDUP_REMOVED lines=20> */
[----:B------:R-:W-:Y:S01]  /*7670*/  UMOV UR31, 0x40 ;  /* 0x00000040001f7882 */ /* 0x000fe20000000000 */
[----:B------:R-:W-:Y:S01]  /*7680*/  HGMMA.64x16x16.F32 R88, gdesc[UR8].tnspA.tnspB, R88 ;  /* 0x60200000085879f0 */ /* 0x000fe20008700858 */
[----:B------:R-:W-:Y:S01]  /*7690*/  VIADD R26, R24, 0x10 ;  /* 0x00000010181a7836 */ /* 0x000fe20000000000 */
[----:B------:R-:W-:Y:S01]  /*76a0*/  R2UR UR44, R25 ;  /* 0x00000000192c72ca */ /* 0x000fe200000e0000 */
[----:B------:R-:W-:Y:S01]  /*76b0*/  UMOV UR23, 0x40 ;  /* 0x0000004000177882 */ /* 0x000fe20000000000 */
[----:B------:R-:W-:Y:S01]  /*76c0*/  UMOV UR19, 0x40 ;  /* 0x0000004000137882 */ /* 0x000fe20000000000 */
[----:B------:R0:W-:Y:S01]  /*76d0*/  REDG.E.ADD.F32x4.FTZ.RN.STRONG.GPU desc[UR56][R8.64+0x800], R28 ;  /* 0x0008001c080079a6 */ /* 0x0001e2000c10f7b8 */
[----:B------:R-:W-:Y:S01]  /*76e0*/  R2UR UR46, R26 ;  /* 0x000000001a2e72ca */ /* 0x000fe200000e0000 */
[----:B------:R-:W-:-:S02]  /*76f0*/  VIADD R26, R24, 0x90 ;  /* 0x00000090181a7836 */ /* 0x000fc40000000000 */
[----:B------:R-:W-:Y:S01]  /*7700*/  VIADD R25, R24, 0x110 ;  /* 0x0000011018197836 */ /* 0x000fe20000000000 */
[----:B------:R-:W-:Y:S01]  /*7710*/  UMOV UR9, UR45 ;  /* 0x0000002d00097c82 */ /* 0x000fe20008000000 */
[----:B------:R-:W-:Y:S01]  /*7720*/  IMAD.U32 R220, RZ, RZ, UR10 ;  /* 0x0000000affdc7e24 */ /* 0x000fe2000f8e00ff */
[----:B------:R-:W-:Y:S01]  /*7730*/  R2UR UR4, R26 ;  /* 0x000000001a0472ca */ /* 0x000fe200000e0000 */
[C---:B------:R-:W-:Y:S01]  /*7740*/  VIADD R26, R24.reuse, 0x190 ;  /* 0x00000190181a7836 */ /* 0x040fe20000000000 */
[----:B------:R-:W-:Y:S01]  /*7750*/  R2UR UR5, R25 ;  /* 0x00000000190572ca */ /* 0x000fe200000e0000 */
[----:B------:R-:W-:Y:S01]  /*7760*/  VIADD R25, R24, 0x210 ;  /* 0x0000021018197836 */ /* 0x000fe20000000000 */
[----:B------:R-:W-:Y:S01]  /*7770*/  UMOV UR8, UR44 ;  /* 0x0000002c00087c82 */ /* 0x000fe20008000000 */
[----:B------:R-:W-:Y:S01]  /*7780*/  IMAD.U32 R221, RZ, RZ, UR11 ;  /* 0x0000000bffdd7e24 */ /* 0x000fe2000f8e00ff */
[----:B------:R-:W-:Y:S01]  /*7790*/  R2UR UR6, R26 ;  /* 0x000000001a0672ca */ /* 0x000fe200000e0000 */
[----:B------:R-:W-:Y:S01]  /*77a0*/  UMOV UR48, UR44 ;  /* 0x0000002c00307c82 */ /* 0x000fe20008000000 */
[----:B------:R-:W-:Y:S01]  /*77b0*/  R2UR UR50, R25 ;  /* 0x00000000193272ca */ /* 0x000fe200000e0000 */
[----:B------:R-:W-:Y:S01]  /*77c0*/  UMOV UR11, 0x40 ;  /* 0x00000040000b7882 */ /* 0x000fe20000000000 */
[----:B------:R-:W-:Y:S01]  /*77d0*/  UMOV UR49, UR45 ;  /* 0x0000002d00317c82 */ /* 0x000fe20008000000 */
[----:B------:R-:W-:Y:S01]  /*77e0*/  IMAD.U32 R223, RZ, RZ, UR11 ;  /* 0x0000000bffdf7e24 */ /* 0x000fe2000f8e00ff */
[----:B------:R-:W-:Y:S01]  /*77f0*/  UMOV UR41, UR25 ;  /* 0x0000001900297c82 */ /* 0x000fe20008000000 */
[----:B------:R-:W-:Y:S01]  /*7800*/  UMOV UR10, UR4 ;  /* 0x00000004000a7c82 */ /* 0x000fe20008000000 */
[----:B------:R-:W-:Y:S01]  /*7810*/  UMOV UR37, UR25 ;  /* 0x0000001900257c82 */ /* 0x000fe20008000000 */
[----:B------:R-:W-:Y:S01]  /*7820*/  HGMMA.64x16x16.F32 R56, gdesc[UR44].tnspA.tnspB, R56 ;  /* 0x602000002c3879f0 */ /* 0x000fe20008700838 */
[----:B------:R-:W-:Y:S01]  /*7830*/  IMAD.U32 R222, RZ, RZ, UR10 ;  /* 0x0000000affde7e24 */ /* 0x000fe2000f8e00ff */
        /* <DEDUP_REMOVED lines=17> */
[----:B------:R0:W-:Y:S01]  /*7950*/  REDG.E.ADD.F32x4.FTZ.RN.STRONG.GPU desc[UR56][R8.64+0x1000], R32 ;  /* 0x00100020080079a6 */ /* 0x0001e2000c10f7b8 */
[----:B------:R-:W-:-:S02]  /*7960*/  VIADD R26, R24, 0x20 ;  /* 0x00000020181a7836 */ /* 0x000fc40000000000 */
[----:B------:R-:W-:Y:S01]  /*7970*/  VIADD R25, R236, 0x100 ;  /* 0x00000100ec197836 */ /* 0x000fe20000000000 */
[----:B------:R-:W-:Y:S01]  /*7980*/  UMOV UR5, 0x40000040 ;  /* 0x4000004000057882 */ /* 0x000fe20000000000 */
[----:B------:R-:W-:Y:S01]  /*7990*/  IMAD.U32 R226, RZ, RZ, UR10 ;  /* 0x0000000affe27e24 */ /* 0x000fe2000f8e00ff */
[----:B------:R-:W-:Y:S01]  /*79a0*/  HGMMA.64x16x16.F32 R88, gdesc[UR48].tnspA.tnspB, R88 ;  /* 0x60200000305879f0 */ /* 0x000fe20008700858 */
[----:B------:R-:W-:Y:S01]  /*79b0*/  R2UR UR26, R26 ;  /* 0x000000001a1a72ca */ /* 0x000fe200000e0000 */
[C---:B------:R-:W-:Y:S01]  /*79c0*/  VIADD R26, R24.reuse, 0xa0 ;  /* 0x000000a0181a7836 */ /* 0x040fe20000000000 */
[----:B------:R-:W-:Y:S01]  /*79d0*/  R2UR UR24, R25 ;  /* 0x00000000191872ca */ /* 0x000fe200000e0000 */
[----:B------:R-:W-:Y:S01]  /*79e0*/  VIADD R25, R24, 0x120 ;  /* 0x0000012018197836 */ /* 0x000fe20000000000 */
[----:B------:R0:W-:Y:S02]  /*79f0*/  REDG.E.ADD.F32x4.FTZ.RN.STRONG.GPU desc[UR56][R8.64+0x1800], R36 ;  /* 0x00180024080079a6 */ /* 0x0001e4000c10f7b8 */
[----:B------:R-:W-:Y:S01]  /*7a00*/  R2UR UR42, R26 ;  /* 0x000000001a2a72ca */ /* 0x000fe200000e0000 */
[C---:B------:R-:W-:Y:S01]  /*7a10*/  VIADD R26, R24.reuse, 0x1a0 ;  /* 0x000001a0181a7836 */ /* 0x040fe20000000000 */
[----:B------:R-:W-:Y:S01]  /*7a20*/  R2UR UR38, R25 ;  /* 0x00000000192672ca */ /* 0x000fe200000e0000 */
[----:B------:R-:W-:Y:S01]  /*7a30*/  VIADD R25, R24, 0x220 ;  /* 0x0000022018197836 */ /* 0x000fe20000000000 */
[----:B------:R-:W-:Y:S01]  /*7a40*/  UMOV UR21, UR5 ;  /* 0x0000000500157c82 */ /* 0x000fe20008000000 */
[----:B------:R-:W-:Y:S01]  /*7a50*/  UMOV UR17, UR5 ;  /* 0x0000000500117c82 */ /* 0x000fe20008000000 */
[----:B------:R-:W-:Y:S01]  /*7a60*/  R2UR UR34, R26 ;  /* 0x000000001a2272ca */ /* 0x000fe200000e0000 */
[----:B------:R-:W-:Y:S01]  /*7a70*/  IMAD.U32 R227, RZ, RZ, UR11 ;  /* 0x0000000bffe37e24 */ /* 0x000fe2000f8e00ff */
[----:B------:R-:W-:Y:S01]  /*7a80*/  R2UR UR30, R25 ;  /* 0x00000000191e72ca */ /* 0x000fe200000e0000 */
[----:B------:R-:W-:Y:S01]  /*7a90*/  UMOV UR40, UR24 ;  /* 0x0000001800287c82 */ /* 0x000fe20008000000 */
[----:B------:R-:W-:Y:S01]  /*7aa0*/  UMOV UR36, UR24 ;  /* 0x0000001800247c82 */ /* 0x000fe20008000000 */
[----:B------:R-:W-:Y:S01]  /*7ab0*/  UMOV UR32, UR24 ;  /* 0x0000001800207c82 */ /* 0x000fe20008000000 */
[----:B------:R-:W-:Y:S01]  /*7ac0*/  UMOV UR28, UR24 ;  /* 0x00000018001c7c82 */ /* 0x000fe20008000000 */
[----:B------:R-:W-:Y:S01]  /*7ad0*/  HGMMA.64x16x16.F32 R56, gdesc[UR24].tnspA.tnspB, R56 ;  /* 0x60200000183879f0 */ /* 0x000fe20008700838 */
[----:B------:R-:W-:Y:S01]  /*7ae0*/  UMOV UR13, UR5 ;  /* 0x00000005000d7c82 */ /* 0x000fe20008000000 */
[----:B------:R-:W-:Y:S01]  /*7af0*/  UMOV UR9, UR5 ;  /* 0x0000000500097c82 */ /* 0x000fe20008000000 */
[----:B------:R0:W-:Y:S01]  /*7b00*/  REDG.E.ADD.F32x4.FTZ.RN.STRONG.GPU desc[UR56][R8.64+0x2000], R40 ;  /* 0x00200028080079a6 */ /* 0x0001e2000c10f7b8 */
[----:B------:R-:W-:Y:S01]  /*7b10*/  HGMMA.64x16x16.F32 R64, gdesc[UR40].tnspA.tnspB, R64 ;  /* 0x60200000284079f0 */ /* 0x000fe20008700840 */
[----:B------:R-:W-:Y:S01]  /*7b20*/  VIADD R26, R24, 0x30 ;  /* 0x00000030181a7836 */ /* 0x000fe20000000000 */
[----:B------:R-:W-:Y:S01]  /*7b30*/  UMOV UR11, 0x40 ;  /* 0x00000040000b7882 */ /* 0x000fe20000000000 */
[----:B------:R-:W-:Y:S01]  /*7b40*/  VIADD R25, R236, 0x180 ;  /* 0x00000180ec197836 */ /* 0x000fe20000000000 */
[----:B------:R0:W-:Y:S01]  /*7b50*/  REDG.E.ADD.F32x4.FTZ.RN.STRONG.GPU desc[UR56][R8.64+0x2800], R44 ;  /* 0x0028002c080079a6 */ /* 0x0001e2000c10f7b8 */
[----:B------:R-:W-:Y:S01]  /*7b60*/  HGMMA.64x16x16.F32 R72, gdesc[UR36].tnspA.tnspB, R72 ;  /* 0x60200000244879f0 */ /* 0x000fe20008700848 */
[----:B------:R-:W-:-:S02]  /*7b70*/  R2UR UR6, R26 ;  /* 0x000000001a0672ca */ /* 0x000fc400000e0000 */
[----:B------:R0:W-:Y:S01]  /*7b80*/  REDG.E.ADD.F32x4.FTZ.RN.STRONG.GPU desc[UR56][R8.64+0x3000], R48 ;  /* 0x00300030080079a6 */ /* 0x0001e2000c10f7b8 */
[----:B------:R-:W-:Y:S01]  /*7b90*/  HGMMA.64x16x16.F32 R80, gdesc[UR32].tnspA.tnspB, R80 ;  /* 0x60200000205079f0 */ /* 0x000fe20008700850 */
[C---:B------:R-:W-:Y:S01]  /*7ba0*/  VIADD R26, R24.reuse, 0xb0 ;  /* 0x000000b0181a7836 */ /* 0x040fe20000000000 */
[----:B------:R-:W-:Y:S01]  /*7bb0*/  R2UR UR4, R25 ;  /* 0x00000000190472ca */ /* 0x000fe200000e0000 */
[----:B------:R0:W-:Y:S01]  /*7bc0*/  REDG.E.ADD.F32x4.FTZ.RN.STRONG.GPU desc[UR56][R8.64+0x3800], R52 ;  /* 0x00380034080079a6 */ /* 0x0001e2000c10f7b8 */
[----:B------:R-:W-:Y:S02]  /*7bd0*/  VIADD R25, R24, 0x130 ;  /* 0x0000013018197836 */ /* 0x000fe40000000000 */
[----:B------:R-:W-:Y:S01]  /*7be0*/  R2UR UR22, R26 ;  /* 0x000000001a1672ca */ /* 0x000fe200000e0000 */
[----:B------:R-:W-:Y:S01]  /*7bf0*/  HGMMA.64x16x16.F32 R88, gdesc[UR28].tnspA.tnspB, R88 ;  /* 0x602000001c5879f0 */ /* 0x000fe20008700858 */
[C---:B------:R-:W-:Y:S01]  /*7c00*/  VIADD R26, R24.reuse, 0x1b0 ;  /* 0x000001b0181a7836 */ /* 0x040fe20000000000 */
[----:B------:R-:W-:Y:S01]  /*7c10*/  R2UR UR18, R25 ;  /* 0x00000000191272ca */ /* 0x000fe200000e0000 */
[----:B------:R-:W-:-:S03]  /*7c20*/  VIADD R24, R24, 0x230 ;  /* 0x0000023018187836 */ /* 0x000fc60000000000 */
[----:B------:R-:W-:Y:S02]  /*7c30*/  R2UR UR14, R26 ;  /* 0x000000001a0e72ca */ /* 0x000fe400000e0000 */
[----:B------:R-:W-:Y:S01]  /*7c40*/  R2UR UR10, R24 ;  /* 0x00000000180a72ca */ /* 0x000fe200000e0000 */
[----:B------:R-:W-:Y:S01]  /*7c50*/  UMOV UR20, UR4 ;  /* 0x0000000400147c82 */ /* 0x000fe20008000000 */
[----:B------:R-:W-:Y:S01]  /*7c60*/  UMOV UR16, UR4 ;  /* 0x0000000400107c82 */ /* 0x000fe20008000000 */
[----:B------:R-:W-:Y:S01]  /*7c70*/  UMOV UR12, UR4 ;  /* 0x00000004000c7c82 */ /* 0x000fe20008000000 */
[----:B------:R-:W-:Y:S01]  /*7c80*/  UMOV UR8, UR4 ;  /* 0x0000000400087c82 */ /* 0x000fe20008000000 */
[----:B------:R-:W-:Y:S04]  /*7c90*/  HGMMA.64x16x16.F32 R56, gdesc[UR4].tnspA.tnspB, R56 ;  /* 0x60200000043879f0 */ /* 0x000fe80008700838 */
[----:B------:R-:W-:Y:S04]  /*7ca0*/  HGMMA.64x16x16.F32 R64, gdesc[UR20].tnspA.tnspB, R64 ;  /* 0x60200000144079f0 */ /* 0x000fe80008700840 */
[----:B------:R-:W-:Y:S04]  /*7cb0*/  HGMMA.64x16x16.F32 R72, gdesc[UR16].tnspA.tnspB, R72 ;  /* 0x60200000104879f0 */ /* 0x000fe80008700848 */
[----:B------:R-:W-:Y:S04]  /*7cc0*/  HGMMA.64x16x16.F32 R80, gdesc[UR12].tnspA.tnspB, R80 ;  /* 0x602000000c5079f0 */ /* 0x000fe80008700850 */
[----:B------:R-:W-:Y:S03]  /*7cd0*/  HGMMA.64x16x16.F32 R88, gdesc[UR8].tnspA.tnspB, R88, gsb0 ;  /* 0x60200000085879f0 */ /* 0x000fe60008000858 */
[----:B------:R-:W-:-:S02]  /*7ce0*/  WARPGROUP.DEPBAR.LE gsb0, 0x1 ;  /* 0x00008000000079c5 */ /* 0x000fc40000010100 */
[----:B0-----:R-:W-:Y:S05]  /*7cf0*/  @!P0 BRA `(.L_x_132) ;  /* 0x0000000000048947 */ /* 0x001fea0003800000 */
[----:B------:R-:W-:Y:S01]  /*7d00*/  BPT.TRAP 0x1 ;  /* 0x000000040000795c */ /* 0x000fe20000300000 */
.L_x_132:
[----:B------:R-:W-:Y:S01]  /*7d10*/  VIADD R24, R5, 0x500 ;  /* 0x0000050005187836 */ /* 0x000fe20000000000 */
[----:B------:R-:W-:Y:S01]  /*7d20*/  R2UR UR58, R20 ;  /* 0x00000000143a72ca */ /* 0x000fe200000e0000 */
[----:B------:R-:W-:Y:S01]  /*7d30*/  UMOV UR57, 0x40000040 ;  /* 0x4000004000397882 */ /* 0x000fe20000000000 */
[----:B------:R-:W-:Y:S01]  /*7d40*/  R2UR UR59, R21 ;  /* 0x00000000153b72ca */ /* 0x000fe200000e0000 */
[----:B------:R-:W-:Y:S01]  /*7d50*/  VIADD R20, R5, 0x580 ;  /* 0x0000058005147836 */ /* 0x000fe20000000000 */
[----:B------:R-:W-:Y:S01]  /*7d60*/  R2UR UR56, R24 ;  /* 0x00000000183872ca */ /* 0x000fe200000e0000 */
[----:B------:R-:W-:Y:S01]  /*7d70*/  VIADD R24, R18, 0x31638 ;  /* 0x0003163812187836 */ /* 0x000fe20000000000 */
[----:B------:R-:W-:-:S04]  /*7d80*/  ULDC.64 UR4, c[0x0][0x208] ;  /* 0x0000820000047ab9 */ /* 0x000fc80000000a00 */
[----:B------:R-:W-:-:S04]  /*7d90*/  PRMT R24, RZ, 0x654, R24 ;  /* 0x00000654ff187816 */ /* 0x000fc80000000018 */
[----:B------:R0:W-:Y:S02]  /*7da0*/  SYNCS.ARRIVE.TRANS64.RED.A1T0 RZ, [R24+URZ], RZ ;  /* 0x000000ff18ff79a7 */ /* 0x0001e4000810043f */
[----:B0-----:R-:W-:-:S06]  /*7db0*/  WARPGROUP.ARRIVE ;  /* 0x00000000000079c5 */ /* 0x001fcc0000000000 */
        /* <DEDUP_REMOVED lines=34> */
[----:B------:R0:W-:Y:S02]  /*7fe0*/  REDG.E.ADD.F32x4.FTZ.RN.STRONG.GPU desc[UR4][R8.64+0x4000], R24 ;  /* 0x00400018080079a6 */ /* 0x0001e4000c10f784 */
[----:B------:R-:W-:Y:S01]  /*7ff0*/  HGMMA.64x16x16.F32 R96, gdesc[UR52].tnspA.tnspB, R96 ;  /* 0x60200000346079f0 */ /* 0x000fe20008700860 */
[----:B------:R-:W-:-:S02]  /*8000*/  R2UR UR54, R22 ;  /* 0x00000000163672ca */ /* 0x000fc400000e0000 */
[----:B------:R-:W-:Y:S01]  /*8010*/  R2UR UR24, R5 ;  /* 0x00000000051872ca */ /* 0x000fe200000e0000 */
[----:B------:R-:W-:Y:S01]  /*8020*/  UMOV UR41, UR25 ;  /* 0x0000001900297c82 */ /* 0x000fe20008000000 */
[----:B------:R-:W-:Y:S01]  /*8030*/  R2UR UR55, R23 ;  /* 0x00000000173772ca */ /* 0x000fe200000e0000 */
[----:B------:R-:W-:Y:S01]  /*8040*/  UMOV UR37, UR25 ;  /* 0x0000001900257c82 */ /* 0x000fe20008000000 */
[----:B------:R-:W-:Y:S01]  /*8050*/  UMOV UR33, UR25 ;  /* 0x0000001900217c82 */ /* 0x000fe20008000000 */
[----:B------:R0:W-:Y:S01]  /*8060*/  REDG.E.ADD.F32x4.FTZ.RN.STRONG.GPU desc[UR4][R8.64+0x4800], R28 ;  /* 0x0048001c080079a6 */ /* 0x0001e2000c10f784 */
[----:B------:R-:W-:-:S03]  /*8070*/  VIADD R236, R236, 0x580 ;  /* 0x00000580ecec7836 */ /* 0x000fc60000000000 */
[----:B------:R0:W-:Y:S04]  /*8080*/  REDG.E.ADD.F32x4.FTZ.RN.STRONG.GPU desc[UR4][R8.64+0x5000], R32 ;  /* 0x00500020080079a6 */ /* 0x0001e8000c10f784 */
[----:B------:R-:W-:Y:S01]  /*8090*/  UMOV UR40, UR24 ;  /* 0x0000001800287c82 */ /* 0x000fe20008000000 */
[----:B------:R-:W-:Y:S01]  /*80a0*/  UMOV UR36, UR24 ;  /* 0x0000001800247c82 */ /* 0x000fe20008000000 */
[----:B------:R-:W-:Y:S01]  /*80b0*/  HGMMA.64x16x16.F32 R104, gdesc[UR52].tnspA.tnspB, R104 ;  /* 0x60200000346879f0 */ /* 0x000fe20008700868 */
[----:B------:R-:W-:Y:S01]  /*80c0*/  R2UR UR54, R216 ;  /* 0x00000000d83672ca */ /* 0x000fe200000e0000 */
[----:B------:R-:W-:Y:S01]  /*80d0*/  UMOV UR32, UR24 ;  /* 0x0000001800207c82 */ /* 0x000fe20008000000 */
[----:B------:R-:W-:Y:S01]  /*80e0*/  R2UR UR55, R217 ;  /* 0x00000000d93772ca */ /* 0x000fe200000e0000 */
[----:B------:R0:W-:Y:S04]  /*80f0*/  REDG.E.ADD.F32x4.FTZ.RN.STRONG.GPU desc[UR4][R8.64+0x5800], R36 ;  /* 0x00580024080079a6 */ /* 0x0001e8000c10f784 */
[----:B------:R0:W-:Y:S04]  /*8100*/  REDG.E.ADD.F32x4.FTZ.RN.STRONG.GPU desc[UR4][R8.64+0x6000], R40 ;  /* 0x00600028080079a6 */ /* 0x0001e8000c10f784 */
[----:B------:R0:W-:Y:S04]  /*8110*/  REDG.E.ADD.F32x4.FTZ.RN.STRONG.GPU desc[UR4][R8.64+0x6800], R44 ;  /* 0x0068002c080079a6 */ /* 0x0001e8000c10f784 */
[----:B------:R-:W-:Y:S01]  /*8120*/  HGMMA.64x16x16.F32 R112, gdesc[UR52].tnspA.tnspB, R112 ;  /* 0x60200000347079f0 */ /* 0x000fe20008700870 */
[----:B------:R-:W-:Y:S01]  /*8130*/  R2UR UR54, R218 ;  /* 0x00000000da3672ca */ /* 0x000fe200000e0000 */
[----:B------:R0:W-:Y:S01]  /*8140*/  REDG.E.ADD.F32x4.FTZ.RN.STRONG.GPU desc[UR4][R8.64+0x7000], R48 ;  /* 0x00700030080079a6 */ /* 0x0001e2000c10f784 */
[----:B------:R-:W-:-:S03]  /*8150*/  R2UR UR55, R219 ;  /* 0x00000000db3772ca */ /* 0x000fc600000e0000 */
[----:B------:R0:W-:Y:S01]  /*8160*/  REDG.E.ADD.F32x4.FTZ.RN.STRONG.GPU desc[UR4][R8.64+0x7800], R52 ;  /* 0x00780034080079a6 */ /* 0x0001e2000c10f784 */
[----:B------:R-:W-:Y:S01]  /*8170*/  R2UR UR4, R236 ;  /* 0x00000000ec0472ca */ /* 0x000fe200000e0000 */
[----:B------:R-:W-:Y:S02]  /*8180*/  UMOV UR5, 0x40000040 ;  /* 0x4000004000057882 */ /* 0x000fe40000000000 */
[----:B------:R-:W-:Y:S01]  /*8190*/  UMOV UR21, UR5 ;  /* 0x0000000500157c82 */ /* 0x000fe20008000000 */
[----:B------:R-:W-:Y:S01]  /*81a0*/  UMOV UR17, UR5 ;  /* 0x0000000500117c82 */ /* 0x000fe20008000000 */
[----:B------:R-:W-:-:S04]  /*81b0*/  UMOV UR13, UR5 ;  /* 0x00000005000d7c82 */ /* 0x000fc80008000000 */
[----:B------:R-:W-:Y:S01]  /*81c0*/  HGMMA.64x16x16.F32 R120, gdesc[UR52].tnspA.tnspB, R120 ;  /* 0x60200000347879f0 */ /* 0x000fe20008700878 */
[----:B------:R-:W-:Y:S02]  /*81d0*/  R2UR UR54, R220 ;  /* 0x00000000dc3672ca */ /* 0x000fe400000e0000 */
[----:B------:R-:W-:Y:S01]  /*81e0*/  R2UR UR55, R221 ;  /* 0x00000000dd3772ca */ /* 0x000fe200000e0000 */
[----:B------:R-:W-:Y:S01]  /*81f0*/  UMOV UR20, UR4 ;  /* 0x0000000400147c82 */ /* 0x000fe20008000000 */
[----:B------:R-:W-:Y:S01]  /*8200*/  UMOV UR16, UR4 ;  /* 0x0000000400107c82 */ /* 0x000fe20008000000 */
[----:B------:R-:W-:-:S10]  /*8210*/  UMOV UR12, UR4 ;  /* 0x00000004000c7c82 */ /* 0x000fd40008000000 */
        /* <DEDUP_REMOVED lines=29> */
[----:B0-----:R-:W-:Y:S05]  /*83f0*/  @!P0 BRA `(.L_x_133) ;  /* 0x0000000000048947 */ /* 0x001fea0003800000 */
[----:B------:R-:W-:Y:S01]  /*8400*/  BPT.TRAP 0x1 ;  /* 0x000000040000795c */ /* 0x000fe20000300000 */
.L_x_133:
[----:B------:R-:W-:Y:S01]  /*8410*/  VIADD R16, R16, 0x1 ;  /* 0x0000000110107836 */ /* 0x000fe20000000000 */
[----:B------:R-:W-:Y:S01]  /*8420*/  LOP3.LUT R19, R19, 0x1, RZ, 0x3c, !PT ;  /* 0x0000000113137812 */ /* 0x000fe200078e3cff */
[----:B------:R-:W-:Y:S02]  /*8430*/  VIADD R3, R3, 0x1 ;  /* 0x0000000103037836 */ /* 0x000fe40000000000 */
[----:B------:R-:W-:Y:S01]  /*8440*/  VIADD R17, R17, 0x31620 ;  /* 0x0003162011117836 */ /* 0x000fe20000000000 */
[----:B------:R-:W-:Y:S02]  /*8450*/  ISETP.GE.AND P1, PT, R16, R235, PT ;  /* 0x000000eb1000720c */ /* 0x000fe40003f26270 */
[----:B------:R-:W-:Y:S02]  /*8460*/  ISETP.NE.AND P0, PT, R3, 0x2, PT ;  /* 0x000000020300780c */ /* 0x000fe40003f05270 */
[----:B------:R-:W-:Y:S02]  /*8470*/  PRMT R17, RZ, 0x654, R17 ;  /* 0x00000654ff117816 */ /* 0x000fe40000000011 */
[----:B------:R-:W-:-:S02]  /*8480*/  SEL R5, RZ, 0x1, P0 ;  /* 0x00000001ff057807 */ /* 0x000fc40000000000 */
[----:B------:R0:W-:Y:S01]  /*8490*/  SYNCS.ARRIVE.TRANS64.RED.A1T0 RZ, [R17+URZ], RZ ;  /* 0x000000ff11ff79a7 */ /* 0x0001e2000810043f */
[----:B------:R-:W-:Y:S02]  /*84a0*/  SEL R3, R3, RZ, P0 ;  /* 0x000000ff03037207 */ /* 0x000fe40000000000 */
[----:B------:R-:W-:Y:S02]  /*84b0*/  LOP3.LUT R228, R228, R5, RZ, 0x3c, !PT ;  /* 0x00000005e4e47212 */ /* 0x000fe400078e3cff */
[----:B------:R-:W-:Y:S05]  /*84c0*/  @!P1 BRA `(.L_x_134) ;  /* 0xffffff94002c9947 */ /* 0x000fea000383ffff */
[----:B------:R-:W-:Y:S01]  /*84d0*/  ULDC UR4, c[0x0][0x740] ;  /* 0x0001d00000047ab9 */ /* 0x000fe20000000800 */
[----:B------:R-:W-:Y:S01]  /*84e0*/  PLOP3.LUT P0, PT, PT, PT, PT, 0x8, 0x0 ;  /* 0x000000000000781c */ /* 0x000fe20003f0e170 */
        /* <DEDUP_REMOVED lines=79> */
[----:B------:R-:W-:-:S07]  /*89e0*/  FMUL.FTZ R135, R135, UR4 ;  /* 0x0000000487877c20 */ /* 0x000fce0008410000 */
.L_x_121:
[----:B------:R-:W-:Y:S05]  /*89f0*/  @P0 BRA `(.L_x_135) ;  /* 0x0000002400900947 */ /* 0x000fea0003800000 */
[----:B0-----:R-:W0:Y:S01]  /*8a00*/  S2R R2, SR_TID.X ;  /* 0x0000000000027919 */ /* 0x001e220000002100 */
[----:B------:R-:W1:Y:S01]  /*8a10*/  S2UR UR5, SR_CgaCtaId ;  /* 0x00000000000579c3 */ /* 0x000e620000008800 */
[----:B------:R-:W-:Y:S01]  /*8a20*/  UMOV UR4, 0x400 ;  /* 0x0000040000047882 */ /* 0x000fe20000000000 */
[----:B------:R-:W-:-:S06]  /*8a30*/  F2FP.F16.F32.PACK_AB R136, R137, R136 ;  /* 0x000000888988723e */ /* 0x000fcc00000000ff */
[----:B------:R-:W-:Y:S01]  /*8a40*/  BAR.SYNC.DEFER_BLOCKING 0x1, 0x100 ;  /* 0x0044000000007b1d */ /* 0x000fe20000010000 */
[----:B------:R-:W-:Y:S02]  /*8a50*/  F2FP.F16.F32.PACK_AB R137, R139, R138 ;  /* 0x0000008a8b89723e */ /* 0x000fe400000000ff */
[----:B------:R-:W-:Y:S02]  /*8a60*/  F2FP.F16.F32.PACK_AB R144, R145, R144 ;  /* 0x000000909190723e */ /* 0x000fe400000000ff */
[----:B------:R-:W-:Y:S01]  /*8a70*/  F2FP.F16.F32.PACK_AB R138, R141, R140 ;  /* 0x0000008c8d8a723e */ /* 0x000fe200000000ff */
[----:B------:R-:W-:Y:S01]  /*8a80*/  ULDC.64 UR8, c[0x0][0x208] ;  /* 0x0000820000087ab9 */ /* 0x000fe20000000a00 */
[----:B------:R-:W-:Y:S02]  /*8a90*/  F2FP.F16.F32.PACK_AB R139, R143, R142 ;  /* 0x0000008e8f8b723e */ /* 0x000fe400000000ff */
[----:B------:R-:W-:Y:S02]  /*8aa0*/  F2FP.F16.F32.PACK_AB R152, R153, R152 ;  /* 0x000000989998723e */ /* 0x000fe400000000ff */
[----:B------:R-:W-:-:S02]  /*8ab0*/  F2FP.F16.F32.PACK_AB R160, R161, R160 ;  /* 0x000000a0a1a0723e */ /* 0x000fc400000000ff */
[----:B------:R-:W-:Y:S02]  /*8ac0*/  F2FP.F16.F32.PACK_AB R168, R169, R168 ;  /* 0x000000a8a9a8723e */ /* 0x000fe400000000ff */
[----:B------:R-:W-:Y:S02]  /*8ad0*/  F2FP.F16.F32.PACK_AB R176, R177, R176 ;  /* 0x000000b0b1b0723e */ /* 0x000fe400000000ff */
[----:B------:R-:W-:Y:S02]  /*8ae0*/  F2FP.F16.F32.PACK_AB R184, R185, R184 ;  /* 0x000000b8b9b8723e */ /* 0x000fe400000000ff */
[----:B------:R-:W-:Y:S02]  /*8af0*/  F2FP.F16.F32.PACK_AB R192, R193, R192 ;  /* 0x000000c0c1c0723e */ /* 0x000fe400000000ff */
[----:B------:R-:W-:Y:S01]  /*8b00*/  F2FP.F16.F32.PACK_AB R200, R201, R200 ;  /* 0x000000c8c9c8723e */ /* 0x000fe200000000ff */
[----:B-1----:R-:W-:Y:S01]  /*8b10*/  ULEA UR4, UR5, UR4, 0x18 ;  /* 0x0000000405047291 */ /* 0x002fe2000f8ec03f */
[----:B------:R-:W-:-:S02]  /*8b20*/  F2FP.F16.F32.PACK_AB R145, R147, R146 ;  /* 0x000000929391723e */ /* 0x000fc400000000ff */
[----:B------:R-:W-:Y:S02]  /*8b30*/  F2FP.F16.F32.PACK_AB R208, R209, R208 ;  /* 0x000000d0d1d0723e */ /* 0x000fe400000000ff */
[----:B------:R-:W-:Y:S01]  /*8b40*/  F2FP.F16.F32.PACK_AB R56, R57, R56 ;  /* 0x000000383938723e */ /* 0x000fe200000000ff */
[----:B0-----:R-:W-:Y:S01]  /*8b50*/  VIADD R2, R2, 0xffffff80 ;  /* 0xffffff8002027836 */ /* 0x001fe20000000000 */
[----:B------:R-:W-:Y:S02]  /*8b60*/  F2FP.F16.F32.PACK_AB R146, R149, R148 ;  /* 0x000000949592723e */ /* 0x000fe400000000ff */
[----:B------:R-:W-:Y:S01]  /*8b70*/  F2FP.F16.F32.PACK_AB R96, R97, R96 ;  /* 0x000000606160723e */ /* 0x000fe200000000ff */
[----:B------:R-:W-:Y:S01]  /*8b80*/  IMAD.SHL.U32 R3, R2, 0x40, RZ ;  /* 0x0000004002037824 */ /* 0x000fe200078e00ff */
[----:B------:R-:W-:Y:S02]  /*8b90*/  SHF.R.S32.HI R9, RZ, 0x1f, R2 ;  /* 0x0000001fff097819 */ /* 0x000fe40000011402 */
        /* <DEDUP_REMOVED lines=8> */
[----:B------:R-:W0:Y:S01]  /*8c20*/  S2R R39, SR_CTAID.X ;  /* 0x0000000000277919 */ /* 0x000e220000002500 */
[CC--:B------:R-:W-:Y:S01]  /*8c30*/  LEA.HI R11, R9.reuse, R2.reuse, RZ, 0x5 ;  /* 0x00000002090b7211 */ /* 0x0c0fe200078f28ff */
[----:B------:R-:W1:Y:S01]  /*8c40*/  LDC.64 R36, c[0x0][0x850] ;  /* 0x00021400ff247b82 */ /* 0x000e620000000a00 */
[----:B------:R-:W-:Y:S02]  /*8c50*/  LEA.HI R8, R9, R2, RZ, 0x4 ;  /* 0x0000000209087211 */ /* 0x000fe400078f20ff */
[----:B------:R-:W-:Y:S02]  /*8c60*/  SHF.R.S32.HI R0, RZ, 0x5, R11 ;  /* 0x00000005ff007819 */ /* 0x000fe4000001140b */
[----:B------:R-:W-:Y:S02]  /*8c70*/  SHF.R.S32.HI R7, RZ, 0x4, R8 ;  /* 0x00000004ff077819 */ /* 0x000fe40000011408 */
[----:B------:R-:W-:Y:S01]  /*8c80*/  LOP3.LUT R3, R3, 0x1c0, RZ, 0xc0, !PT ;  /* 0x000001c003037812 */ /* 0x000fe200078ec0ff */
[----:B------:R-:W-:Y:S01]  /*8c90*/  IMAD.SHL.U32 R6, R0, 0x10, RZ ;  /* 0x0000001000067824 */ /* 0x000fe200078e00ff */
[----:B------:R-:W-:-:S02]  /*8ca0*/  LEA.HI R8, R8, R7, RZ, 0x1 ;  /* 0x0000000708087211 */ /* 0x000fc400078f08ff */
[-C--:B------:R-:W-:Y:S02]  /*8cb0*/  LEA.HI R4, R9, R2.reuse, RZ, 0x3 ;  /* 0x0000000209047211 */ /* 0x080fe400078f18ff */
[----:B------:R-:W-:Y:S02]  /*8cc0*/  LOP3.LUT R5, R3, 0x30, R6, 0xf8, !PT ;  /* 0x0000003003057812 */ /* 0x000fe400078ef806 */
[----:B------:R-:W-:Y:S02]  /*8cd0*/  LOP3.LUT R8, R8, 0x7ffffe, RZ, 0xc0, !PT ;  /* 0x007ffffe08087812 */ /* 0x000fe400078ec0ff */
[----:B------:R-:W-:Y:S02]  /*8ce0*/  LEA.HI R9, R9, R2, RZ, 0x7 ;  /* 0x0000000209097211 */ /* 0x000fe400078f38ff */
[----:B------:R-:W-:Y:S01]  /*8cf0*/  LOP3.LUT R4, R5, 0x8, R4, 0xf8, !PT ;  /* 0x0000000805047812 */ /* 0x000fe200078ef804 */
[----:B------:R-:W-:Y:S01]  /*8d00*/  IMAD.IADD R8, R7, 0x1, -R8 ;  /* 0x0000000107087824 */ /* 0x000fe200078e0a08 */
[----:B------:R-:W-:Y:S01]  /*8d10*/  SHF.R.U32.HI R3, RZ, 0x3, R3 ;  /* 0x00000003ff037819 */ /* 0x000fe20000011603 */
[----:B------:R-:W2:Y:S01]  /*8d20*/  LDC.64 R6, c[0x0][0x870] ;  /* 0x00021c00ff067b82 */ /* 0x000ea20000000a00 */
[----:B------:R-:W-:-:S02]  /*8d30*/  SHF.R.S32.HI R9, RZ, 0x7, R9 ;  /* 0x00000007ff097819 */ /* 0x000fc40000011409 */
[----:B------:R-:W-:Y:S02]  /*8d40*/  LOP3.LUT R3, R4, R3, RZ, 0x3c, !PT ;  /* 0x0000000304037212 */ /* 0x000fe400078e3cff */
[----:B------:R-:W-:Y:S01]  /*8d50*/  F2FP.F16.F32.PACK_AB R147, R151, R150 ;  /* 0x000000969793723e */ /* 0x000fe200000000ff */
[----:B------:R-:W-:Y:S01]  /*8d60*/  IMAD R8, R9, 0xa, R8 ;  /* 0x0000000a09087824 */ /* 0x000fe200078e0208 */
[----:B------:R-:W-:Y:S01]  /*8d70*/  F2FP.F16.F32.PACK_AB R153, R155, R154 ;  /* 0x0000009a9b99723e */ /* 0x000fe200000000ff */
[----:B------:R-:W3:Y:S01]  /*8d80*/  LDC.64 R4, c[0x0][0x870] ;  /* 0x00021c00ff047b82 */ /* 0x000ee20000000a00 */
[----:B------:R-:W-:Y:S01]  /*8d90*/  F2FP.F16.F32.PACK_AB R154, R157, R156 ;  /* 0x0000009c9d9a723e */ /* 0x000fe200000000ff */
[----:B------:R-:W-:Y:S01]  /*8da0*/  IMAD.U32 R3, R8, 0x200, R3 ;  /* 0x0000020008037824 */ /* 0x000fe200078e0003 */
[----:B------:R-:W-:Y:S02]  /*8db0*/  F2FP.F16.F32.PACK_AB R155, R159, R158 ;  /* 0x0000009e9f9b723e */ /* 0x000fe400000000ff */
[----:B------:R-:W-:-:S02]  /*8dc0*/  F2FP.F16.F32.PACK_AB R161, R163, R162 ;  /* 0x000000a2a3a1723e */ /* 0x000fc400000000ff */
[----:B------:R-:W-:Y:S02]  /*8dd0*/  LEA R3, R3, UR4, 0x1 ;  /* 0x0000000403037c11 */ /* 0x000fe4000f8e08ff */
[----:B------:R-:W-:Y:S02]  /*8de0*/  F2FP.F16.F32.PACK_AB R162, R165, R164 ;  /* 0x000000a4a5a2723e */ /* 0x000fe400000000ff */
[----:B------:R-:W-:Y:S01]  /*8df0*/  F2FP.F16.F32.PACK_AB R163, R167, R166 ;  /* 0x000000a6a7a3723e */ /* 0x000fe200000000ff */
[----:B------:R-:W-:Y:S01]  /*8e00*/  STSM.16.MT88.4 [R3+0xa000], R136 ;  /* 0x00a0008803007844 */ /* 0x000fe20000004200 */
[----:B------:R-:W-:Y:S02]  /*8e10*/  F2FP.F16.F32.PACK_AB R169, R171, R170 ;  /* 0x000000aaaba9723e */ /* 0x000fe400000000ff */
[----:B------:R-:W-:Y:S01]  /*8e20*/  F2FP.F16.F32.PACK_AB R170, R173, R172 ;  /* 0x000000acadaa723e */ /* 0x000fe200000000ff */
[----:B------:R-:W-:Y:S01]  /*8e30*/  STSM.16.MT88.4 [R3+0xf000], R144 ;  /* 0x00f0009003007844 */ /* 0x000fe20000004200 */
[----:B------:R-:W-:-:S02]  /*8e40*/  F2FP.F16.F32.PACK_AB R171, R175, R174 ;  /* 0x000000aeafab723e */ /* 0x000fc400000000ff */
[----:B------:R-:W-:Y:S01]  /*8e50*/  F2FP.F16.F32.PACK_AB R177, R179, R178 ;  /* 0x000000b2b3b1723e */ /* 0x000fe200000000ff */
[----:B------:R-:W-:Y:S01]  /*8e60*/  STSM.16.MT88.4 [R3+0xa800], R152 ;  /* 0x00a8009803007844 */ /* 0x000fe20000004200 */
        /* <DEDUP_REMOVED lines=16> */
[----:B------:R-:W-:Y:S02]  /*8f70*/  F2FP.F16.F32.PACK_AB R209, R211, R210 ;  /* 0x000000d2d3d1723e */ /* 0x000fe400000000ff */
[----:B------:R-:W-:Y:S01]  /*8f80*/  F2FP.F16.F32.PACK_AB R210, R213, R212 ;  /* 0x000000d4d5d2723e */ /* 0x000fe200000000ff */
[----:B------:R-:W-:Y:S01]  /*8f90*/  STSM.16.MT88.4 [R3+0xc000], R200 ;  /* 0x00c000c803007844 */ /* 0x000fe20000004200 */
[----:B------:R-:W-:Y:S02]  /*8fa0*/  F2FP.F16.F32.PACK_AB R211, R215, R214 ;  /* 0x000000d6d7d3723e */ /* 0x000fe400000000ff */
[----:B------:R-:W-:Y:S02]  /*8fb0*/  F2FP.F16.F32.PACK_AB R57, R59, R58 ;  /* 0x0000003a3b39723e */ /* 0x000fe400000000ff */
[----:B------:R-:W-:Y:S01]  /*8fc0*/  F2FP.F16.F32.PACK_AB R58, R61, R60 ;  /* 0x0000003c3d3a723e */ /* 0x000fe200000000ff */
[----:B------:R-:W-:Y:S01]  /*8fd0*/  STSM.16.MT88.4 [R3+0x11000], R208 ;  /* 0x011000d003007844 */ /* 0x000fe20000004200 */
[----:B------:R-:W-:-:S02]  /*8fe0*/  F2FP.F16.F32.PACK_AB R59, R63, R62 ;  /* 0x0000003e3f3b723e */ /* 0x000fc400000000ff */
[----:B------:R-:W-:Y:S02]  /*8ff0*/  F2FP.F16.F32.PACK_AB R97, R99, R98 ;  /* 0x000000626361723e */ /* 0x000fe400000000ff */
[----:B------:R-:W-:Y:S01]  /*9000*/  F2FP.F16.F32.PACK_AB R98, R101, R100 ;  /* 0x000000646562723e */ /* 0x000fe200000000ff */
[----:B------:R-:W-:Y:S01]  /*9010*/  STSM.16.MT88.4 [R3], R56 ;  /* 0x0000003803007844 */ /* 0x000fe20000004200 */
[----:B------:R-:W-:Y:S02]  /*9020*/  F2FP.F16.F32.PACK_AB R99, R103, R102 ;  /* 0x000000666763723e */ /* 0x000fe400000000ff */
        /* <DEDUP_REMOVED lines=32> */
[----:B--2---:R-:W-:-:S03]  /*9230*/  ISETP.NE.U32.AND P0, PT, R6, RZ, PT ;  /* 0x000000ff0600720c */ /* 0x004fc60003f05070 */
[----:B------:R2:W-:Y:S01]  /*9240*/  STSM.16.MT88.4 [R3+0x7000], R128 ;  /* 0x0070008003007844 */ /* 0x0005e20000004200 */
[----:B------:R-:W-:Y:S01]  /*9250*/  BAR.SYNC.DEFER_BLOCKING 0x1, 0x100 ;  /* 0x0044000000007b1d */ /* 0x000fe20000010000 */
[----:B------:R-:W-:Y:S01]  /*9260*/  ISETP.NE.AND.EX P0, PT, R7, RZ, PT, P0 ;  /* 0x000000ff0700720c */ /* 0x000fe20003f05300 */
[----:B---3--:R-:W-:-:S06]  /*9270*/  IMAD.WIDE R6, R233, 0x4, R4 ;  /* 0x00000004e9067825 */ /* 0x008fcc00078e0204 */
[----:B------:R-:W3:Y:S06]  /*9280*/  LDC.64 R4, c[0x0][0x878] ;  /* 0x00021e00ff047b82 */ /* 0x000eec0000000a00 */
[----:B------:R-:W4:Y:S01]  /*9290*/  @P0 LDG.E R9, desc[UR8][R6.64] ;  /* 0x0000000806090981 */ /* 0x000f22000c1e1900 */
[----:B------:R-:W-:Y:S01]  /*92a0*/  LOP3.LUT R11, R11, 0xffffffe0, RZ, 0xc0, !PT ;  /* 0xffffffe00b0b7812 */ /* 0x000fe200078ec0ff */
[----:B------:R-:W-:Y:S01]  /*92b0*/  ULDC UR5, c[0x0][0x808] ;  /* 0x0002020000057ab9 */ /* 0x000fe20000000800 */
[----:B------:R-:W0:Y:S01]  /*92c0*/  S2UR UR7, SR_CTAID.Y ;  /* 0x00000000000779c3 */ /* 0x000e220000002600 */
[----:B------:R-:W-:Y:S01]  /*92d0*/  IMAD.U32 R8, RZ, RZ, UR5 ;  /* 0x00000005ff087e24 */ /* 0x000fe2000f8e00ff */
[----:B---3--:R-:W-:Y:S01]  /*92e0*/  ISETP.NE.U32.AND P1, PT, R4, RZ, PT ;  /* 0x000000ff0400720c */ /* 0x008fe20003f25070 */
[----:B------:R-:W-:-:S02]  /*92f0*/  IMAD.IADD R11, R2, 0x1, -R11 ;  /* 0x00000001020b7824 */ /* 0x000fc400078e0a0b */
[----:B------:R-:W-:Y:S01]  /*9300*/  IMAD.SHL.U32 R2, R0, 0x40, RZ ;  /* 0x0000004000027824 */ /* 0x000fe200078e00ff */
[----:B------:R-:W-:Y:S01]  /*9310*/  ISETP.NE.AND.EX P1, PT, R5, RZ, PT, P1 ;  /* 0x000000ff0500720c */ /* 0x000fe20003f25310 */
[----:B------:R-:W-:Y:S01]  /*9320*/  IMAD.SHL.U32 R28, R11, 0x8, RZ ;  /* 0x000000080b1c7824 */ /* 0x000fe200078e00ff */
[----:B------:R-:W-:Y:S02]  /*9330*/  SHF.R.S32.HI R10, RZ, 0x1f, R11 ;  /* 0x0000001fff0a7819 */ /* 0x000fe4000001140b */
[----:B--2---:R-:W-:Y:S02]  /*9340*/  LOP3.LUT R3, R2, 0x1c0, RZ, 0xc0, !PT ;  /* 0x000001c002037812 */ /* 0x004fe400078ec0ff */
[----:B------:R-:W-:Y:S02]  /*9350*/  LEA.HI R10, R10, R11, RZ, 0x3 ;  /* 0x0000000b0a0a7211 */ /* 0x000fe400078f18ff */
[----:B------:R-:W-:Y:S02]  /*9360*/  LOP3.LUT R2, R3, 0x38, R28, 0xf8, !PT ;  /* 0x0000003803027812 */ /* 0x000fe400078ef81c */
[----:B------:R-:W-:-:S03]  /*9370*/  SHF.R.U32.HI R3, RZ, 0x3, R3 ;  /* 0x00000003ff037819 */ /* 0x000fc60000011603 */
[----:B------:R-:W2:Y:S01]  /*9380*/  @P1 LDC.64 R4, c[0x0][0x878] ;  /* 0x00021e00ff041b82 */ /* 0x000ea20000000a00 */
[----:B------:R-:W-:Y:S02]  /*9390*/  LOP3.LUT R3, R2, R3, RZ, 0x3c, !PT ;  /* 0x0000000302037212 */ /* 0x000fe400078e3cff */
[----:B------:R-:W-:-:S05]  /*93a0*/  SHF.R.S32.HI R10, RZ, 0x3, R10 ;  /* 0x00000003ff0a7819 */ /* 0x000fca000001140a */
[----:B------:R-:W-:Y:S01]  /*93b0*/  IMAD R10, R10, 0x1400, R3 ;  /* 0x000014000a0a7824 */ /* 0x000fe200078e0203 */
[----:B------:R-:W-:Y:S01]  /*93c0*/  CS2R R2, SRZ ;  /* 0x0000000000027805 */ /* 0x000fe2000001ff00 */
[----:B--2---:R-:W-:-:S05]  /*93d0*/  @P1 IMAD.WIDE R4, R233, 0x4, R4 ;  /* 0x00000004e9041825 */ /* 0x004fca00078e0204 */
[----:B------:R2:W5:Y:S01]  /*93e0*/  @P1 LDG.E R8, desc[UR8][R4.64] ;  /* 0x0000000804081981 */ /* 0x000562000c1e1900 */
[----:B----4-:R-:W-:Y:S01]  /*93f0*/  @P0 SHF.R.S32.HI R12, RZ, 0x1f, R9 ;  /* 0x0000001fff0c0819 */ /* 0x010fe20000011409 */
[----:B012---:R-:W-:Y:S06]  /*9400*/  @P1 BRA `(.L_x_136) ;  /* 0x0000000000141947 */ /* 0x007fec0003800000 */
[----:B------:R-:W-:Y:S05]  /*9410*/  @!P0 BRA `(.L_x_136) ;  /* 0x0000000000108947 */ /* 0x000fea0003800000 */
[----:B------:R-:W-:Y:S02]  /*9420*/  ULDC.64 UR8, c[0x0][0x208] ;  /* 0x0000820000087ab9 */ /* 0x000fe40000000a00 */
[----:B------:R-:W2:Y:S04]  /*9430*/  LDG.E R5, desc[UR8][R6.64] ;  /* 0x0000000806057981 */ /* 0x000ea8000c1e1900 */
[----:B-----5:R-:W2:Y:S02]  /*9440*/  LDG.E R8, desc[UR8][R6.64+0x4] ;  /* 0x0000040806087981 */ /* 0x020ea4000c1e1900 */
[----:B--2---:R-:W-:-:S07]  /*9450*/  IMAD.IADD R8, R8, 0x1, -R5 ;  /* 0x0000000108087824 */ /* 0x004fce00078e0a05 */
.L_x_136:
[----:B-----5:R-:W-:Y:S01]  /*9460*/  IMAD R8, R39, -0x50, R8 ;  /* 0xffffffb027087824 */ /* 0x020fe200078e0208 */
[----:B------:R-:W-:Y:S01]  /*9470*/  LEA R30, R10, UR4, 0x1 ;  /* 0x000000040a1e7c11 */ /* 0x000fe2000f8e08ff */
[----:B------:R-:W-:Y:S01]  /*9480*/  @P0 IMAD.MOV.U32 R2, RZ, RZ, R9 ;  /* 0x000000ffff020224 */ /* 0x000fe200078e0009 */
[----:B------:R-:W-:Y:S01]  /*9490*/  USHF.R.S32.HI UR8, URZ, 0x1f, UR7 ;  /* 0x0000001f3f087899 */ /* 0x000fe20008011407 */
[----:B------:R-:W-:Y:S01]  /*94a0*/  @P0 IMAD.MOV.U32 R3, RZ, RZ, R12 ;  /* 0x000000ffff030224 */ /* 0x000fe200078e000c */
[----:B------:R-:W-:Y:S01]  /*94b0*/  VIMNMX R52, R8, 0x50, PT ;  /* 0x0000005008347848 */ /* 0x000fe20003fe0100 */
[----:B------:R0:W1:Y:S01]  /*94c0*/  LDS.128 R40, [R30+0xa400] ;  /* 0x00a400001e287984 */ /* 0x0000620000000c00 */
[C---:B------:R-:W-:Y:S01]  /*94d0*/  VIADD R32, R0.reuse, 0x18 ;  /* 0x0000001800207836 */ /* 0x040fe20000000000 */
[C---:B------:R-:W-:Y:S01]  /*94e0*/  IADD3 R2, P1, R0.reuse, R2, RZ ;  /* 0x0000000200027210 */ /* 0x040fe20007f3e0ff */
[C---:B------:R-:W-:Y:S01]  /*94f0*/  VIADD R29, R0.reuse, 0x8 ;  /* 0x00000008001d7836 */ /* 0x040fe20000000000 */
[----:B------:R0:W2:Y:S01]  /*9500*/  LDS.128 R4, [R30+0x1000] ;  /* 0x001000001e047984 */ /* 0x0000a20000000c00 */
[----:B------:R-:W-:Y:S01]  /*9510*/  VIADD R31, R0, 0x10 ;  /* 0x00000010001f7836 */ /* 0x000fe20000000000 */
[-C--:B------:R-:W-:Y:S01]  /*9520*/  ISETP.GE.AND P2, PT, R32, R52.reuse, PT ;  /* 0x000000342000720c */ /* 0x080fe20003f46270 */
[----:B------:R-:W-:Y:S01]  /*9530*/  IMAD R34, R36, UR8, RZ ;  /* 0x0000000824227c24 */ /* 0x000fe2000f8e02ff */
[----:B------:R0:W3:Y:S01]  /*9540*/  LDS.128 R8, [R30+0x1400] ;  /* 0x001400001e087984 */ /* 0x0000e20000000c00 */
[----:B------:R-:W4:Y:S01]  /*9550*/  LDC.64 R32, c[0x0][0x820] ;  /* 0x00020800ff207b82 */ /* 0x000f220000000a00 */
[CC--:B------:R-:W-:Y:S01]  /*9560*/  ISETP.GE.AND P4, PT, R0.reuse, R52.reuse, PT ;  /* 0x000000340000720c */ /* 0x0c0fe20003f86270 */
[----:B------:R-:W-:Y:S01]  /*9570*/  ULDC UR6, c[0x0][0x83c] ;  /* 0x00020f0000067ab9 */ /* 0x000fe20000000800 */
[----:B------:R0:W0:Y:S01]  /*9580*/  LDS.128 R12, [R30+0x1800] ;  /* 0x001800001e0c7984 */ /* 0x0000220000000c00 */
[-C--:B------:R-:W-:Y:S01]  /*9590*/  ISETP.GE.AND P6, PT, R29, R52.reuse, PT ;  /* 0x000000341d00720c */ /* 0x080fe20003fc6270 */
[----:B------:R-:W-:Y:S01]  /*95a0*/  IMAD R37, R37, UR7, R34 ;  /* 0x0000000725257c24 */ /* 0x000fe2000f8e0222 */
[--C-:B------:R-:W-:Y:S01]  /*95b0*/  SHF.R.S32.HI R29, RZ, 0x1f, R28.reuse ;  /* 0x0000001fff1d7819 */ /* 0x100fe2000001141c */
[----:B------:R0:W0:Y:S01]  /*95c0*/  LDS.128 R16, [R30+0x1c00] ;  /* 0x001c00001e107984 */ /* 0x0000220000000c00 */
[----:B------:R-:W-:Y:S01]  /*95d0*/  SHF.R.S32.HI R50, RZ, 0x1f, R233 ;  /* 0x0000001fff327819 */ /* 0x000fe200000114e9 */
[----:B------:R-:W-:Y:S01]  /*95e0*/  ULDC.64 UR4, c[0x0][0x858] ;  /* 0x0002160000047ab9 */ /* 0x000fe20000000a00 */
[C---:B------:R-:W-:Y:S01]  /*95f0*/  LEA.HI.X.SX32 R3, R0.reuse, R3, 0x1, P1 ;  /* 0x0000000300037211 */ /* 0x040fe200008f0eff */
[----:B------:R0:W0:Y:S01]  /*9600*/  LDS.128 R20, [R30+0x2000] ;  /* 0x002000001e147984 */ /* 0x0000220000000c00 */
[-C--:B------:R-:W-:Y:S01]  /*9610*/  ISETP.GE.AND P3, PT, R31, R52.reuse, PT ;  /* 0x000000341f00720c */ /* 0x080fe20003f66270 */
[----:B------:R-:W-:Y:S01]  /*9620*/  VIADD R31, R0, 0x20 ;  /* 0x00000020001f7836 */ /* 0x000fe20000000000 */
[----:B------:R-:W-:Y:S01]  /*9630*/  ISETP.GE.OR P1, PT, R28, UR6, P4 ;  /* 0x000000061c007c0c */ /* 0x000fe2000a726670 */
[----:B------:R0:W0:Y:S01]  /*9640*/  LDS.128 R24, [R30+0x2400] ;  /* 0x002400001e187984 */ /* 0x0000220000000c00 */
[----:B------:R-:W-:Y:S01]  /*9650*/  SEL R50, R50, RZ, !P0 ;  /* 0x000000ff32327207 */ /* 0x000fe20004000000 */
[----:B------:R-:W-:Y:S01]  /*9660*/  IMAD.WIDE.U32 R34, R36, UR7, R28 ;  /* 0x0000000724227c25 */ /* 0x000fe2000f8e001c */
[----:B------:R-:W-:Y:S01]  /*9670*/  ISETP.GE.AND P5, PT, R31, R52, PT ;  /* 0x000000341f00720c */ /* 0x000fe20003fa6270 */
[----:B------:R-:W-:Y:S01]  /*9680*/  BSSY B1, `(.L_x_137) ;  /* 0x0000019000017945 */ /* 0x000fe20003800000 */
[----:B------:R-:W-:Y:S01]  /*9690*/  SEL R233, R233, RZ, !P0 ;  /* 0x000000ffe9e97207 */ /* 0x000fe20004000000 */
[----:B------:R-:W-:Y:S01]  /*96a0*/  IMAD.IADD R35, R35, 0x1, R37 ;  /* 0x0000000123237824 */ /* 0x000fe200078e0225 */
[----:B------:R-:W-:Y:S01]  /*96b0*/  P2R R51, PR, RZ, 0x40 ;  /* 0x00000040ff337803 */ /* 0x000fe20000000000 */
[----:B------:R-:W-:Y:S01]  /*96c0*/  IMAD R31, R50, UR4, RZ ;  /* 0x00000004321f7c24 */ /* 0x000fe2000f8e02ff */
[----:B------:R-:W-:Y:S01]  /*96d0*/  P2R R53, PR, RZ, 0x8 ;  /* 0x00000008ff357803 */ /* 0x000fe20000000000 */
[----:B------:R-:W-:Y:S01]  /*96e0*/  IMAD.WIDE.U32 R34, R233, UR4, R34 ;  /* 0x00000004e9227c25 */ /* 0x000fe2000f8e0022 */
[----:B------:R-:W-:-:S02]  /*96f0*/  P2R R54, PR, RZ, 0x4 ;  /* 0x00000004ff367803 */ /* 0x000fc40000000000 */
[----:B------:R-:W-:Y:S01]  /*9700*/  ISETP.GE.OR P0, PT, R28, UR6, P6 ;  /* 0x000000061c007c0c */ /* 0x000fe2000b706670 */
[----:B------:R-:W-:Y:S02]  /*9710*/  IMAD R31, R233, UR5, R31 ;  /* 0x00000005e91f7c24 */ /* 0x000fe4000f8e021f */
[----:B------:R-:W-:-:S04]  /*9720*/  IMAD.WIDE R2, R39, 0x50, R2 ;  /* 0x0000005027027825 */ /* 0x000fc800078e0202 */
[----:B------:R-:W-:Y:S01]  /*9730*/  IMAD.IADD R37, R35, 0x1, R31 ;  /* 0x0000000123257824 */ /* 0x000fe200078e021f */
[----:B-12---:R-:W-:Y:S06]  /*9740*/  @P1 BRA `(.L_x_138) ;  /* 0x0000000000301947 */ /* 0x006fec0003800000 */
[----:B------:R-:W1:Y:S01]  /*9750*/  LDS.128 R44, [R30+0xa000] ;  /* 0x00a000001e2c7984 */ /* 0x000e620000000c00 */
[----:B------:R-:W-:Y:S01]  /*9760*/  ULDC.64 UR4, c[0x0][0x848] ;  /* 0x0002120000047ab9 */ /* 0x000fe20000000a00 */
[----:B------:R-:W-:Y:S01]  /*9770*/  IMAD.MOV.U32 R36, RZ, RZ, R34 ;  /* 0x000000ffff247224 */ /* 0x000fe200078e0022 */
[----:B------:R-:W-:Y:S01]  /*9780*/  ULDC.64 UR10, c[0x0][0x208] ;  /* 0x00008200000a7ab9 */ /* 0x000fe20000000a00 */
[----:B------:R-:W-:Y:S02]  /*9790*/  IMAD R31, R3, UR4, RZ ;  /* 0x00000004031f7c24 */ /* 0x000fe4000f8e02ff */
[----:B------:R-:W-:-:S04]  /*97a0*/  IMAD.WIDE.U32 R38, R2, UR4, R36 ;  /* 0x0000000402267c25 */ /* 0x000fc8000f8e0024 */
[----:B------:R-:W-:Y:S01]  /*97b0*/  IMAD R31, R2, UR5, R31 ;  /* 0x00000005021f7c24 */ /* 0x000fe2000f8e021f */
[----:B------:R-:W-:Y:S02]  /*97c0*/  ULDC.64 UR4, c[0x0][0x830] ;  /* 0x00020c0000047ab9 */ /* 0x000fe40000000a00 */
[----:B------:R-:W-:Y:S01]  /*97d0*/  LEA R48, P1, R38, UR4, 0x1 ;  /* 0x0000000426307c11 */ /* 0x000fe2000f8208ff */
[----:B------:R-:W-:-:S05]  /*97e0*/  IMAD.IADD R31, R39, 0x1, R31 ;  /* 0x00000001271f7824 */ /* 0x000fca00078e021f */
[----:B------:R-:W-:-:S05]  /*97f0*/  LEA.HI.X R49, R38, UR5, R31, 0x1, P1 ;  /* 0x0000000526317c11 */ /* 0x000fca00088f0c1f */
[----:B-1----:R1:W-:Y:S02]  /*9800*/  STG.E.128 desc[UR10][R48.64], R44 ;  /* 0x0000002c30007986 */ /* 0x0023e4000c101d0a */
.L_x_138:
[----:B------:R-:W-:Y:S05]  /*9810*/  BSYNC B1 ;  /* 0x0000000000017941 */ /* 0x000fea0003800000 */
.L_x_137:
[----:B------:R-:W-:Y:S04]  /*9820*/  BSSY B1, `(.L_x_139) ;  /* 0x0000010000017945 */ /* 0x000fe80003800000 */
[----:B------:R-:W-:Y:S05]  /*9830*/  @P0 BRA `(.L_x_140) ;  /* 0x0000000000380947 */ /* 0x000fea0003800000 */
[----:B------:R-:W-:Y:S01]  /*9840*/  IADD3 R31, P0, R2, 0x8, RZ ;  /* 0x00000008021f7810 */ /* 0x000fe20007f1e0ff */
[----:B------:R-:W-:Y:S01]  /*9850*/  ULDC.64 UR4, c[0x0][0x848] ;  /* 0x0002120000047ab9 */ /* 0x000fe20000000a00 */
[----:B------:R-:W-:Y:S01]  /*9860*/  IMAD.MOV.U32 R39, RZ, RZ, R37 ;  /* 0x000000ffff277224 */ /* 0x000fe200078e0025 */
[----:B------:R-:W-:Y:S02]  /*9870*/  ULDC.64 UR10, c[0x0][0x208] ;  /* 0x00008200000a7ab9 */ /* 0x000fe40000000a00 */
[----:B------:R-:W-:-:S04]  /*9880*/  IMAD.X R38, RZ, RZ, R3, P0 ;  /* 0x000000ffff267224 */ /* 0x000fc800000e0603 */
[----:B-1----:R-:W-:Y:S02]  /*9890*/  IMAD R44, R38, UR4, RZ ;  /* 0x00000004262c7c24 */ /* 0x002fe4000f8e02ff */
[----:B------:R-:W-:-:S04]  /*98a0*/  IMAD.MOV.U32 R38, RZ, RZ, R34 ;  /* 0x000000ffff267224 */ /* 0x000fc800078e0022 */
[----:B------:R-:W-:-:S04]  /*98b0*/  IMAD.WIDE.U32 R38, R31, UR4, R38 ;  /* 0x000000041f267c25 */ /* 0x000fc8000f8e0026 */
[----:B------:R-:W-:Y:S01]  /*98c0*/  IMAD R31, R31, UR5, R44 ;  /* 0x000000051f1f7c24 */ /* 0x000fe2000f8e022c */
[----:B------:R-:W-:Y:S02]  /*98d0*/  ULDC.64 UR4, c[0x0][0x830] ;  /* 0x00020c0000047ab9 */ /* 0x000fe40000000a00 */
[----:B------:R-:W-:Y:S01]  /*98e0*/  LEA R44, P0, R38, UR4, 0x1 ;  /* 0x00000004262c7c11 */ /* 0x000fe2000f8008ff */
[----:B------:R-:W-:-:S05]  /*98f0*/  IMAD.IADD R31, R39, 0x1, R31 ;  /* 0x00000001271f7824 */ /* 0x000fca00078e021f */
[----:B------:R-:W-:-:S05]  /*9900*/  LEA.HI.X R45, R38, UR5, R31, 0x1, P0 ;  /* 0x00000005262d7c11 */ /* 0x000fca00080f0c1f */
[----:B------:R2:W-:Y:S02]  /*9910*/  STG.E.128 desc[UR10][R44.64], R40 ;  /* 0x000000282c007986 */ /* 0x0005e4000c101d0a */
.L_x_140:
[----:B------:R-:W-:Y:S05]  /*9920*/  BSYNC B1 ;  /* 0x0000000000017941 */ /* 0x000fea0003800000 */
.L_x_139:
[----:B--2---:R2:W0:Y:S01]  /*9930*/  LDS.128 R40, [R30+0xa800] ;  /* 0x00a800001e287984 */ /* 0x0044220000000c00 */
[C---:B------:R-:W-:Y:S01]  /*9940*/  ISETP.GE.OR P1, PT, R28.reuse, UR6, P3 ;  /* 0x000000061c007c0c */ /* 0x040fe20009f26670 */
[----:B------:R-:W-:Y:S01]  /*9950*/  BSSY B1, `(.L_x_141) ;  /* 0x0000011000017945 */ /* 0x000fe20003800000 */
[----:B------:R-:W-:-:S11]  /*9960*/  ISETP.GE.OR P0, PT, R28, UR6, P2 ;  /* 0x000000061c007c0c */ /* 0x000fd60009706670 */
[----:B--2---:R-:W-:Y:S05]  /*9970*/  @P1 BRA `(.L_x_142) ;  /* 0x0000000000381947 */ /* 0x004fea0003800000 */
        /* <DEDUP_REMOVED lines=13> */
[----:B0-----:R2:W-:Y:S02]  /*9a50*/  STG.E.128 desc[UR10][R44.64], R40 ;  /* 0x000000282c007986 */ /* 0x0015e4000c101d0a */
.L_x_142:
[----:B------:R-:W-:Y:S05]  /*9a60*/  BSYNC B1 ;  /* 0x0000000000017941 */ /* 0x000fea0003800000 */
.L_x_141:
[----:B0-2---:R0:W2:Y:S01]  /*9a70*/  LDS.128 R40, [R30+0xac00] ;  /* 0x00ac00001e287984 */ /* 0x0050a20000000c00 */
[----:B------:R-:W-:Y:S01]  /*9a80*/  BSSY B1, `(.L_x_143) ;  /* 0x0000011000017945 */ /* 0x000fe20003800000 */
[----:B------:R-:W-:-:S03]  /*9a90*/  VIADD R31, R0, 0x28 ;  /* 0x00000028001f7836 */ /* 0x000fc60000000000 */
[----:B------:R-:W-:Y:S05]  /*9aa0*/  @P0 BRA `(.L_x_144) ;  /* 0x0000000000380947 */ /* 0x000fea0003800000 */
[----:B-1----:R-:W-:Y:S01]  /*9ab0*/  IADD3 R45, P0, R2, 0x18, RZ ;  /* 0x00000018022d7810 */ /* 0x002fe20007f1e0ff */
[----:B------:R-:W-:Y:S01]  /*9ac0*/  ULDC.64 UR4, c[0x0][0x848] ;  /* 0x0002120000047ab9 */ /* 0x000fe20000000a00 */
[----:B------:R-:W-:Y:S01]  /*9ad0*/  IMAD.MOV.U32 R39, RZ, RZ, R37 ;  /* 0x000000ffff277224 */ /* 0x000fe200078e0025 */
[----:B------:R-:W-:Y:S02]  /*9ae0*/  ULDC.64 UR10, c[0x0][0x208] ;  /* 0x00008200000a7ab9 */ /* 0x000fe40000000a00 */
[----:B------:R-:W-:-:S04]  /*9af0*/  IMAD.X R38, RZ, RZ, R3, P0 ;  /* 0x000000ffff267224 */ /* 0x000fc800000e0603 */
[----:B------:R-:W-:Y:S02]  /*9b00*/  IMAD R44, R38, UR4, RZ ;  /* 0x00000004262c7c24 */ /* 0x000fe4000f8e02ff */
[----:B------:R-:W-:-:S04]  /*9b10*/  IMAD.MOV.U32 R38, RZ, RZ, R34 ;  /* 0x000000ffff267224 */ /* 0x000fc800078e0022 */
[----:B------:R-:W-:-:S04]  /*9b20*/  IMAD.WIDE.U32 R38, R45, UR4, R38 ;  /* 0x000000042d267c25 */ /* 0x000fc8000f8e0026 */
[----:B------:R-:W-:Y:S01]  /*9b30*/  IMAD R45, R45, UR5, R44 ;  /* 0x000000052d2d7c24 */ /* 0x000fe2000f8e022c */
[----:B------:R-:W-:Y:S02]  /*9b40*/  ULDC.64 UR4, c[0x0][0x830] ;  /* 0x00020c0000047ab9 */ /* 0x000fe40000000a00 */
[----:B------:R-:W-:Y:S01]  /*9b50*/  LEA R44, P0, R38, UR4, 0x1 ;  /* 0x00000004262c7c11 */ /* 0x000fe2000f8008ff */
[----:B------:R-:W-:-:S05]  /*9b60*/  IMAD.IADD R39, R39, 0x1, R45 ;  /* 0x0000000127277824 */ /* 0x000fca00078e022d */
[----:B------:R-:W-:-:S05]  /*9b70*/  LEA.HI.X R45, R38, UR5, R39, 0x1, P0 ;  /* 0x00000005262d7c11 */ /* 0x000fca00080f0c27 */
[----:B--2---:R1:W-:Y:S02]  /*9b80*/  STG.E.128 desc[UR10][R44.64], R40 ;  /* 0x000000282c007986 */ /* 0x0043e4000c101d0a */
.L_x_144:
[----:B------:R-:W-:Y:S05]  /*9b90*/  BSYNC B1 ;  /* 0x0000000000017941 */ /* 0x000fea0003800000 */
.L_x_143:
[----:B-12---:R1:W2:Y:S01]  /*9ba0*/  LDS.128 R40, [R30+0xb000] ;  /* 0x00b000001e287984 */ /* 0x0062a20000000c00 */
[----:B------:R-:W-:Y:S01]  /*9bb0*/  ISETP.GE.OR P0, PT, R28, UR6, P5 ;  /* 0x000000061c007c0c */ /* 0x000fe2000af06670 */
[----:B------:R-:W-:Y:S01]  /*9bc0*/  BSSY B1, `(.L_x_145) ;  /* 0x0000011000017945 */ /* 0x000fe20003800000 */
[----:B------:R-:W-:-:S11]  /*9bd0*/  ISETP.GE.AND P3, PT, R31, R52, PT ;  /* 0x000000341f00720c */ /* 0x000fd60003f66270 */
[----:B-1----:R-:W-:Y:S05]  /*9be0*/  @P0 BRA `(.L_x_146) ;  /* 0x0000000000380947 */ /* 0x002fea0003800000 */
[----:B------:R-:W-:Y:S01]  /*9bf0*/  IADD3 R31, P0, R2, 0x20, RZ ;  /* 0x00000020021f7810 */ /* 0x000fe20007f1e0ff */
        /* <DEDUP_REMOVED lines=13> */
.L_x_146:
[----:B------:R-:W-:Y:S05]  /*9cd0*/  BSYNC B1 ;  /* 0x0000000000017941 */ /* 0x000fea0003800000 */
.L_x_145:
[----:B-12---:R1:W2:Y:S01]  /*9ce0*/  LDS.128 R40, [R30+0xb400] ;  /* 0x00b400001e287984 */ /* 0x0062a20000000c00 */
[----:B------:R-:W-:Y:S01]  /*9cf0*/  ISETP.GE.OR P0, PT, R28, UR6, P3 ;  /* 0x000000061c007c0c */ /* 0x000fe20009f06670 */
[----:B------:R-:W-:Y:S01]  /*9d00*/  BSSY B1, `(.L_x_147) ;  /* 0x0000011000017945 */ /* 0x000fe20003800000 */
[----:B------:R-:W-:-:S11]  /*9d10*/  VIADD R31, R0, 0x30 ;  /* 0x00000030001f7836 */ /* 0x000fd60000000000 */
        /* <DEDUP_REMOVED lines=15> */
.L_x_148:
[----:B------:R-:W-:Y:S05]  /*9e10*/  BSYNC B1 ;  /* 0x0000000000017941 */ /* 0x000fea0003800000 */
.L_x_147:
[----:B-12---:R1:W2:Y:S01]  /*9e20*/  LDS.128 R40, [R30+0xb800] ;  /* 0x00b800001e287984 */ /* 0x0062a20000000c00 */
[----:B------:R-:W-:Y:S01]  /*9e30*/  ISETP.GE.AND P2, PT, R31, R52, PT ;  /* 0x000000341f00720c */ /* 0x000fe20003f46270 */
[----:B------:R-:W-:Y:S01]  /*9e40*/  BSSY B1, `(.L_x_149) ;  /* 0x0000012000017945 */ /* 0x000fe20003800000 */
[----:B------:R-:W-:Y:S02]  /*9e50*/  VIADD R31, R0, 0x38 ;  /* 0x00000038001f7836 */ /* 0x000fe40000000000 */
[----:B------:R-:W-:-:S13]  /*9e60*/  ISETP.GE.OR P0, PT, R28, UR6, P2 ;  /* 0x000000061c007c0c */ /* 0x000fda0009706670 */
        /* <DEDUP_REMOVED lines=15> */
.L_x_150:
[----:B------:R-:W-:Y:S05]  /*9f60*/  BSYNC B1 ;  /* 0x0000000000017941 */ /* 0x000fea0003800000 */
.L_x_149:
        /* <DEDUP_REMOVED lines=20> */
.L_x_152:
[----:B------:R-:W-:Y:S05]  /*a0b0*/  BSYNC B1 ;  /* 0x0000000000017941 */ /* 0x000fea0003800000 */
.L_x_151:
[----:B-12---:R1:W2:Y:S01]  /*a0c0*/  LDS.128 R40, [R30+0xc000] ;  /* 0x00c000001e287984 */ /* 0x0062a20000000c00 */
[----:B------:R-:W-:Y:S01]  /*a0d0*/  ISETP.GE.AND P0, PT, R46, R52, PT ;  /* 0x000000342e00720c */ /* 0x000fe20003f06270 */
[----:B------:R-:W-:Y:S01]  /*a0e0*/  BSSY B1, `(.L_x_153) ;  /* 0x0000012000017945 */ /* 0x000fe20003800000 */
[----:B----4-:R-:W-:Y:S02]  /*a0f0*/  IMAD R48, R32, UR8, RZ ;  /* 0x0000000820307c24 */ /* 0x010fe4000f8e02ff */
        /* <DEDUP_REMOVED lines=16> */
.L_x_154:
[----:B------:R-:W-:Y:S05]  /*a200*/  BSYNC B1 ;  /* 0x0000000000017941 */ /* 0x000fea0003800000 */
.L_x_153:
[----:B-12---:R1:W2:Y:S01]  /*a210*/  LDS.128 R40, [R30+0xc400] ;  /* 0x00c400001e287984 */ /* 0x0062a20000000c00 */
[----:B------:R-:W-:Y:S01]  /*a220*/  VIADD R0, R0, 0x48 ;  /* 0x0000004800007836 */ /* 0x000fe20000000000 */
[----:B------:R-:W-:Y:S01]  /*a230*/  BSSY B1, `(.L_x_155) ;  /* 0x0000015000017945 */ /* 0x000fe20003800000 */
[----:B------:R-:W-:Y:S02]  /*a240*/  IMAD R45, R33, UR7, R48 ;  /* 0x00000007212d7c24 */ /* 0x000fe4000f8e0230 */
[----:B------:R-:W-:Y:S01]  /*a250*/  IMAD.WIDE.U32 R38, R32, UR7, R28 ;  /* 0x0000000720267c25 */ /* 0x000fe2000f8e001c */
[----:B------:R-:W-:-:S04]  /*a260*/  ISETP.GE.AND P6, PT, R0, R52, PT ;  /* 0x000000340000720c */ /* 0x000fc80003fc6270 */
[----:B------:R-:W-:Y:S02]  /*a270*/  P2R R44, PR, RZ, 0x40 ;  /* 0x00000040ff2c7803 */ /* 0x000fe40000000000 */
[----:B------:R-:W-:-:S13]  /*a280*/  ISETP.GE.OR P6, PT, R28, UR6, P6 ;  /* 0x000000061c007c0c */ /* 0x000fda000b7c6670 */
[----:B-1----:R-:W-:Y:S05]  /*a290*/  @P6 BRA `(.L_x_156) ;  /* 0x0000000000386947 */ /* 0x002fea0003800000 */
[----:B------:R-:W-:Y:S01]  /*a2a0*/  IADD3 R31, P6, R2, 0x48, RZ ;  /* 0x00000048021f7810 */ /* 0x000fe20007fde0ff */
[----:B------:R-:W-:Y:S01]  /*a2b0*/  ULDC.64 UR4, c[0x0][0x848] ;  /* 0x0002120000047ab9 */ /* 0x000fe20000000a00 */
[----:B------:R-:W-:Y:S01]  /*a2c0*/  IMAD.MOV.U32 R32, RZ, RZ, R34 ;  /* 0x000000ffff207224 */ /* 0x000fe200078e0022 */
[----:B------:R-:W-:Y:S01]  /*a2d0*/  ULDC.64 UR10, c[0x0][0x208] ;  /* 0x00008200000a7ab9 */ /* 0x000fe20000000a00 */
[----:B------:R-:W-:Y:S02]  /*a2e0*/  IMAD.MOV.U32 R33, RZ, RZ, R37 ;  /* 0x000000ffff217224 */ /* 0x000fe400078e0025 */
[----:B------:R-:W-:Y:S02]  /*a2f0*/  IMAD.X R0, RZ, RZ, R3, P6 ;  /* 0x000000ffff007224 */ /* 0x000fe400030e0603 */
[----:B------:R-:W-:-:S04]  /*a300*/  IMAD.WIDE.U32 R32, R31, UR4, R32 ;  /* 0x000000041f207c25 */ /* 0x000fc8000f8e0020 */
[----:B------:R-:W-:-:S04]  /*a310*/  IMAD R0, R0, UR4, RZ ;  /* 0x0000000400007c24 */ /* 0x000fc8000f8e02ff */
[----:B------:R-:W-:Y:S01]  /*a320*/  IMAD R31, R31, UR5, R0 ;  /* 0x000000051f1f7c24 */ /* 0x000fe2000f8e0200 */
[----:B------:R-:W-:Y:S02]  /*a330*/  ULDC.64 UR4, c[0x0][0x830] ;  /* 0x00020c0000047ab9 */ /* 0x000fe40000000a00 */
[----:B------:R-:W-:Y:S01]  /*a340*/  LEA R34, P6, R32, UR4, 0x1 ;  /* 0x0000000420227c11 */ /* 0x000fe2000f8c08ff */
[----:B------:R-:W-:-:S05]  /*a350*/  IMAD.IADD R31, R33, 0x1, R31 ;  /* 0x00000001211f7824 */ /* 0x000fca00078e021f */
[----:B------:R-:W-:-:S05]  /*a360*/  LEA.HI.X R35, R32, UR5, R31, 0x1, P6 ;  /* 0x0000000520237c11 */ /* 0x000fca000b0f0c1f */
[----:B--2---:R1:W-:Y:S02]  /*a370*/  STG.E.128 desc[UR10][R34.64], R40 ;  /* 0x0000002822007986 */ /* 0x0043e4000c101d0a */
.L_x_156:
[----:B------:R-:W-:Y:S05]  /*a380*/  BSYNC B1 ;  /* 0x0000000000017941 */ /* 0x000fea0003800000 */
.L_x_155:
[----:B-1----:R1:W4:Y:S01]  /*a390*/  LDS.128 R32, [R30] ;  /* 0x000000001e207984 */ /* 0x0023220000000c00 */
[----:B------:R-:W-:Y:S01]  /*a3a0*/  P2R R0, PR, RZ, 0x4 ;  /* 0x00000004ff007803 */ /* 0x000fe20000000000 */
[----:B------:R-:W-:Y:S01]  /*a3b0*/  ULDC UR6, c[0x0][0x80c] ;  /* 0x0002030000067ab9 */ /* 0x000fe20000000800 */
[----:B------:R-:W-:Y:S01]  /*a3c0*/  ISETP.NE.AND P2, PT, R51, RZ, PT ;  /* 0x000000ff3300720c */ /* 0x000fe20003f45270 */
[----:B------:R-:W-:Y:S01]  /*a3d0*/  ULDC.64 UR4, c[0x0][0x828] ;  /* 0x00020a0000047ab9 */ /* 0x000fe20000000a00 */
[C---:B------:R-:W-:Y:S01]  /*a3e0*/  ISETP.GE.OR P4, PT, R28.reuse, UR6, P4 ;  /* 0x000000061c007c0c */ /* 0x040fe2000a786670 */
[----:B------:R-:W-:Y:S01]  /*a3f0*/  IMAD.IADD R39, R39, 0x1, R45 ;  /* 0x0000000127277824 */ /* 0x000fe200078e022d */
[----:B------:R-:W-:Y:S01]  /*a400*/  P2R R29, PR, RZ, 0x2 ;  /* 0x00000002ff1d7803 */ /* 0x000fe20000000000 */
[----:B------:R-:W-:Y:S01]  /*a410*/  BSSY B1, `(.L_x_157) ;  /* 0x0000024000017945 */ /* 0x000fe20003800000 */
[----:B------:R-:W-:Y:S01]  /*a420*/  P2R R31, PR, RZ, 0x1 ;  /* 0x00000001ff1f7803 */ /* 0x000fe20000000000 */
[----:B--2---:R-:W-:Y:S01]  /*a430*/  IMAD.WIDE.U32 R40, R233, UR4, R38 ;  /* 0x00000004e9287c25 */ /* 0x004fe2000f8e0026 */
[----:B------:R-:W-:-:S02]  /*a440*/  ISETP.GE.OR P2, PT, R28, UR6, P2 ;  /* 0x000000061c007c0c */ /* 0x000fc40009746670 */
[----:B------:R-:W-:Y:S02]  /*a450*/  ISETP.NE.AND P1, PT, R53, RZ, PT ;  /* 0x000000ff3500720c */ /* 0x000fe40003f25270 */
[----:B------:R-:W-:Y:S02]  /*a460*/  ISETP.NE.AND P0, PT, R54, RZ, PT ;  /* 0x000000ff3600720c */ /* 0x000fe40003f05270 */
[----:B------:R-:W-:Y:S02]  /*a470*/  P2R R42, PR, RZ, 0x4 ;  /* 0x00000004ff2a7803 */ /* 0x000fe40000000000 */
[----:B------:R-:W-:Y:S01]  /*a480*/  ISETP.NE.AND P2, PT, R0, RZ, PT ;  /* 0x000000ff0000720c */ /* 0x000fe20003f45270 */
[----:B------:R-:W-:Y:S01]  /*a490*/  IMAD R0, R50, UR4, RZ ;  /* 0x0000000432007c24 */ /* 0x000fe2000f8e02ff */
[C---:B------:R-:W-:Y:S02]  /*a4a0*/  ISETP.GE.OR P1, PT, R28.reuse, UR6, P1 ;  /* 0x000000061c007c0c */ /* 0x040fe40008f26670 */
[----:B------:R-:W-:Y:S01]  /*a4b0*/  ISETP.GE.OR P0, PT, R28, UR6, P0 ;  /* 0x000000061c007c0c */ /* 0x000fe20008706670 */
[----:B------:R-:W-:Y:S01]  /*a4c0*/  IMAD R37, R233, UR5, R0 ;  /* 0x00000005e9257c24 */ /* 0x000fe2000f8e0200 */
[----:B------:R-:W-:-:S02]  /*a4d0*/  ISETP.NE.AND P6, PT, R44, RZ, PT ;  /* 0x000000ff2c00720c */ /* 0x000fc40003fc5270 */
[----:B------:R-:W-:Y:S01]  /*a4e0*/  P2R R43, PR, RZ, 0x2 ;  /* 0x00000002ff2b7803 */ /* 0x000fe20000000000 */
[----:B------:R-:W-:Y:S01]  /*a4f0*/  IMAD.IADD R37, R41, 0x1, R37 ;  /* 0x0000000129257824 */ /* 0x000fe200078e0225 */
[----:B------:R-:W-:Y:S02]  /*a500*/  P2R R44, PR, RZ, 0x1 ;  /* 0x00000001ff2c7803 */ /* 0x000fe40000000000 */
[----:B------:R-:W-:Y:S02]  /*a510*/  ISETP.NE.AND P1, PT, R29, RZ, PT ;  /* 0x000000ff1d00720c */ /* 0x000fe40003f25270 */
[----:B------:R-:W-:Y:S02]  /*a520*/  ISETP.NE.AND P0, PT, R31, RZ, PT ;  /* 0x000000ff1f00720c */ /* 0x000fe40003f05270 */
[C---:B------:R-:W-:Y:S02]  /*a530*/  ISETP.GE.OR P5, PT, R28.reuse, UR6, P5 ;  /* 0x000000061c007c0c */ /* 0x040fe4000afa6670 */
[----:B------:R-:W-:-:S02]  /*a540*/  ISETP.GE.OR P3, PT, R28, UR6, P3 ;  /* 0x000000061c007c0c */ /* 0x000fc40009f66670 */
[C---:B------:R-:W-:Y:S02]  /*a550*/  ISETP.GE.OR P2, PT, R28.reuse, UR6, P2 ;  /* 0x000000061c007c0c */ /* 0x040fe40009746670 */
[C---:B------:R-:W-:Y:S02]  /*a560*/  ISETP.GE.OR P1, PT, R28.reuse, UR6, P1 ;  /* 0x000000061c007c0c */ /* 0x040fe40008f26670 */
[C---:B------:R-:W-:Y:S02]  /*a570*/  ISETP.GE.OR P0, PT, R28.reuse, UR6, P0 ;  /* 0x000000061c007c0c */ /* 0x040fe40008706670 */
[----:B------:R-:W-:Y:S01]  /*a580*/  ISETP.GE.OR P6, PT, R28, UR6, P6 ;  /* 0x000000061c007c0c */ /* 0x000fe2000b7c6670 */
[----:B-1--4-:R-:W-:-:S12]  /*a590*/  @P4 BRA `(.L_x_158) ;  /* 0x00000000002c4947 */ /* 0x012fd80003800000 */
        /* <DEDUP_REMOVED lines=10> */
[----:B------:R1:W-:Y:S02]  /*a640*/  STG.E.128 desc[UR8][R38.64], R32 ;  /* 0x0000002026007986 */ /* 0x0003e4000c101d08 */
.L_x_158:
[----:B------:R-:W-:Y:S05]  /*a650*/  BSYNC B1 ;  /* 0x0000000000017941 */ /* 0x000fea0003800000 */
.L_x_157:
[----:B-1----:R1:W2:Y:S01]  /*a660*/  LDS.128 R32, [R30+0x400] ;  /* 0x000400001e207984 */ /* 0x0022a20000000c00 */
[----:B------:R-:W-:Y:S01]  /*a670*/  ISETP.NE.AND P4, PT, R42, RZ, PT ;  /* 0x000000ff2a00720c */ /* 0x000fe20003f85270 */
[----:B------:R-:W-:-:S12]  /*a680*/  BSSY B1, `(.L_x_159) ;  /* 0x0000010000017945 */ /* 0x000fd80003800000 */
        /* <DEDUP_REMOVED lines=15> */
.L_x_160:
[----:B------:R-:W-:Y:S05]  /*a780*/  BSYNC B1 ;  /* 0x0000000000017941 */ /* 0x000fea0003800000 */
.L_x_159:
[----:B-12---:R1:W2:Y:S01]  /*a790*/  LDS.128 R32, [R30+0x800] ;  /* 0x000800001e207984 */ /* 0x0062a20000000c00 */
        /* <DEDUP_REMOVED lines=17> */
.L_x_162:
[----:B------:R-:W-:Y:S05]  /*a8b0*/  BSYNC B1 ;  /* 0x0000000000017941 */ /* 0x000fea0003800000 */
.L_x_161:
[----:B0-----:R-:W0:Y:S01]  /*a8c0*/  LDS.128 R28, [R30+0xc00] ;  /* 0x000c00001e1c7984 */ /* 0x001e220000000c00 */
[----:B------:R-:W-:Y:S01]  /*a8d0*/  ISETP.NE.AND P4, PT, R44, RZ, PT ;  /* 0x000000ff2c00720c */ /* 0x000fe20003f85270 */
[----:B------:R-:W-:-:S12]  /*a8e0*/  BSSY B1, `(.L_x_163) ;  /* 0x0000010000017945 */ /* 0x000fd80003800000 */
[----:B------:R-:W-:Y:S05]  /*a8f0*/  @P4 BRA `(.L_x_164) ;  /* 0x0000000000384947 */ /* 0x000fea0003800000 */
[----:B-12---:R-:W-:Y:S01]  /*a900*/  IADD3 R35, P4, R2, 0x18, RZ ;  /* 0x0000001802237810 */ /* 0x006fe20007f9e0ff */
        /* <DEDUP_REMOVED lines=12> */
[----:B0-----:R4:W-:Y:S02]  /*a9d0*/  STG.E.128 desc[UR8][R34.64], R28 ;  /* 0x0000001c22007986 */ /* 0x0019e4000c101d08 */
.L_x_164:
[----:B------:R-:W-:Y:S05]  /*a9e0*/  BSYNC B1 ;  /* 0x0000000000017941 */ /* 0x000fea0003800000 */
.L_x_163:
[----:B------:R-:W-:Y:S04]  /*a9f0*/  BSSY B1, `(.L_x_165) ;  /* 0x0000010000017945 */ /* 0x000fe80003800000 */
[----:B------:R-:W-:Y:S05]  /*aa00*/  @P5 BRA `(.L_x_166) ;  /* 0x0000000000385947 */ /* 0x000fea0003800000 */
[----:B0---4-:R-:W-:Y:S01]  /*aa10*/  IADD3 R31, P4, R2, 0x20, RZ ;  /* 0x00000020021f7810 */ /* 0x011fe20007f9e0ff */
        /* <DEDUP_REMOVED lines=12> */
[----:B------:R0:W-:Y:S02]  /*aae0*/  STG.E.128 desc[UR8][R30.64], R4 ;  /* 0x000000041e007986 */ /* 0x0001e4000c101d08 */
.L_x_166:
[----:B------:R-:W-:Y:S05]  /*aaf0*/  BSYNC B1 ;  /* 0x0000000000017941 */ /* 0x000fea0003800000 */
.L_x_165:
[----:B------:R-:W-:Y:S04]  /*ab00*/  BSSY B1, `(.L_x_167) ;  /* 0x0000010000017945 */ /* 0x000fe80003800000 */
[----:B------:R-:W-:Y:S05]  /*ab10*/  @P3 BRA `(.L_x_168) ;  /* 0x0000000000383947 */ /* 0x000fea0003800000 */
[----:B0-----:R-:W-:Y:S01]  /*ab20*/  IADD3 R7, P3, R2, 0x28, RZ ;  /* 0x0000002802077810 */ /* 0x001fe20007f7e0ff */
        /* <DEDUP_REMOVED lines=12> */
[----:B---3--:R0:W-:Y:S02]  /*abf0*/  STG.E.128 desc[UR8][R6.64], R8 ;  /* 0x0000000806007986 */ /* 0x0081e4000c101d08 */
.L_x_168:
[----:B------:R-:W-:Y:S05]  /*ac00*/  BSYNC B1 ;  /* 0x0000000000017941 */ /* 0x000fea0003800000 */
.L_x_167:
        /* <DEDUP_REMOVED lines=16> */
.L_x_170:
[----:B------:R-:W-:Y:S05]  /*ad10*/  BSYNC B1 ;  /* 0x0000000000017941 */ /* 0x000fea0003800000 */
.L_x_169:
        /* <DEDUP_REMOVED lines=16> */
.L_x_172:
[----:B------:R-:W-:Y:S05]  /*ae20*/  BSYNC B1 ;  /* 0x0000000000017941 */ /* 0x000fea0003800000 */
.L_x_171:
        /* <DEDUP_REMOVED lines=16> */
.L_x_174:
[----:B------:R-:W-:Y:S05]  /*af30*/  BSYNC B1 ;  /* 0x0000000000017941 */ /* 0x000fea0003800000 */
.L_x_173:
[----:B------:R-:W-:Y:S05]  /*af40*/  @P6 BRA `(.L_x_117) ;  /* 0x0000003c00486947 */ /* 0x000fea0003800000 */
[----:B0-----:R-:W-:Y:S01]  /*af50*/  IADD3 R5, P0, R2, 0x48, RZ ;  /* 0x0000004802057810 */ /* 0x001fe20007f1e0ff */
[----:B------:R-:W-:Y:S01]  /*af60*/  ULDC.64 UR4, c[0x0][0x818] ;  /* 0x0002060000047ab9 */ /* 0x000fe20000000a00 */
[----:B------:R-:W-:Y:S01]  /*af70*/  IMAD.MOV.U32 R2, RZ, RZ, R40 ;  /* 0x000000ffff027224 */ /* 0x000fe200078e0028 */
[----:B------:R-:W-:Y:S02]  /*af80*/  ULDC.64 UR6, c[0x0][0x208] ;  /* 0x0000820000067ab9 */ /* 0x000fe40000000a00 */
[----:B------:R-:W-:Y:S02]  /*af90*/  IMAD.X R0, RZ, RZ, R3, P0 ;  /* 0x000000ffff007224 */ /* 0x000fe400000e0603 */
[----:B------:R-:W-:Y:S02]  /*afa0*/  IMAD.MOV.U32 R3, RZ, RZ, R37 ;  /* 0x000000ffff037224 */ /* 0x000fe400078e0025 */
[----:B------:R-:W-:Y:S02]  /*afb0*/  IMAD R0, R0, UR4, RZ ;  /* 0x0000000400007c24 */ /* 0x000fe4000f8e02ff */
[----:B------:R-:W-:-:S04]  /*afc0*/  IMAD.WIDE.U32 R2, R5, UR4, R2 ;  /* 0x0000000405027c25 */ /* 0x000fc8000f8e0002 */
[----:B------:R-:W-:Y:S01]  /*afd0*/  IMAD R5, R5, UR5, R0 ;  /* 0x0000000505057c24 */ /* 0x000fe2000f8e0200 */
[----:B------:R-:W-:Y:S02]  /*afe0*/  ULDC.64 UR4, c[0x0][0x800] ;  /* 0x0002000000047ab9 */ /* 0x000fe40000000a00 */
[----:B------:R-:W-:Y:S01]  /*aff0*/  LEA R4, P0, R2, UR4, 0x1 ;  /* 0x0000000402047c11 */ /* 0x000fe2000f8008ff */
[----:B------:R-:W-:-:S05]  /*b000*/  IMAD.IADD R3, R3, 0x1, R5 ;  /* 0x0000000103037824 */ /* 0x000fca00078e0205 */
[----:B------:R-:W-:-:S05]  /*b010*/  LEA.HI.X R5, R2, UR5, R3, 0x1, P0 ;  /* 0x0000000502057c11 */ /* 0x000fca00080f0c03 */
[----:B------:R0:W-:Y:S01]  /*b020*/  STG.E.128 desc[UR6][R4.64], R24 ;  /* 0x0000001804007986 */ /* 0x0001e2000c101d06 */
[----:B------:R-:W-:Y:S05]  /*b030*/  BRA `(.L_x_117) ;  /* 0x0000003c000c7947 */ /* 0x000fea0003800000 */
.L_x_135:
[----:B------:R-:W1:Y:S01]  /*b040*/  LDC.64 R4, c[0x0][0x870] ;  /* 0x00021c00ff047b82 */ /* 0x000e620000000a00 */
[----:B------:R-:W-:-:S07]  /*b050*/  ULDC.64 UR6, c[0x0][0x208] ;  /* 0x0000820000067ab9 */ /* 0x000fce0000000a00 */
[----:B0-----:R-:W0:Y:S01]  /*b060*/  LDC.64 R2, c[0x0][0x870] ;  /* 0x00021c00ff027b82 */ /* 0x001e220000000a00 */
[----:B------:R-:W2:Y:S01]  /*b070*/  S2R R8, SR_TID.X ;  /* 0x0000000000087919 */ /* 0x000ea20000002100 */
[----:B------:R-:W3:Y:S06]  /*b080*/  S2R R13, SR_CTAID.X ;  /* 0x00000000000d7919 */ /* 0x000eec0000002500 */
[----:B------:R-:W4:Y:S01]  /*b090*/  LDC.64 R16, c[0x0][0x820] ;  /* 0x00020800ff107b82 */ /* 0x000f220000000a00 */
[----:B-1----:R-:W-:-:S04]  /*b0a0*/  ISETP.NE.U32.AND P1, PT, R4, RZ, PT ;  /* 0x000000ff0400720c */ /* 0x002fc80003f25070 */
[----:B------:R-:W-:Y:S01]  /*b0b0*/  ISETP.NE.AND.EX P1, PT, R5, RZ, PT, P1 ;  /* 0x000000ff0500720c */ /* 0x000fe20003f25310 */
[----:B0-----:R-:W-:Y:S02]  /*b0c0*/  IMAD.WIDE R4, R233, 0x4, R2 ;  /* 0x00000004e9047825 */ /* 0x001fe400078e0202 */
[----:B------:R-:W0:Y:S10]  /*b0d0*/  LDC.64 R2, c[0x0][0x878] ;  /* 0x00021e00ff027b82 */ /* 0x000e340000000a00 */
[----:B------:R-:W3:Y:S01]  /*b0e0*/  @P1 LDG.E R9, desc[UR6][R4.64] ;  /* 0x0000000604091981 */ /* 0x000ee2000c1e1900 */
[----:B------:R-:W-:Y:S01]  /*b0f0*/  ULDC UR4, c[0x0][0x808] ;  /* 0x0002020000047ab9 */ /* 0x000fe20000000800 */
[----:B--2---:R-:W-:Y:S01]  /*b100*/  VIADD R11, R8, 0xffffff80 ;  /* 0xffffff80080b7836 */ /* 0x004fe20000000000 */
[----:B------:R-:W1:Y:S01]  /*b110*/  S2UR UR5, SR_CTAID.Y ;  /* 0x00000000000579c3 */ /* 0x000e620000002600 */
[----:B------:R-:W-:Y:S01]  /*b120*/  IMAD.U32 R0, RZ, RZ, UR4 ;  /* 0x00000004ff007e24 */ /* 0x000fe2000f8e00ff */
[----:B0-----:R-:W-:-:S04]  /*b130*/  ISETP.NE.U32.AND P0, PT, R2, RZ, PT ;  /* 0x000000ff0200720c */ /* 0x001fc80003f05070 */
[----:B------:R-:W-:-:S13]  /*b140*/  ISETP.NE.AND.EX P0, PT, R3, RZ, PT, P0 ;  /* 0x000000ff0300720c */ /* 0x000fda0003f05300 */
[----:B------:R-:W0:Y:S01]  /*b150*/  @P0 LDC.64 R2, c[0x0][0x878] ;  /* 0x00021e00ff020b82 */ /* 0x000e220000000a00 */
[----:B------:R-:W-:-:S04]  /*b160*/  SHF.R.S32.HI R8, RZ, 0x1f, R11 ;  /* 0x0000001fff087819 */ /* 0x000fc8000001140b */
[----:B------:R-:W-:-:S04]  /*b170*/  LEA.HI R8, R8, R11, RZ, 0x5 ;  /* 0x0000000b08087211 */ /* 0x000fc800078f28ff */
[----:B------:R-:W-:Y:S01]  /*b180*/  SHF.R.S32.HI R15, RZ, 0x5, R8 ;  /* 0x00000005ff0f7819 */ /* 0x000fe20000011408 */
[----:B0-----:R-:W-:Y:S01]  /*b190*/  @P0 IMAD.WIDE R6, R233, 0x4, R2 ;  /* 0x00000004e9060825 */ /* 0x001fe200078e0202 */
[----:B------:R-:W-:-:S04]  /*b1a0*/  CS2R R2, SRZ ;  /* 0x0000000000027805 */ /* 0x000fc8000001ff00 */
[----:B------:R0:W5:Y:S01]  /*b1b0*/  @P0 LDG.E R0, desc[UR6][R6.64] ;  /* 0x0000000606000981 */ /* 0x000162000c1e1900 */
[--C-:B---3--:R-:W-:Y:S01]  /*b1c0*/  @P1 SHF.R.S32.HI R3, RZ, 0x1f, R9.reuse ;  /* 0x0000001fff031819 */ /* 0x108fe20000011409 */
[----:B------:R-:W-:Y:S01]  /*b1d0*/  @P1 IMAD.MOV.U32 R2, RZ, RZ, R9 ;  /* 0x000000ffff021224 */ /* 0x000fe200078e0009 */
[----:B01--4-:R-:W-:Y:S06]  /*b1e0*/  @P0 BRA `(.L_x_175) ;  /* 0x0000000000140947 */ /* 0x013fec0003800000 */
[----:B------:R-:W-:Y:S05]  /*b1f0*/  @!P1 BRA `(.L_x_175) ;  /* 0x0000000000109947 */ /* 0x000fea0003800000 */
[----:B------:R-:W-:Y:S02]  /*b200*/  ULDC.64 UR6, c[0x0][0x208] ;  /* 0x0000820000067ab9 */ /* 0x000fe40000000a00 */
[----:B------:R-:W2:Y:S04]  /*b210*/  LDG.E R7, desc[UR6][R4.64] ;  /* 0x0000000604077981 */ /* 0x000ea8000c1e1900 */
[----:B-----5:R-:W2:Y:S02]  /*b220*/  LDG.E R0, desc[UR6][R4.64+0x4] ;  /* 0x0000040604007981 */ /* 0x020ea4000c1e1900 */
[----:B--2---:R-:W-:-:S07]  /*b230*/  IMAD.IADD R0, R0, 0x1, -R7 ;  /* 0x0000000100007824 */ /* 0x004fce00078e0a07 */
.L_x_175:
[----:B------:R-:W-:Y:S01]  /*b240*/  LOP3.LUT R4, R8, 0x1fffffe0, RZ, 0xc0, !PT ;  /* 0x1fffffe008047812 */ /* 0x000fe200078ec0ff */
[----:B------:R-:W-:Y:S01]  /*b250*/  USHF.R.S32.HI UR6, URZ, 0x1f, UR5 ;  /* 0x0000001f3f067899 */ /* 0x000fe20008011405 */
[----:B------:R-:W-:Y:S01]  /*b260*/  IADD3 R2, P0, R15, R2, RZ ;  /* 0x000000020f027210 */ /* 0x000fe20007f1e0ff */
[----:B-----5:R-:W-:Y:S01]  /*b270*/  IMAD R12, R13, -0x50, R0 ;  /* 0xffffffb00d0c7824 */ /* 0x020fe200078e0200 */
[----:B------:R-:W0:Y:S01]  /*b280*/  LDC.64 R18, c[0x0][0x850] ;  /* 0x00021400ff127b82 */ /* 0x000e220000000a00 */
[----:B------:R-:W-:Y:S01]  /*b290*/  IMAD.IADD R4, R11, 0x1, -R4 ;  /* 0x000000010b047824 */ /* 0x000fe200078e0a04 */
[C---:B------:R-:W-:Y:S01]  /*b2a0*/  LEA.HI.X.SX32 R3, R15.reuse, R3, 0x1, P0 ;  /* 0x000000030f037211 */ /* 0x040fe200000f0eff */
[C---:B------:R-:W-:Y:S01]  /*b2b0*/  VIADD R5, R15.reuse, 0x8 ;  /* 0x000000080f057836 */ /* 0x040fe20000000000 */
[-C--:B------:R-:W-:Y:S01]  /*b2c0*/  ISETP.GE.AND P0, PT, R15, R12.reuse, PT ;  /* 0x0000000c0f00720c */ /* 0x080fe20003f06270 */
[----:B------:R-:W-:Y:S01]  /*b2d0*/  IMAD.SHL.U32 R4, R4, 0x8, RZ ;  /* 0x0000000804047824 */ /* 0x000fe200078e00ff */
[----:B------:R-:W-:Y:S01]  /*b2e0*/  ULDC UR7, c[0x0][0x80c] ;  /* 0x0002030000077ab9 */ /* 0x000fe20000000800 */
[----:B------:R-:W-:Y:S01]  /*b2f0*/  IMAD R0, R16, UR6, RZ ;  /* 0x0000000610007c24 */ /* 0x000fe2000f8e02ff */
[-C--:B------:R-:W-:Y:S01]  /*b300*/  ISETP.GE.AND P6, PT, R5, R12.reuse, PT ;  /* 0x0000000c0500720c */ /* 0x080fe20003fc6270 */
[----:B------:R-:W-:Y:S01]  /*b310*/  VIADD R7, R15, 0x10 ;  /* 0x000000100f077836 */ /* 0x000fe20000000000 */
[----:B------:R-:W-:Y:S01]  /*b320*/  SHF.R.S32.HI R5, RZ, 0x1f, R4 ;  /* 0x0000001fff057819 */ /* 0x000fe20000011404 */
[----:B------:R-:W-:Y:S01]  /*b330*/  IMAD R17, R17, UR5, R0 ;  /* 0x0000000511117c24 */ /* 0x000fe2000f8e0200 */
[----:B------:R-:W-:Y:S01]  /*b340*/  SHF.R.S32.HI R0, RZ, 0x1f, R233 ;  /* 0x0000001fff007819 */ /* 0x000fe200000114e9 */
[----:B------:R-:W-:Y:S01]  /*b350*/  VIADD R9, R15, 0x18 ;  /* 0x000000180f097836 */ /* 0x000fe20000000000 */
[----:B------:R-:W-:Y:S01]  /*b360*/  ISETP.GE.OR P2, PT, R4, UR7, P0 ;  /* 0x0000000704007c0c */ /* 0x000fe20008746670 */
[----:B------:R-:W-:Y:S01]  /*b370*/  ULDC.64 UR8, c[0x0][0x828] ;  /* 0x00020a0000087ab9 */ /* 0x000fe20000000a00 */
[-C--:B------:R-:W-:Y:S01]  /*b380*/  ISETP.GE.AND P5, PT, R7, R12.reuse, PT ;  /* 0x0000000c0700720c */ /* 0x080fe20003fa6270 */
[----:B------:R-:W-:Y:S01]  /*b390*/  IMAD.WIDE.U32 R6, R16, UR5, R4 ;  /* 0x0000000510067c25 */ /* 0x000fe2000f8e0004 */
[----:B------:R-:W-:Y:S01]  /*b3a0*/  SEL R14, R0, RZ, !P1 ;  /* 0x000000ff000e7207 */ /* 0x000fe20004800000 */
[----:B------:R-:W-:Y:S01]  /*b3b0*/  BSSY B1, `(.L_x_176) ;  /* 0x000001c000017945 */ /* 0x000fe20003800000 */
[-C--:B------:R-:W-:Y:S01]  /*b3c0*/  ISETP.GE.AND P4, PT, R9, R12.reuse, PT ;  /* 0x0000000c0900720c */ /* 0x080fe20003f86270 */
[----:B------:R-:W-:Y:S01]  /*b3d0*/  VIADD R9, R15, 0x20 ;  /* 0x000000200f097836 */ /* 0x000fe20000000000 */
[----:B------:R-:W-:Y:S01]  /*b3e0*/  SEL R233, R233, RZ, !P1 ;  /* 0x000000ffe9e97207 */ /* 0x000fe20004800000 */
[----:B------:R-:W-:Y:S01]  /*b3f0*/  IMAD.IADD R7, R17, 0x1, R7 ;  /* 0x0000000111077824 */ /* 0x000fe200078e0207 */
[----:B------:R-:W-:Y:S01]  /*b400*/  P2R R20, PR, RZ, 0x40 ;  /* 0x00000040ff147803 */ /* 0x000fe20000000000 */
[----:B------:R-:W-:Y:S01]  /*b410*/  IMAD R0, R14, UR8, RZ ;  /* 0x000000080e007c24 */ /* 0x000fe2000f8e02ff */
[----:B------:R-:W-:Y:S01]  /*b420*/  ISETP.GE.AND P3, PT, R9, R12, PT ;  /* 0x0000000c0900720c */ /* 0x000fe20003f66270 */
[----:B------:R-:W-:Y:S01]  /*b430*/  IMAD.WIDE.U32 R10, R233, UR8, R6 ;  /* 0x00000008e90a7c25 */ /* 0x000fe2000f8e0006 */
[----:B------:R-:W-:-:S02]  /*b440*/  P2R R22, PR, RZ, 0x20 ;  /* 0x00000020ff167803 */ /* 0x000fc40000000000 */
[----:B------:R-:W-:Y:S01]  /*b450*/  P2R R16, PR, RZ, 0x10 ;  /* 0x00000010ff107803 */ /* 0x000fe20000000000 */
[----:B------:R-:W-:Y:S01]  /*b460*/  IMAD R9, R233, UR9, R0 ;  /* 0x00000009e9097c24 */ /* 0x000fe2000f8e0200 */
[----:B------:R-:W-:Y:S01]  /*b470*/  P2R R23, PR, RZ, 0x8 ;  /* 0x00000008ff177803 */ /* 0x000fe20000000000 */
[----:B------:R-:W-:Y:S01]  /*b480*/  IMAD.WIDE R2, R13, 0x50, R2 ;  /* 0x000000500d027825 */ /* 0x000fe200078e0202 */
[----:B------:R-:W-:-:S03]  /*b490*/  ISETP.GE.OR P1, PT, R4, UR7, P6 ;  /* 0x0000000704007c0c */ /* 0x000fc6000b726670 */
[----:B------:R-:W-:Y:S01]  /*b4a0*/  IMAD.IADD R9, R11, 0x1, R9 ;  /* 0x000000010b097824 */ /* 0x000fe200078e0209 */
[----:B------:R-:W-:Y:S09]  /*b4b0*/  @P2 BRA `(.L_x_177) ;  /* 0x00000000002c2947 */ /* 0x000ff20003800000 */
        /* <DEDUP_REMOVED lines=10> */
[----:B------:R1:W-:Y:S02]  /*b560*/  STG.E.128 desc[UR10][R24.64], RZ ;  /* 0x000000ff18007986 */ /* 0x0003e4000c101d0a */
.L_x_177:
[----:B------:R-:W-:Y:S05]  /*b570*/  BSYNC B1 ;  /* 0x0000000000017941 */ /* 0x000fea0003800000 */
.L_x_176:
[----:B------:R-:W-:Y:S01]  /*b580*/  BSSY B1, `(.L_x_178) ;  /* 0x0000011000017945 */ /* 0x000fe20003800000 */
[----:B------:R-:W-:-:S03]  /*b590*/  ISETP.GE.OR P2, PT, R4, UR7, P5 ;  /* 0x0000000704007c0c */ /* 0x000fc6000af46670 */
[----:B------:R-:W-:Y:S10]  /*b5a0*/  @P1 BRA `(.L_x_179) ;  /* 0x0000000000381947 */ /* 0x000ff40003800000 */
        /* <DEDUP_REMOVED lines=10> */
[----:B-1----:R-:W-:Y:S01]  /*b650*/  LEA R24, P1, R6, UR8, 0x1 ;  /* 0x0000000806187c11 */ /* 0x002fe2000f8208ff */
[----:B------:R-:W-:-:S05]  /*b660*/  IMAD.IADD R7, R7, 0x1, R13 ;  /* 0x0000000107077824 */ /* 0x000fca00078e020d */
[----:B------:R-:W-:-:S05]  /*b670*/  LEA.HI.X R25, R6, UR9, R7, 0x1, P1 ;  /* 0x0000000906197c11 */ /* 0x000fca00088f0c07 */
[----:B------:R2:W-:Y:S02]  /*b680*/  STG.E.128 desc[UR10][R24.64], RZ ;  /* 0x000000ff18007986 */ /* 0x0005e4000c101d0a */
.L_x_179:
[----:B------:R-:W-:Y:S05]  /*b690*/  BSYNC B1 ;  /* 0x0000000000017941 */ /* 0x000fea0003800000 */
.L_x_178:
        /* <DEDUP_REMOVED lines=13> */
[----:B-12---:R-:W-:Y:S01]  /*b770*/  LEA R24, P2, R6, UR8, 0x1 ;  /* 0x0000000806187c11 */ /* 0x006fe2000f8408ff */
[----:B------:R-:W-:-:S05]  /*b780*/  IMAD.IADD R7, R7, 0x1, R13 ;  /* 0x0000000107077824 */ /* 0x000fca00078e020d */
[----:B------:R-:W-:-:S05]  /*b790*/  LEA.HI.X R25, R6, UR9, R7, 0x1, P2 ;  /* 0x0000000906197c11 */ /* 0x000fca00090f0c07 */
[----:B------:R3:W-:Y:S02]  /*b7a0*/  STG.E.128 desc[UR10][R24.64], RZ ;  /* 0x000000ff18007986 */ /* 0x0007e4000c101d0a */
.L_x_181:
[----:B------:R-:W-:Y:S05]  /*b7b0*/  BSYNC B1 ;  /* 0x0000000000017941 */ /* 0x000fea0003800000 */
.L_x_180:
[----:B------:R-:W-:Y:S01]  /*b7c0*/  BSSY B1, `(.L_x_182) ;  /* 0x0000012000017945 */ /* 0x000fe20003800000 */
[----:B------:R-:W-:Y:S01]  /*b7d0*/  ISETP.GE.OR P2, PT, R4, UR7, P3 ;  /* 0x0000000704007c0c */ /* 0x000fe20009f46670 */
[----:B------:R-:W-:Y:S02]  /*b7e0*/  VIADD R17, R15, 0x28 ;  /* 0x000000280f117836 */ /* 0x000fe40000000000 */
        /* <DEDUP_REMOVED lines=11> */
[----:B-123--:R-:W-:Y:S01]  /*b8a0*/  LEA R24, P1, R6, UR8, 0x1 ;  /* 0x0000000806187c11 */ /* 0x00efe2000f8208ff */
[----:B------:R-:W-:-:S05]  /*b8b0*/  IMAD.IADD R7, R7, 0x1, R13 ;  /* 0x0000000107077824 */ /* 0x000fca00078e020d */
[----:B------:R-:W-:-:S05]  /*b8c0*/  LEA.HI.X R25, R6, UR9, R7, 0x1, P1 ;  /* 0x0000000906197c11 */ /* 0x000fca00088f0c07 */
[----:B------:R4:W-:Y:S02]  /*b8d0*/  STG.E.128 desc[UR10][R24.64], RZ ;  /* 0x000000ff18007986 */ /* 0x0009e4000c101d0a */
.L_x_183:
[----:B------:R-:W-:Y:S05]  /*b8e0*/  BSYNC B1 ;  /* 0x0000000000017941 */ /* 0x000fea0003800000 */
.L_x_182:
[----:B------:R-:W-:Y:S01]  /*b8f0*/  BSSY B1, `(.L_x_184) ;  /* 0x0000011000017945 */ /* 0x000fe20003800000 */
[----:B------:R-:W-:-:S03]  /*b900*/  ISETP.GE.AND P1, PT, R17, R12, PT ;  /* 0x0000000c1100720c */ /* 0x000fc60003f26270 */
        /* <DEDUP_REMOVED lines=11> */
[----:B-1234-:R-:W-:Y:S01]  /*b9c0*/  LEA R24, P2, R6, UR8, 0x1 ;  /* 0x0000000806187c11 */ /* 0x01efe2000f8408ff */
[----:B------:R-:W-:-:S05]  /*b9d0*/  IMAD.IADD R7, R7, 0x1, R13 ;  /* 0x0000000107077824 */ /* 0x000fca00078e020d */
[----:B------:R-:W-:-:S05]  /*b9e0*/  LEA.HI.X R25, R6, UR9, R7, 0x1, P2 ;  /* 0x0000000906197c11 */ /* 0x000fca00090f0c07 */
[----:B------:R1:W-:Y:S02]  /*b9f0*/  STG.E.128 desc[UR10][R24.64], RZ ;  /* 0x000000ff18007986 */ /* 0x0003e4000c101d0a */
.L_x_185:
[----:B------:R-:W-:Y:S05]  /*ba00*/  BSYNC B1 ;  /* 0x0000000000017941 */ /* 0x000fea0003800000 */
.L_x_184:
[----:B------:R-:W-:Y:S01]  /*ba10*/  ISETP.GE.OR P2, PT, R4, UR7, P1 ;  /* 0x0000000704007c0c */ /* 0x000fe20008f46670 */
[----:B0-----:R-:W-:Y:S01]  /*ba20*/  IMAD R0, R18, UR6, RZ ;  /* 0x0000000612007c24 */ /* 0x001fe2000f8e02ff */
[----:B------:R-:W-:Y:S01]  /*ba30*/  BSSY B1, `(.L_x_186) ;  /* 0x0000012000017945 */ /* 0x000fe20003800000 */
[----:B------:R-:W-:Y:S02]  /*ba40*/  VIADD R17, R15, 0x30 ;  /* 0x000000300f117836 */ /* 0x000fe40000000000 */
[----:B------:R-:W-:-:S08]  /*ba50*/  IMAD R21, R19, UR5, R0 ;  /* 0x0000000513157c24 */ /* 0x000fd0000f8e0200 */
[----:B------:R-:W-:Y:S05]  /*ba60*/  @P2 BRA `(.L_x_187) ;  /* 0x0000000000382947 */ /* 0x000fea0003800000 */
        /* <DEDUP_REMOVED lines=14> */
.L_x_187:
[----:B------:R-:W-:Y:S05]  /*bb50*/  BSYNC B1 ;  /* 0x0000000000017941 */ /* 0x000fea0003800000 */
.L_x_186:
[----:B------:R-:W-:Y:S01]  /*bb60*/  ISETP.GE.AND P2, PT, R17, R12, PT ;  /* 0x0000000c1100720c */ /* 0x000fe20003f46270 */
[----:B------:R-:W-:Y:S01]  /*bb70*/  ULDC UR4, c[0x0][0x83c] ;  /* 0x00020f0000047ab9 */ /* 0x000fe20000000800 */
[----:B------:R-:W-:Y:S01]  /*bb80*/  BSSY B1, `(.L_x_188) ;  /* 0x0000014000017945 */ /* 0x000fe20003800000 */
[C---:B------:R-:W-:Y:S01]  /*bb90*/  VIADD R17, R15.reuse, 0x38 ;  /* 0x000000380f117836 */ /* 0x040fe20000000000 */
[----:B------:R-:W-:Y:S01]  /*bba0*/  ISETP.GE.OR P3, PT, R4, UR7, P2 ;  /* 0x0000000704007c0c */ /* 0x000fe20009766670 */
[C---:B------:R-:W-:Y:S02]  /*bbb0*/  VIADD R19, R15.reuse, 0x40 ;  /* 0x000000400f137836 */ /* 0x040fe40000000000 */
[----:B------:R-:W-:-:S10]  /*bbc0*/  VIADD R15, R15, 0x48 ;  /* 0x000000480f0f7836 */ /* 0x000fd40000000000 */
        /* <DEDUP_REMOVED lines=11> */
[----:B01234-:R-:W-:Y:S01]  /*bc80*/  LEA R24, P3, R6, UR8, 0x1 ;  /* 0x0000000806187c11 */ /* 0x01ffe2000f8608ff */
[----:B------:R-:W-:-:S05]  /*bc90*/  IMAD.IADD R7, R7, 0x1, R13 ;  /* 0x0000000107077824 */ /* 0x000fca00078e020d */
[----:B------:R-:W-:-:S05]  /*bca0*/  LEA.HI.X R25, R6, UR9, R7, 0x1, P3 ;  /* 0x0000000906197c11 */ /* 0x000fca00098f0c07 */
[----:B------:R0:W-:Y:S02]  /*bcb0*/  STG.E.128 desc[UR10][R24.64], RZ ;  /* 0x000000ff18007986 */ /* 0x0001e4000c101d0a */
.L_x_189:
[----:B------:R-:W-:Y:S05]  /*bcc0*/  BSYNC B1 ;  /* 0x0000000000017941 */ /* 0x000fea0003800000 */
.L_x_188:
[----:B------:R-:W-:Y:S01]  /*bcd0*/  ISETP.GE.AND P3, PT, R17, R12, PT ;  /* 0x0000000c1100720c */ /* 0x000fe20003f66270 */
[----:B------:R-:W-:Y:S03]  /*bce0*/  BSSY B1, `(.L_x_190) ;  /* 0x0000011000017945 */ /* 0x000fe60003800000 */
[----:B------:R-:W-:-:S13]  /*bcf0*/  ISETP.GE.OR P4, PT, R4, UR7, P3 ;  /* 0x0000000704007c0c */ /* 0x000fda0009f86670 */
        /* <DEDUP_REMOVED lines=15> */
.L_x_191:
[----:B------:R-:W-:Y:S05]  /*bdf0*/  BSYNC B1 ;  /* 0x0000000000017941 */ /* 0x000fea0003800000 */
.L_x_190:
        /* <DEDUP_REMOVED lines=18> */
.L_x_193:
[----:B------:R-:W-:Y:S05]  /*bf20*/  BSYNC B1 ;  /* 0x0000000000017941 */ /* 0x000fea0003800000 */
.L_x_192:
        /* <DEDUP_REMOVED lines=17> */
[----:B------:R0:W-:Y:S02]  /*c040*/  STG.E.128 desc[UR10][R8.64], RZ ;  /* 0x000000ff08007986 */ /* 0x0001e4000c101d0a */
.L_x_195:
[----:B------:R-:W-:Y:S05]  /*c050*/  BSYNC B1 ;  /* 0x0000000000017941 */ /* 0x000fea0003800000 */
.L_x_194:
[----:B------:R-:W-:Y:S01]  /*c060*/  P2R R0, PR, RZ, 0x8 ;  /* 0x00000008ff007803 */ /* 0x000fe20000000000 */
[----:B------:R-:W-:Y:S01]  /*c070*/  IMAD.WIDE.U32 R6, R18, UR5, R4 ;  /* 0x0000000512067c25 */ /* 0x000fe2000f8e0004 */
[----:B------:R-:W-:Y:S01]  /*c080*/  ISETP.NE.AND P3, PT, R20, RZ, PT ;  /* 0x000000ff1400720c */ /* 0x000fe20003f65270 */
[----:B------:R-:W-:Y:S01]  /*c090*/  ULDC.64 UR6, c[0x0][0x858] ;  /* 0x0002160000067ab9 */ /* 0x000fe20000000a00 */
[----:B0-----:R-:W-:Y:S01]  /*c0a0*/  P2R R8, PR, RZ, 0x10 ;  /* 0x00000010ff087803 */ /* 0x001fe20000000000 */
[----:B------:R-:W-:Y:S01]  /*c0b0*/  IMAD.IADD R7, R21, 0x1, R7 ;  /* 0x0000000115077824 */ /* 0x000fe200078e0207 */
[----:B------:R-:W-:Y:S01]  /*c0c0*/  P2R R9, PR, RZ, 0x20 ;  /* 0x00000020ff097803 */ /* 0x000fe20000000000 */
[----:B------:R-:W-:Y:S01]  /*c0d0*/  BSSY B1, `(.L_x_196) ;  /* 0x0000024000017945 */ /* 0x000fe20003800000 */
[----:B------:R-:W-:Y:S02]  /*c0e0*/  ISETP.GE.OR P0, PT, R4, UR4, P0 ;  /* 0x0000000404007c0c */ /* 0x000fe40008706670 */
[----:B------:R-:W-:-:S02]  /*c0f0*/  ISETP.NE.AND P4, PT, R22, RZ, PT ;  /* 0x000000ff1600720c */ /* 0x000fc40003f85270 */
[----:B------:R-:W-:Y:S02]  /*c100*/  ISETP.NE.AND P5, PT, R16, RZ, PT ;  /* 0x000000ff1000720c */ /* 0x000fe40003fa5270 */
[C---:B------:R-:W-:Y:S02]  /*c110*/  ISETP.GE.OR P3, PT, R4.reuse, UR4, P3 ;  /* 0x0000000404007c0c */ /* 0x040fe40009f66670 */
[C---:B------:R-:W-:Y:S02]  /*c120*/  ISETP.GE.OR P4, PT, R4.reuse, UR4, P4 ;  /* 0x0000000404007c0c */ /* 0x040fe4000a786670 */
[----:B------:R-:W-:Y:S02]  /*c130*/  P2R R10, PR, RZ, 0x8 ;  /* 0x00000008ff0a7803 */ /* 0x000fe40000000000 */
[----:B------:R-:W-:Y:S02]  /*c140*/  ISETP.GE.OR P5, PT, R4, UR4, P5 ;  /* 0x0000000404007c0c */ /* 0x000fe4000afa6670 */
[----:B------:R-:W-:Y:S01]  /*c150*/  ISETP.NE.AND P3, PT, R0, RZ, PT ;  /* 0x000000ff0000720c */ /* 0x000fe20003f65270 */
[----:B------:R-:W-:Y:S01]  /*c160*/  IMAD R0, R14, UR6, RZ ;  /* 0x000000060e007c24 */ /* 0x000fe2000f8e02ff */
[----:B------:R-:W-:-:S02]  /*c170*/  P2R R12, PR, RZ, 0x10 ;  /* 0x00000010ff0c7803 */ /* 0x000fc40000000000 */
[----:B------:R-:W-:Y:S01]  /*c180*/  P2R R13, PR, RZ, 0x20 ;  /* 0x00000020ff0d7803 */ /* 0x000fe20000000000 */
[----:B------:R-:W-:Y:S01]  /*c190*/  IMAD R5, R233, UR7, R0 ;  /* 0x00000007e9057c24 */ /* 0x000fe2000f8e0200 */
[----:B------:R-:W-:Y:S02]  /*c1a0*/  ISETP.NE.AND P4, PT, R8, RZ, PT ;  /* 0x000000ff0800720c */ /* 0x000fe40003f85270 */
[----:B------:R-:W-:Y:S01]  /*c1b0*/  ISETP.NE.AND P5, PT, R9, RZ, PT ;  /* 0x000000ff0900720c */ /* 0x000fe20003fa5270 */
[----:B------:R-:W-:Y:S01]  /*c1c0*/  IMAD.WIDE.U32 R8, R233, UR6, R6 ;  /* 0x00000006e9087c25 */ /* 0x000fe2000f8e0006 */
[----:B------:R-:W-:Y:S02]  /*c1d0*/  ISETP.NE.AND P6, PT, R23, RZ, PT ;  /* 0x000000ff1700720c */ /* 0x000fe40003fc5270 */
[C---:B------:R-:W-:Y:S01]  /*c1e0*/  ISETP.GE.OR P1, PT, R4.reuse, UR4, P1 ;  /* 0x0000000404007c0c */ /* 0x040fe20008f26670 */
[----:B------:R-:W-:Y:S01]  /*c1f0*/  IMAD.IADD R7, R9, 0x1, R5 ;  /* 0x0000000109077824 */ /* 0x000fe200078e0205 */
[----:B------:R-:W-:-:S02]  /*c200*/  ISETP.GE.OR P6, PT, R4, UR4, P6 ;  /* 0x0000000404007c0c */ /* 0x000fc4000b7c6670 */
[C---:B------:R-:W-:Y:S02]  /*c210*/  ISETP.GE.OR P2, PT, R4.reuse, UR4, P2 ;  /* 0x0000000404007c0c */ /* 0x040fe40009746670 */
[C---:B------:R-:W-:Y:S02]  /*c220*/  ISETP.GE.OR P3, PT, R4.reuse, UR4, P3 ;  /* 0x0000000404007c0c */ /* 0x040fe40009f66670 */
[C---:B------:R-:W-:Y:S02]  /*c230*/  ISETP.GE.OR P4, PT, R4.reuse, UR4, P4 ;  /* 0x0000000404007c0c */ /* 0x040fe4000a786670 */
[----:B------:R-:W-:Y:S01]  /*c240*/  ISETP.GE.OR P5, PT, R4, UR4, P5 ;  /* 0x0000000404007c0c */ /* 0x000fe2000afa6670 */
[----:B------:R-:W-:-:S12]  /*c250*/  @P0 BRA `(.L_x_197) ;  /* 0x00000000002c0947 */ /* 0x000fd80003800000 */
        /* <DEDUP_REMOVED lines=11> */
.L_x_197:
[----:B------:R-:W-:Y:S05]  /*c310*/  BSYNC B1 ;  /* 0x0000000000017941 */ /* 0x000fea0003800000 */
.L_x_196:
[----:B------:R-:W-:Y:S01]  /*c320*/  ISETP.NE.AND P0, PT, R10, RZ, PT ;  /* 0x000000ff0a00720c */ /* 0x000fe20003f05270 */
[----:B------:R-:W-:-:S12]  /*c330*/  BSSY B1, `(.L_x_198) ;  /* 0x0000010000017945 */ /* 0x000fd80003800000 */
        /* <DEDUP_REMOVED lines=15> */
.L_x_199:
[----:B------:R-:W-:Y:S05]  /*c430*/  BSYNC B1 ;  /* 0x0000000000017941 */ /* 0x000fea0003800000 */
.L_x_198:
[----:B------:R-:W-:Y:S01]  /*c440*/  ISETP.NE.AND P0, PT, R12, RZ, PT ;  /* 0x000000ff0c00720c */ /* 0x000fe20003f05270 */
[----:B------:R-:W-:-:S12]  /*c450*/  BSSY B1, `(.L_x_200) ;  /* 0x0000010000017945 */ /* 0x000fd80003800000 */
        /* <DEDUP_REMOVED lines=15> */
.L_x_201:
[----:B------:R-:W-:Y:S05]  /*c550*/  BSYNC B1 ;  /* 0x0000000000017941 */ /* 0x000fea0003800000 */
.L_x_200:
        /* <DEDUP_REMOVED lines=17> */
.L_x_203:
[----:B------:R-:W-:Y:S05]  /*c670*/  BSYNC B1 ;  /* 0x0000000000017941 */ /* 0x000fea0003800000 */
.L_x_202:
        /* <DEDUP_REMOVED lines=16> */
.L_x_205:
[----:B------:R-:W-:Y:S05]  /*c780*/  BSYNC B1 ;  /* 0x0000000000017941 */ /* 0x000fea0003800000 */
.L_x_204:
        /* <DEDUP_REMOVED lines=16> */
.L_x_207:
[----:B------:R-:W-:Y:S05]  /*c890*/  BSYNC B1 ;  /* 0x0000000000017941 */ /* 0x000fea0003800000 */
.L_x_206:
        /* <DEDUP_REMOVED lines=16> */
.L_x_209:
[----:B------:R-:W-:Y:S05]  /*c9a0*/  BSYNC B1 ;  /* 0x0000000000017941 */ /* 0x000fea0003800000 */
.L_x_208:
        /* <DEDUP_REMOVED lines=16> */
.L_x_211:
[----:B------:R-:W-:Y:S05]  /*cab0*/  BSYNC B1 ;  /* 0x0000000000017941 */ /* 0x000fea0003800000 */
.L_x_210:
        /* <DEDUP_REMOVED lines=16> */
.L_x_213:
[----:B------:R-:W-:Y:S05]  /*cbc0*/  BSYNC B1 ;  /* 0x0000000000017941 */ /* 0x000fea0003800000 */
.L_x_212:
[----:B------:R-:W-:Y:S05]  /*cbd0*/  @P5 BRA `(.L_x_117) ;  /* 0x0000002000245947 */ /* 0x000fea0003800000 */
[----:B------:R-:W-:Y:S01]  /*cbe0*/  IADD3 R5, P0, R2, 0x48, RZ ;  /* 0x0000004802057810 */ /* 0x000fe20007f1e0ff */
        /* <DEDUP_REMOVED lines=12> */
[----:B------:R0:W-:Y:S01]  /*ccb0*/  STG.E.128 desc[UR6][R4.64], RZ ;  /* 0x000000ff04007986 */ /* 0x0001e2000c101d06 */
[----:B------:R-:W-:Y:S05]  /*ccc0*/  BRA `(.L_x_117) ;  /* 0x0000001c00e87947 */ /* 0x000fea0003800000 */
.L_x_112:
[----:B------:R-:W-:-:S08]  /*ccd0*/  NOP ;  /* 0x0000000000007918 */ /* 0x000fd00000000000 */
[----:B------:R-:W0:-:S00]  /*cce0*/  USETMAXREG.DEALLOC.CTAPOOL 0x18 ;  /* 0x00000018000079c8 */ /* 0x000e0000080e0500 */
[----:B0-----:R-:W-:-:S06]  /*ccf0*/  LOP3.LUT R0, R0, 0x3, RZ, 0xc0, !PT ;  /* 0x0000000300007812 */ /* 0x001fcc00078ec0ff */
[----:B------:R-:W0:Y:S02]  /*cd00*/  SHFL.IDX PT, R0, R0, RZ, 0x1f ;  /* 0x00001fff00007589 */ /* 0x000e2400000e0000 */
[----:B0-----:R-:W-:-:S13]  /*cd10*/  ISETP.NE.AND P0, PT, R0, RZ, PT ;  /* 0x000000ff0000720c */ /* 0x001fda0003f05270 */
[----:B------:R-:W-:Y:S05]  /*cd20*/  @P0 BRA `(.L_x_117) ;  /* 0x0000001c00d00947 */ /* 0x000fea0003800000 */
[----:B------:R-:W-:Y:S01]  /*cd30*/  ULDC.64 UR4, c[0x0][0x8d8] ;  /* 0x0002360000047ab9 */ /* 0x000fe20000000a00 */
[----:B------:R-:W0:Y:S01]  /*cd40*/  S2R R9, SR_CTAID.Z ;  /* 0x0000000000097919 */ /* 0x000e220000002700 */
[----:B------:R-:W-:Y:S01]  /*cd50*/  ISETP.NE.U32.AND P0, PT, RZ, UR4, PT ;  /* 0x00000004ff007c0c */ /* 0x000fe2000bf05070 */
[----:B------:R-:W1:Y:S03]  /*cd60*/  S2UR UR20, SR_CTAID.Y ;  /* 0x00000000001479c3 */ /* 0x000e660000002600 */
[----:B------:R-:W-:-:S13]  /*cd70*/  ISETP.NE.AND.EX P0, PT, RZ, UR5, PT, P0 ;  /* 0x00000005ff007c0c */ /* 0x000fda000bf05300 */
[----:B------:R-:W-:Y:S05]  /*cd80*/  @!P0 BRA `(.L_x_214) ;  /* 0x0000000000148947 */ /* 0x000fea0003800000 */
[----:B------:R-:W0:Y:S01]  /*cd90*/  LDC.64 R2, c[0x0][0x8d8] ;  /* 0x00023600ff027b82 */ /* 0x000e220000000a00 */
[----:B------:R-:W-:Y:S01]  /*cda0*/  ULDC.64 UR4, c[0x0][0x208] ;  /* 0x0000820000047ab9 */ /* 0x000fe20000000a00 */
[----:B0-----:R-:W-:-:S05]  /*cdb0*/  IMAD.WIDE R2, R9, 0x4, R2 ;  /* 0x0000000409027825 */ /* 0x001fca00078e0202 */
[----:B------:R0:W5:Y:S01]  /*cdc0*/  LDG.E R5, desc[UR4][R2.64] ;  /* 0x0000000402057981 */ /* 0x000162000c1e1900 */
[----:B------:R-:W-:Y:S05]  /*cdd0*/  BRA `(.L_x_215) ;  /* 0x0000000000307947 */ /* 0x000fea0003800000 */
.L_x_214:
        /* <DEDUP_REMOVED lines=9> */
[----:B--2---:R-:W-:Y:S01]  /*ce70*/  IMAD.IADD R5, R0, 0x1, -R5 ;  /* 0x0000000100057824 */ /* 0x004fe200078e0a05 */
[----:B------:R-:W-:Y:S06]  /*ce80*/  BRA `(.L_x_215) ;  /* 0x0000000000047947 */ /* 0x000fec0003800000 */
.L_x_216:
[----:B------:R-:W2:Y:S02]  /*ce90*/  LDC R5, c[0x0][0x8bc] ;  /* 0x00022f00ff057b82 */ /* 0x000ea40000000800 */
.L_x_215:
[----:B------:R-:W3:Y:S01]  /*cea0*/  S2R R12, SR_CTAID.X ;  /* 0x00000000000c7919 */ /* 0x000ee20000002500 */
[----:B------:R-:W-:Y:S02]  /*ceb0*/  IMAD.MOV.U32 R0, RZ, RZ, 0x1 ;  /* 0x00000001ff007424 */ /* 0x000fe400078e00ff */
[----:B------:R-:W-:Y:S02]  /*cec0*/  IMAD.MOV.U32 R4, RZ, RZ, 0x1 ;  /* 0x00000001ff047424 */ /* 0x000fe400078e00ff */
[----:B---3--:R-:W-:-:S05]  /*ced0*/  IMAD R12, R12, 0x50, RZ ;  /* 0x000000500c0c7824 */ /* 0x008fca00078e02ff */
[----:B--2--5:R-:W-:Y:S01]  /*cee0*/  ISETP.GE.AND P0, PT, R12, R5, PT ;  /* 0x000000050c00720c */ /* 0x024fe20003f06270 */
[----:B------:R-:W-:-:S03]  /*cef0*/  IMAD.MOV.U32 R5, RZ, RZ, RZ ;  /* 0x000000ffff057224 */ /* 0x000fc600078e00ff */
[----:B0-----:R-:W-:-:S04]  /*cf00*/  SEL R9, R9, 0xffffffff, !P0 ;  /* 0xffffffff09097807 */ /* 0x001fc80004000000 */
[----:B------:R-:W-:-:S13]  /*cf10*/  ISETP.GE.AND P0, PT, R9, RZ, PT ;  /* 0x000000ff0900720c */ /* 0x000fda0003f06270 */
[----:B------:R-:W-:Y:S05]  /*cf20*/  @!P0 BRA `(.L_x_217) ;  /* 0x0000001800d48947 */ /* 0x000fea0003800000 */
[----:B------:R-:W0:Y:S01]  /*cf30*/  LDC.64 R10, c[0x0][0x770] ;  /* 0x0001dc00ff0a7b82 */ /* 0x000e220000000a00 */
[----:B------:R-:W-:-:S07]  /*cf40*/  ULDC.64 UR6, c[0x0][0x208] ;  /* 0x0000820000067ab9 */ /* 0x000fce0000000a00 */
[----:B------:R-:W2:Y:S08]  /*cf50*/  LDC.64 R4, c[0x0][0x770] ;  /* 0x0001dc00ff047b82 */ /* 0x000eb00000000a00 */
[----:B------:R-:W3:Y:S01]  /*cf60*/  LDC.64 R6, c[0x0][0x778] ;  /* 0x0001de00ff067b82 */ /* 0x000ee20000000a00 */
[----:B0-----:R-:W-:-:S07]  /*cf70*/  ISETP.NE.U32.AND P1, PT, R10, RZ, PT ;  /* 0x000000ff0a00720c */ /* 0x001fce0003f25070 */
[----:B------:R-:W0:Y:S01]  /*cf80*/  LDC.64 R2, c[0x0][0x780] ;  /* 0x0001e000ff027b82 */ /* 0x000e220000000a00 */
[----:B------:R-:W-:Y:S01]  /*cf90*/  ISETP.NE.AND.EX P1, PT, R11, RZ, PT, P1 ;  /* 0x000000ff0b00720c */ /* 0x000fe20003f25310 */
[----:B--2---:R-:W-:Y:S01]  /*cfa0*/  IMAD.WIDE R4, R9, 0x4, R4 ;  /* 0x0000000409047825 */ /* 0x004fe200078e0204 */
[----:B---3--:R-:W-:-:S11]  /*cfb0*/  ISETP.NE.U32.AND P0, PT, R6, RZ, PT ;  /* 0x000000ff0600720c */ /* 0x008fd60003f05070 */
[----:B------:R-:W2:Y:S01]  /*cfc0*/  @P1 LDG.E R14, desc[UR6][R4.64] ;  /* 0x00000006040e1981 */ /* 0x000ea2000c1e1900 */
[----:B------:R-:W-:-:S03]  /*cfd0*/  ISETP.NE.AND.EX P0, PT, R7, RZ, PT, P0 ;  /* 0x000000ff0700720c */ /* 0x000fc60003f05300 */
[----:B------:R-:W3:Y:S01]  /*cfe0*/  @P1 LDG.E R15, desc[UR6][R4.64] ;  /* 0x00000006040f1981 */ /* 0x000ee2000c1e1900 */
[----:B0-----:R-:W-:-:S04]  /*cff0*/  ISETP.NE.U32.AND P2, PT, R2, RZ, PT ;  /* 0x000000ff0200720c */ /* 0x001fc80003f45070 */
[----:B------:R-:W-:-:S05]  /*d000*/  ISETP.NE.AND.EX P2, PT, R3, RZ, PT, P2 ;  /* 0x000000ff0300720c */ /* 0x000fca0003f45320 */
[----:B------:R-:W0:Y:S08]  /*d010*/  @P0 LDC.64 R2, c[0x0][0x778] ;  /* 0x0001de00ff020b82 */ /* 0x000e300000000a00 */
[----:B------:R-:W4:Y:S01]  /*d020*/  @P2 LDC.64 R6, c[0x0][0x780] ;  /* 0x0001e000ff062b82 */ /* 0x000f220000000a00 */
[----:B------:R-:W-:Y:S01]  /*d030*/  IMAD.MOV.U32 R13, RZ, RZ, RZ ;  /* 0x000000ffff0d7224 */ /* 0x000fe200078e00ff */
[----:B------:R-:W-:Y:S01]  /*d040*/  ULDC UR4, c[0x0][0x280] ;  /* 0x0000a00000047ab9 */ /* 0x000fe20000000800 */
[----:B0-----:R-:W-:-:S05]  /*d050*/  @P0 IMAD.WIDE R2, R9, 0x4, R2 ;  /* 0x0000000409020825 */ /* 0x001fca00078e0202 */
[----:B------:R4:W5:Y:S01]  /*d060*/  @P0 LDG.E R13, desc[UR6][R2.64] ;  /* 0x00000006020d0981 */ /* 0x000962000c1e1900 */
[----:B------:R-:W-:Y:S02]  /*d070*/  IMAD.U32 R8, RZ, RZ, UR4 ;  /* 0x00000004ff087e24 */ /* 0x000fe4000f8e00ff */
[----:B----4-:R-:W-:Y:S01]  /*d080*/  @P2 IMAD.WIDE R2, R9, 0x4, R6 ;  /* 0x0000000409022825 */ /* 0x010fe200078e0206 */
[----:B------:R-:W-:-:S04]  /*d090*/  VOTEU.ANY UP0, P1 ;  /* 0x00000000003f7886 */ /* 0x000fc80000800100 */
[----:B------:R0:W5:Y:S02]  /*d0a0*/  @P2 LDG.E R8, desc[UR6][R2.64] ;  /* 0x0000000602082981 */ /* 0x000164000c1e1900 */
[----:B0-----:R-:W-:Y:S01]  /*d0b0*/  CS2R R2, SRZ ;  /* 0x0000000000027805 */ /* 0x001fe2000001ff00 */
[----:B--2---:R-:W-:-:S05]  /*d0c0*/  @P1 IMAD R14, R9, 0x40, R14 ;  /* 0x00000040090e1824 */ /* 0x004fca00078e020e */
[----:B------:R-:W-:-:S04]  /*d0d0*/  @P1 SHF.R.S32.HI R7, RZ, 0x1f, R14 ;  /* 0x0000001fff071819 */ /* 0x000fc8000001140e */
[----:B------:R-:W-:-:S04]  /*d0e0*/  @P1 LEA.HI R7, R7, R14, RZ, 0x6 ;  /* 0x0000000e07071211 */ /* 0x000fc800078f30ff */
[----:B------:R-:W-:Y:S02]  /*d0f0*/  @P1 LOP3.LUT R7, R7, 0xffffffc0, RZ, 0xc0, !PT ;  /* 0xffffffc007071812 */ /* 0x000fe400078ec0ff */
[----:B---3--:R-:W-:Y:S02]  /*d100*/  @P1 R2UR UR4, R15 ;  /* 0x000000000f0412ca */ /* 0x008fe400000e0000 */
[--C-:B------:R-:W-:Y:S01]  /*d110*/  @P1 SHF.R.S32.HI R6, RZ, 0x1f, R7.reuse ;  /* 0x0000001fff061819 */ /* 0x100fe20000011407 */
[----:B------:R-:W-:-:S04]  /*d120*/  @P1 IMAD.MOV.U32 R2, RZ, RZ, R7 ;  /* 0x000000ffff021224 */ /* 0x000fc800078e0007 */
[----:B------:R-:W-:Y:S01]  /*d130*/  @P1 IMAD.MOV.U32 R3, RZ, RZ, R6 ;  /* 0x000000ffff031224 */ /* 0x000fe200078e0006 */
[----:B------:R-:W-:Y:S07]  /*d140*/  @P2 BRA `(.L_x_218) ;  /* 0x0000000000142947 */ /* 0x000fee0003800000 */
[----:B------:R-:W-:Y:S05]  /*d150*/  @!P1 BRA `(.L_x_218) ;  /* 0x0000000000109947 */ /* 0x000fea0003800000 */
[----:B------:R-:W-:Y:S02]  /*d160*/  ULDC.64 UR6, c[0x0][0x208] ;  /* 0x0000820000067ab9 */ /* 0x000fe40000000a00 */
[----:B------:R-:W2:Y:S04]  /*d170*/  LDG.E R7, desc[UR6][R4.64] ;  /* 0x0000000604077981 */ /* 0x000ea8000c1e1900 */
[----:B-----5:R-:W2:Y:S02]  /*d180*/  LDG.E R8, desc[UR6][R4.64+0x4] ;  /* 0x0000040604087981 */ /* 0x020ea4000c1e1900 */
[----:B--2---:R-:W-:-:S07]  /*d190*/  IMAD.IADD R8, R8, 0x1, -R7 ;  /* 0x0000000108087824 */ /* 0x004fce00078e0a07 */
.L_x_218:
[----:B-----5:R-:W-:Y:S01]  /*d1a0*/  ISETP.GE.AND P1, PT, R8, 0x1, PT ;  /* 0x000000010800780c */ /* 0x020fe20003f26270 */
[----:B------:R-:W-:Y:S01]  /*d1b0*/  UMOV UR51, URZ ;  /* 0x0000003f00337c82 */ /* 0x000fe20008000000 */
[----:B------:R-:W-:Y:S01]  /*d1c0*/  @UP0 UMOV UR51, UR4 ;  /* 0x0000000400330c82 */ /* 0x000fe20008000000 */
[----:B------:R-:W-:Y:S02]  /*d1d0*/  IMAD.MOV.U32 R5, RZ, RZ, RZ ;  /* 0x000000ffff057224 */ /* 0x000fe400078e00ff */
[----:B------:R-:W-:-:S08]  /*d1e0*/  IMAD.MOV.U32 R4, RZ, RZ, 0x1 ;  /* 0x00000001ff047424 */ /* 0x000fd000078e00ff */
[----:B------:R-:W-:Y:S05]  /*d1f0*/  @!P1 BRA `(.L_x_217) ;  /* 0x0000001800209947 */ /* 0x000fea0003800000 */
[----:B------:R-:W-:Y:S01]  /*d200*/  R2UR UR11, R12 ;  /* 0x000000000c0b72ca */ /* 0x000fe200000e0000 */
[----:B------:R-:W-:Y:S01]  /*d210*/  ULDC UR5, c[0x0][0x2e8] ;  /* 0x0000ba0000057ab9 */ /* 0x000fe20000000800 */
[----:B------:R-:W-:Y:S01]  /*d220*/  R2UR UR4, R13 ;  /* 0x000000000d0472ca */ /* 0x000fe200000e0000 */
[----:B------:R-:W-:Y:S01]  /*d230*/  UISETP.NE.AND UP0, UPT, UR5, 0x1, UPT ;  /* 0x000000010500788c */ /* 0x000fe2000bf05270 */
[----:B------:R-:W0:Y:S01]  /*d240*/  LDC.64 R12, c[0x0][0x720] ;  /* 0x0001c800ff0c7b82 */ /* 0x000e220000000a00 */
[----:B------:R-:W-:Y:S01]  /*d250*/  ISETP.NE.U32.AND P1, PT, R10, RZ, PT ;  /* 0x000000ff0a00720c */ /* 0x000fe20003f25070 */
[----:B------:R-:W-:Y:S01]  /*d260*/  VOTEU.ANY UP1, P0 ;  /* 0x00000000003f7886 */ /* 0x000fe20000020100 */
[----:B------:R-:W-:Y:S02]  /*d270*/  R2UR UR21, R9 ;  /* 0x00000000091572ca */ /* 0x000fe400000e0000 */
[----:B------:R-:W-:Y:S02]  /*d280*/  ELECT P0, URZ, PT ;  /* 0x00000000003f782f */ /* 0x000fe40003800000 */
[----:B------:R-:W-:Y:S01]  /*d290*/  ISETP.NE.AND.EX P1, PT, R11, RZ, PT, P1 ;  /* 0x000000ff0b00720c */ /* 0x000fe20003f25310 */
[----:B-1----:R-:W-:Y:S01]  /*d2a0*/  UMOV UR12, UR20 ;  /* 0x00000014000c7c82 */ /* 0x002fe20008000000 */
[----:B------:R-:W-:Y:S01]  /*d2b0*/  SHF.R.S32.HI R15, RZ, 0x1f, R9 ;  /* 0x0000001fff0f7819 */ /* 0x000fe20000011409 */
[----:B------:R-:W-:Y:S01]  /*d2c0*/  IMAD.MOV.U32 R5, RZ, RZ, RZ ;  /* 0x000000ffff057224 */ /* 0x000fe200078e00ff */
[----:B------:R-:W-:Y:S01]  /*d2d0*/  @UP0 ULDC UR6, c[0x0][0x2f0] ;  /* 0x0000bc0000060ab9 */ /* 0x000fe20000000800 */
[----:B------:R-:W-:Y:S01]  /*d2e0*/  UIADD3 UR11, UR11, UR4, URZ ;  /* 0x000000040b0b7290 */ /* 0x000fe2000fffe03f */
[----:B------:R-:W-:Y:S01]  /*d2f0*/  SEL R15, R15, RZ, !P1 ;  /* 0x000000ff0f0f7207 */ /* 0x000fe20004800000 */
[----:B------:R-:W-:Y:S01]  /*d300*/  IMAD.MOV.U32 R4, RZ, RZ, 0x1 ;  /* 0x00000001ff047424 */ /* 0x000fe200078e00ff */
[----:B------:R-:W-:Y:S01]  /*d310*/  @UP0 ULDC UR4, c[0x0][0x2ec] ;  /* 0x0000bb0000040ab9 */ /* 0x000fe20000000800 */
[----:B------:R-:W-:-:S02]  /*d320*/  USEL UR13, UR21, URZ, !UP1 ;  /* 0x0000003f150d7287 */ /* 0x000fc4000c800000 */
[----:B------:R-:W-:Y:S02]  /*d330*/  UIMAD.WIDE.U32 UR4, UR20, UR4, URZ ;  /* 0x00000004140472a5 */ /* 0x000fe4000f8e003f */
[----:B------:R-:W-:Y:S01]  /*d340*/  VOTEU.ANY UP1, P1 ;  /* 0x00000000003f7886 */ /* 0x000fe20000820100 */
[----:B------:R-:W-:Y:S02]  /*d350*/  USEL UR21, UR21, URZ, !UP1 ;  /* 0x0000003f15157287 */ /* 0x000fe4000c800000 */
[----:B------:R-:W-:Y:S01]  /*d360*/  @UP0 USHF.R.U32.HI UR12, URZ, UR6, UR5 ;  /* 0x000000063f0c0299 */ /* 0x000fe20008011605 */
[----:B0-----:R-:W-:-:S04]  /*d370*/  IMAD R14, R15, R12, RZ ;  /* 0x0000000c0f0e7224 */ /* 0x001fc800078e02ff */
[----:B------:R-:W-:Y:S01]  /*d380*/  IMAD R14, R13, UR21, R14 ;  /* 0x000000150d0e7c24 */ /* 0x000fe2000f8e020e */
[----:B------:R-:W-:Y:S06]  /*d390*/  @!P0 BRA `(.L_x_217) ;  /* 0x0000001400b88947 */ /* 0x000fec0003800000 */
[----:B------:R-:W0:Y:S01]  /*d3a0*/  S2R R5, SR_CgaCtaId ;  /* 0x0000000000057919 */ /* 0x000e220000008800 */
[----:B------:R-:W-:Y:S01]  /*d3b0*/  MOV R0, 0x400 ;  /* 0x0000040000007802 */ /* 0x000fe20000000f00 */
[----:B------:R-:W1:Y:S03]  /*d3c0*/  S2R R4, SR_CTAID.Y ;  /* 0x0000000000047919 */ /* 0x000e660000002600 */
[----:B0-----:R-:W-:Y:S01]  /*d3d0*/  LEA R0, R5, R0, 0x18 ;  /* 0x0000000005007211 */ /* 0x001fe200078ec0ff */
[----:B------:R-:W-:-:S05]  /*d3e0*/  IMAD.MOV.U32 R5, RZ, RZ, 0x1 ;  /* 0x00000001ff057424 */ /* 0x000fca00078e00ff */
[----:B------:R-:W-:-:S04]  /*d3f0*/  SHF.L.U32 R5, R5, 0x1f, RZ ;  /* 0x0000001f05057819 */ /* 0x000fc800000006ff */
[----:B------:R-:W0:Y:S02]  /*d400*/  SYNCS.PHASECHK.TRANS64.TRYWAIT P0, [R0+URZ+0x31620], R5 ;  /* 0x03162005000075a7 */ /* 0x000e24000800017f */
[----:B01----:R-:W-:Y:S05]  /*d410*/  @!P0 BRA `(.L_x_219) ;  /* 0x0000001800588947 */ /* 0x003fea0003800000 */
.L_x_234:
[----:B------:R-:W1:Y:S01]  /*d420*/  S2R R6, SR_TID.X ;  /* 0x0000000000067919 */ /* 0x000e620000002100 */
[----:B------:R-:W-:Y:S01]  /*d430*/  IMAD.WIDE.U32 R18, R12, UR21, RZ ;  /* 0x000000150c127c25 */ /* 0x000fe2000f8e00ff */
[----:B------:R-:W-:-:S03]  /*d440*/  SHF.R.S32.HI R4, RZ, 0x1f, R4 ;  /* 0x0000001fff047819 */ /* 0x000fc60000011404 */
[----:B------:R-:W-:Y:S01]  /*d450*/  IMAD.IADD R7, R19, 0x1, R14 ;  /* 0x0000000113077824 */ /* 0x000fe200078e020e */
[----:B-1----:R-:W-:-:S04]  /*d460*/  LOP3.LUT R6, R6, 0x7f, RZ, 0xc0, !PT ;  /* 0x0000007f06067812 */ /* 0x002fc800078ec0ff */
[----:B------:R-:W-:Y:S01]  /*d470*/  ISETP.NE.AND P0, PT, R6, RZ, PT ;  /* 0x000000ff0600720c */ /* 0x000fe20003f05270 */
[----:B------:R-:W-:-:S12]  /*d480*/  IMAD.MOV.U32 R6, RZ, RZ, 0x1 ;  /* 0x00000001ff067424 */ /* 0x000fd800078e00ff */
[----:B------:R-:W-:Y:S05]  /*d490*/  @P0 BRA `(.L_x_220) ;  /* 0x0000000000180947 */ /* 0x000fea0003800000 */
[----:B------:R-:W1:Y:S01]  /*d4a0*/  S2R R9, SR_TID.X ;  /* 0x0000000000097919 */ /* 0x000e620000002100 */
[----:B0-----:R-:W-:-:S04]  /*d4b0*/  IMAD.MOV.U32 R5, RZ, RZ, 0x8100 ;  /* 0x00008100ff057424 */ /* 0x001fc800078e00ff */
[----:B------:R2:W-:Y:S01]  /*d4c0*/  SYNCS.ARRIVE.TRANS64 RZ, [R0+URZ+0x31610], R5 ;  /* 0x0316100500ff79a7 */ /* 0x0005e2000800003f */
[----:B-1----:R-:W-:-:S13]  /*d4d0*/  LOP3.LUT P1, RZ, R9, 0x1f, RZ, 0xc0, !PT ;  /* 0x0000001f09ff7812 */ /* 0x002fda000782c0ff */
[----:B--2---:R-:W-:Y:S05]  /*d4e0*/  @!P1 BRA `(.L_x_220) ;  /* 0x0000000000049947 */ /* 0x004fea0003800000 */
[----:B------:R-:W-:Y:S01]  /*d4f0*/  BPT.TRAP 0x1 ;  /* 0x000000040000795c */ /* 0x000fe20000300000 */
.L_x_220:
[----:B------:R-:W1:Y:S01]  /*d500*/  LDC.64 R16, c[0x0][0x198] ;  /* 0x00006600ff107b82 */ /* 0x000e620000000a00 */
[----:B------:R-:W-:Y:S01]  /*d510*/  R2UR UR8, R0 ;  /* 0x00000000000872ca */ /* 0x000fe200000e0000 */
[----:B------:R-:W-:Y:S01]  /*d520*/  UMOV UR6, 0x0 ;  /* 0x0000000000067882 */ /* 0x000fe20000000000 */
[----:B------:R-:W-:Y:S01]  /*d530*/  UMOV UR7, 0x14f00000 ;  /* 0x14f0000000077882 */ /* 0x000fe20000000000 */
[----:B------:R-:W-:Y:S01]  /*d540*/  UMOV UR50, URZ ;  /* 0x0000003f00327c82 */ /* 0x000fe20008000000 */
[----:B------:R-:W-:Y:S01]  /*d550*/  UMOV UR52, UR20 ;  /* 0x0000001400347c82 */ /* 0x000fe20008000000 */
[----:B------:R-:W-:Y:S01]  /*d560*/  UMOV UR53, UR21 ;  /* 0x0000001500357c82 */ /* 0x000fe20008000000 */
[----:B------:R-:W-:Y:S01]  /*d570*/  UMOV UR34, 0x40 ;  /* 0x0000004000227882 */ /* 0x000fe20000000000 */
[----:B------:R-:W2:Y:S01]  /*d580*/  LDC.64 R10, c[0x0][0x718] ;  /* 0x0001c600ff0a7b82 */ /* 0x000ea20000000a00 */
[----:B------:R-:W-:Y:S01]  /*d590*/  UMOV UR35, UR51 ;  /* 0x0000003300237c82 */ /* 0x000fe20008000000 */
[----:B------:R-:W-:Y:S01]  /*d5a0*/  UMOV UR36, UR20 ;  /* 0x0000001400247c82 */ /* 0x000fe20008000000 */
[----:B------:R-:W-:Y:S01]  /*d5b0*/  UMOV UR37, UR21 ;  /* 0x0000001500257c82 */ /* 0x000fe20008000000 */
[----:B------:R-:W-:Y:S01]  /*d5c0*/  UMOV UR26, 0x80 ;  /* 0x00000080001a7882 */ /* 0x000fe20000000000 */
[----:B------:R-:W-:Y:S01]  /*d5d0*/  UMOV UR27, UR51 ;  /* 0x00000033001b7c82 */ /* 0x000fe20008000000 */
[----:B------:R-:W-:-:S02]  /*d5e0*/  UIADD3 UR48, UR8, 0x14100, URZ ;  /* 0x0001410008307890 */ /* 0x000fc4000fffe03f */
[----:B------:R-:W-:Y:S02]  /*d5f0*/  UIADD3 UR49, UR8, 0x31610, URZ ;  /* 0x0003161008317890 */ /* 0x000fe4000fffe03f */
[----:B------:R-:W-:Y:S02]  /*d600*/  UIADD3 UR32, UR8, 0x16100, URZ ;  /* 0x0001610008207890 */ /* 0x000fe4000fffe03f */
[----:B------:R-:W-:Y:S02]  /*d610*/  UIADD3 UR24, UR8, 0x18100, URZ ;  /* 0x0001810008187890 */ /* 0x000fe4000fffe03f */
[----:B------:R-:W-:Y:S01]  /*d620*/  UIADD3 UR16, UR8, 0x1a100, URZ ;  /* 0x0001a10008107890 */ /* 0x000fe2000fffe03f */
[----:B-1----:R-:W-:Y:S01]  /*d630*/  IMAD.MOV.U32 R9, RZ, RZ, R16 ;  /* 0x000000ffff097224 */ /* 0x002fe200078e0010 */
[----:B------:R-:W-:Y:S01]  /*d640*/  UIADD3 UR30, UR8, 0x2c100, URZ ;  /* 0x0002c100081e7890 */ /* 0x000fe2000fffe03f */
[----:B------:R-:W-:Y:S01]  /*d650*/  UMOV UR33, UR49 ;  /* 0x0000003100217c82 */ /* 0x000fe20008000000 */
[----:B------:R-:W-:Y:S01]  /*d660*/  UMOV UR28, UR20 ;  /* 0x00000014001c7c82 */ /* 0x000fe20008000000 */
[----:B------:R-:W-:Y:S01]  /*d670*/  UMOV UR29, UR21 ;  /* 0x00000015001d7c82 */ /* 0x000fe20008000000 */
[----:B------:R-:W-:Y:S01]  /*d680*/  UMOV UR25, UR49 ;  /* 0x0000003100197c82 */ /* 0x000fe20008000000 */
[----:B------:R-:W-:Y:S01]  /*d690*/  UMOV UR18, 0xc0 ;  /* 0x000000c000127882 */ /* 0x000fe20000000000 */
[----:B--2---:R-:W-:Y:S01]  /*d6a0*/  IMAD R20, R4, R10, RZ ;  /* 0x0000000a04147224 */ /* 0x004fe200078e02ff */
[----:B------:R-:W-:Y:S01]  /*d6b0*/  IADD3 R4, P1, R9, 0xf0, RZ ;  /* 0x000000f009047810 */ /* 0x000fe20007f3e0ff */
[----:B------:R-:W-:Y:S01]  /*d6c0*/  UMOV UR19, UR51 ;  /* 0x0000003300137c82 */ /* 0x000fe20008000000 */
[----:B------:R-:W-:Y:S01]  /*d6d0*/  UMOV UR17, UR49 ;  /* 0x0000003100117c82 */ /* 0x000fe20008000000 */
[----:B------:R-:W-:Y:S01]  /*d6e0*/  IMAD R20, R11, UR20, R20 ;  /* 0x000000140b147c24 */ /* 0x000fe2000f8e0214 */
[----:B------:R-:W-:Y:S01]  /*d6f0*/  R2UR UR4, R4 ;  /* 0x00000000040472ca */ /* 0x000fe200000e0000 */
[----:B------:R-:W-:Y:S01]  /*d700*/  IMAD.MOV.U32 R11, RZ, RZ, R17 ;  /* 0x000000ffff0b7224 */ /* 0x000fe200078e0011 */
[----:B------:R-:W-:Y:S01]  /*d710*/  UMOV UR9, 0x10 ;  /* 0x0000001000097882 */ /* 0x000fe20000000000 */
[----:B------:R-:W-:Y:S01]  /*d720*/  UMOV UR31, UR49 ;  /* 0x00000031001f7c82 */ /* 0x000fe20008000000 */
[----:B------:R-:W-:Y:S01]  /*d730*/  UIADD3 UR40, UR8, 0x5000, URZ ;  /* 0x0000500008287890 */ /* 0x000fe2000fffe03f */
[----:B------:R-:W-:Y:S01]  /*d740*/  IMAD.X R4, RZ, RZ, R11, P1 ;  /* 0x000000ffff047224 */ /* 0x000fe200008e060b */
[----:B------:R-:W-:Y:S01]  /*d750*/  UMOV UR43, UR11 ;  /* 0x0000000b002b7c82 */ /* 0x000fe20008000000 */
[----:B------:R-:W-:Y:S01]  /*d760*/  UMOV UR44, UR12 ;  /* 0x0000000c002c7c82 */ /* 0x000fe20008000000 */
[----:B------:R-:W-:Y:S01]  /*d770*/  UMOV UR45, UR13 ;  /* 0x0000000d002d7c82 */ /* 0x000fe20008000000 */
[----:B------:R-:W-:Y:S01]  /*d780*/  UMOV UR10, UR50 ;  /* 0x00000032000a7c82 */ /* 0x000fe20008000000 */
[----:B------:R-:W-:Y:S01]  /*d790*/  R2UR UR5, R4 ;  /* 0x00000000040572ca */ /* 0x000fe200000e0000 */
[----:B0-----:R-:W-:Y:S01]  /*d7a0*/  IMAD.WIDE.U32 R4, R10, UR20, R2 ;  /* 0x000000140a047c25 */ /* 0x001fe2000f8e0002 */
[----:B------:R-:W-:Y:S01]  /*d7b0*/  UMOV UR42, 0x80 ;  /* 0x00000080002a7882 */ /* 0x000fe20000000000 */
[----:B------:R-:W-:-:S02]  /*d7c0*/  UIADD3 UR56, UR8, 0x7800, URZ ;  /* 0x0000780008387890 */ /* 0x000fc4000fffe03f */
[----:B------:R-:W-:Y:S01]  /*d7d0*/  IMAD.IADD R5, R5, 0x1, R20 ;  /* 0x0000000105057824 */ /* 0x000fe200078e0214 */
[----:B------:R-:W-:Y:S01]  /*d7e0*/  UMOV UR58, 0xc0 ;  /* 0x000000c0003a7882 */ /* 0x000fe20000000000 */
[----:B------:R-:W-:Y:S01]  /*d7f0*/  UMOV UR59, UR11 ;  /* 0x0000000b003b7c82 */ /* 0x000fe20008000000 */
[----:B------:R-:W-:Y:S01]  /*d800*/  UMOV UR60, UR12 ;  /* 0x0000000c003c7c82 */ /* 0x000fe20008000000 */
[----:B------:R-:W-:Y:S01]  /*d810*/  IMAD.WIDE.U32 R4, R12, UR21, R4 ;  /* 0x000000150c047c25 */ /* 0x000fe2000f8e0004 */
[----:B------:R-:W-:Y:S01]  /*d820*/  UMOV UR61, UR13 ;  /* 0x0000000d003d7c82 */ /* 0x000fe20008000000 */
[----:B------:R-:W0:Y:S02]  /*d830*/  LDC.64 R12, c[0x0][0x700] ;  /* 0x0001c000ff0c7b82 */ /* 0x000e240000000a00 */
[----:B------:R-:W-:Y:S01]  /*d840*/  IMAD.IADD R14, R14, 0x1, R5 ;  /* 0x000000010e0e7824 */ /* 0x000fe200078e0205 */
[----:B------:R-:W-:Y:S01]  /*d850*/  UTMALDG.4D [UR48], [UR4], desc[UR6] ;  /* 0x00000630040075b4 */ /* 0x000fe20008019000 */
[----:B------:R1:W-:Y:S01]  /*d860*/  UTMALDG.4D [UR32], [UR4], desc[UR6] ;  /* 0x00000620040075b4 */ /* 0x0003e20008019000 */
[----:B------:R2:W-:Y:S01]  /*d870*/  UTMALDG.4D [UR24], [UR4], desc[UR6] ;  /* 0x00000618040075b4 */ /* 0x0005e20008019000 */
[C---:B0-----:R-:W-:Y:S01]  /*d880*/  LEA R5, P1, R4.reuse, R12, 0x2 ;  /* 0x0000000c04057211 */ /* 0x041fe200078210ff */
[----:B------:R0:W-:Y:S03]  /*d890*/  UTMALDG.4D [UR16], [UR4], desc[UR6] ;  /* 0x00000610040075b4 */ /* 0x0001e60008019000 */
[----:B------:R-:W-:-:S02]  /*d8a0*/  LEA.HI.X R14, R4, R13, R14, 0x2, P1 ;  /* 0x0000000d040e7211 */ /* 0x000fc400008f140e */
[----:B------:R-:W-:Y:S01]  /*d8b0*/  R2UR UR14, R5 ;  /* 0x00000000050e72ca */ /* 0x000fe200000e0000 */
[----:B------:R-:W-:Y:S01]  /*d8c0*/  IMAD.MOV.U32 R5, RZ, RZ, 0x14000 ;  /* 0x00014000ff057424 */ /* 0x000fe200078e00ff */
[----:B------:R-:W-:Y:S02]  /*d8d0*/  R2UR UR15, R14 ;  /* 0x000000000e0f72ca */ /* 0x000fe400000e0000 */
[----:B------:R-:W-:Y:S02]  /*d8e0*/  IADD3 R4, P1, R9, 0x2f0, RZ ;  /* 0x000002f009047810 */ /* 0x000fe40007f3e0ff */
[----:B------:R-:W-:Y:S01]  /*d8f0*/  MOV R14, UR45 ;  /* 0x0000002d000e7c02 */ /* 0x000fe20008000f00 */
[----:B-1----:R-:W-:Y:S01]  /*d900*/  UIADD3 UR32, UR8, 0xc800, URZ ;  /* 0x0000c80008207890 */ /* 0x002fe2000fffe03f */
[----:B------:R-:W-:Y:S01]  /*d910*/  R2UR UR22, R4 ;  /* 0x00000000041672ca */ /* 0x000fe200000e0000 */
[----:B------:R-:W-:Y:S01]  /*d920*/  IMAD.X R4, RZ, RZ, R11, P1 ;  /* 0x000000ffff047224 */ /* 0x000fe200008e060b */
[----:B------:R-:W-:Y:S01]  /*d930*/  UMOV UR35, UR11 ;  /* 0x0000000b00237c82 */ /* 0x000fe20008000000 */
[----:B------:R-:W-:Y:S01]  /*d940*/  UMOV UR36, UR12 ;  /* 0x0000000c00247c82 */ /* 0x000fe20008000000 */
[----:B------:R-:W-:-:S02]  /*d950*/  UMOV UR37, UR13 ;  /* 0x0000000d00257c82 */ /* 0x000fc40008000000 */
[----:B------:R-:W-:Y:S01]  /*d960*/  R2UR UR23, R4 ;  /* 0x00000000041772ca */ /* 0x000fe200000e0000 */
[----:B------:R1:W-:Y:S01]  /*d970*/  UBLKCP.S.G [UR30], [UR14], UR9 ;  /* 0x0000001e0e0073ba */ /* 0x0003e20008000209 */
[----:B------:R-:W-:Y:S01]  /*d980*/  IADD3 R4, P1, R9, 0x3f0, RZ ;  /* 0x000003f009047810 */ /* 0x000fe20007f3e0ff */
[----:B--2---:R-:W-:Y:S01]  /*d990*/  UIADD3 UR24, UR8, 0x2800, URZ ;  /* 0x0000280008187890 */ /* 0x004fe2000fffe03f */
[----:B------:R2:W-:Y:S01]  /*d9a0*/  SYNCS.ARRIVE.TRANS64 RZ, [R0+URZ+0x31600], R5 ;  /* 0x0316000500ff79a7 */ /* 0x0005e2000800003f */
[----:B------:R-:W-:Y:S01]  /*d9b0*/  UMOV UR26, 0x40 ;  /* 0x00000040001a7882 */ /* 0x000fe20000000000 */
[----:B------:R-:W-:Y:S01]  /*d9c0*/  UMOV UR27, UR11 ;  /* 0x0000000b001b7c82 */ /* 0x000fe20008000000 */
[----:B------:R-:W-:Y:S01]  /*d9d0*/  UMOV UR28, UR12 ;  /* 0x0000000c001c7c82 */ /* 0x000fe20008000000 */
[----:B------:R-:W-:Y:S01]  /*d9e0*/  UMOV UR29, UR13 ;  /* 0x0000000d001d7c82 */ /* 0x000fe20008000000 */
[----:B0-----:R-:W-:Y:S01]  /*d9f0*/  R2UR UR4, R4 ;  /* 0x00000000040472ca */ /* 0x001fe200000e0000 */
[----:B------:R-:W-:Y:S01]  /*da00*/  IMAD.X R4, RZ, RZ, R11, P1 ;  /* 0x000000ffff047224 */ /* 0x000fe200008e060b */
[----:B------:R-:W-:Y:S01]  /*da10*/  UMOV UR7, 0x10000000 ;  /* 0x1000000000077882 */ /* 0x000fe20000000000 */
[----:B------:R-:W-:-:S02]  /*da20*/  ISETP.GE.AND P1, PT, R8, 0x41, PT ;  /* 0x000000410800780c */ /* 0x000fc40003f26270 */
[----:B--2---:R-:W-:Y:S02]  /*da30*/  MOV R5, UR43 ;  /* 0x0000002b00057c02 */ /* 0x004fe40008000f00 */
[----:B------:R-:W-:Y:S01]  /*da40*/  R2UR UR5, R4 ;  /* 0x00000000040572ca */ /* 0x000fe200000e0000 */
[----:B-1----:R-:W-:Y:S01]  /*da50*/  UIADD3 UR9, UR8, 0x31600, URZ ;  /* 0x0003160008097890 */ /* 0x002fe2000fffe03f */
[----:B------:R-:W-:-:S06]  /*da60*/  MOV R4, UR44 ;  /* 0x0000002c00047c02 */ /* 0x000fcc0008000f00 */
[----:B------:R-:W-:Y:S01]  /*da70*/  UMOV UR25, UR9 ;  /* 0x0000000900197c82 */ /* 0x000fe20008000000 */
[----:B------:R-:W-:Y:S01]  /*da80*/  UMOV UR41, UR9 ;  /* 0x0000000900297c82 */ /* 0x000fe20008000000 */
[----:B------:R0:W-:Y:S01]  /*da90*/  UTMALDG.4D [UR8], [UR22], desc[UR6] ;  /* 0x00000608160075b4 */ /* 0x0001e20008019000 */
[----:B------:R-:W-:Y:S01]  /*daa0*/  UMOV UR57, UR9 ;  /* 0x0000000900397c82 */ /* 0x000fe20008000000 */
[----:B------:R-:W-:Y:S01]  /*dab0*/  UMOV UR33, UR9 ;  /* 0x0000000900217c82 */ /* 0x000fe20008000000 */
[----:B------:R1:W-:Y:S01]  /*dac0*/  UTMALDG.4D [UR24], [UR22], desc[UR6] ;  /* 0x00000618160075b4 */ /* 0x0003e20008019000 */
[----:B------:R2:W-:Y:S01]  /*dad0*/  UTMALDG.4D [UR40], [UR22], desc[UR6] ;  /* 0x00000628160075b4 */ /* 0x0005e20008019000 */
[----:B------:R3:W-:Y:S01]  /*dae0*/  UTMALDG.4D [UR56], [UR22], desc[UR6] ;  /* 0x00000638160075b4 */ /* 0x0007e20008019000 */
[----:B0-----:R-:W-:Y:S01]  /*daf0*/  UMOV UR10, 0xc0 ;  /* 0x000000c0000a7882 */ /* 0x001fe20000000000 */
[----:B-1----:R-:W-:Y:S01]  /*db00*/  UIADD3 UR24, UR8, 0xf000, URZ ;  /* 0x0000f00008187890 */ /* 0x002fe2000fffe03f */
[----:B------:R-:W-:Y:S01]  /*db10*/  UMOV UR26, 0x80 ;  /* 0x00000080001a7882 */ /* 0x000fe20000000000 */
[----:B--2---:R-:W-:Y:S01]  /*db20*/  R2UR UR45, R14 ;  /* 0x000000000e2d72ca */ /* 0x004fe200000e0000 */
[----:B------:R-:W-:Y:S01]  /*db30*/  UIADD3 UR40, UR8, 0xa000, URZ ;  /* 0x0000a00008287890 */ /* 0x000fe2000fffe03f */
[----:B------:R-:W-:Y:S01]  /*db40*/  R2UR UR44, R4 ;  /* 0x00000000042c72ca */ /* 0x000fe200000e0000 */
[----:B------:R-:W-:Y:S01]  /*db50*/  UIADD3 UR8, UR8, 0x11800, URZ ;  /* 0x0001180008087890 */ /* 0x000fe2000fffe03f */
[----:B------:R-:W-:Y:S01]  /*db60*/  R2UR UR43, R5 ;  /* 0x00000000052b72ca */ /* 0x000fe200000e0000 */
[----:B------:R-:W-:Y:S01]  /*db70*/  UMOV UR42, UR50 ;  /* 0x00000032002a7c82 */ /* 0x000fe20008000000 */
[----:B------:R-:W-:-:S02]  /*db80*/  IMAD.MOV.U32 R4, RZ, RZ, RZ ;  /* 0x000000ffff047224 */ /* 0x000fc400078e00ff */
[----:B------:R-:W-:Y:S02]  /*db90*/  IMAD.MOV.U32 R5, RZ, RZ, 0x1 ;  /* 0x00000001ff057424 */ /* 0x000fe400078e00ff */
[----:B------:R-:W-:-:S07]  /*dba0*/  IMAD.MOV.U32 R14, RZ, RZ, 0x1 ;  /* 0x00000001ff0e7424 */ /* 0x000fce00078e00ff */
[----:B------:R3:W-:Y:S01]  /*dbb0*/  UTMALDG.4D [UR40], [UR4], desc[UR6] ;  /* 0x00000628040075b4 */ /* 0x0007e20008019000 */
[----:B------:R3:W-:Y:S01]  /*dbc0*/  UTMALDG.4D [UR32], [UR4], desc[UR6] ;  /* 0x00000620040075b4 */ /* 0x0007e20008019000 */
[----:B------:R3:W-:Y:S01]  /*dbd0*/  UTMALDG.4D [UR24], [UR4], desc[UR6] ;  /* 0x00000618040075b4 */ /* 0x0007e20008019000 */
[----:B------:R3:W-:Y:S02]  /*dbe0*/  UTMALDG.4D [UR8], [UR4], desc[UR6] ;  /* 0x00000608040075b4 */ /* 0x0007e40008019000 */
[----:B---3--:R-:W-:Y:S05]  /*dbf0*/  @!P1 BRA `(.L_x_221) ;  /* 0x00000008007c9947 */ /* 0x008fea0003800000 */
[----:B------:R-:W0:Y:S01]  /*dc00*/  LDC.64 R16, c[0x0][0x738] ;  /* 0x0001ce00ff107b82 */ /* 0x000e220000000a00 */
[----:B------:R-:W1:Y:S01]  /*dc10*/  S2R R14, SR_CTAID.Y ;  /* 0x00000000000e7919 */ /* 0x000e620000002600 */
[----:B------:R-:W-:Y:S02]  /*dc20*/  VIADD R8, R8, 0x3f ;  /* 0x0000003f08087836 */ /* 0x000fe40000000000 */
[----:B0-----:R-:W-:-:S04]  /*dc30*/  IMAD.WIDE.U32 R4, R16, UR21, R2 ;  /* 0x0000001510047c25 */ /* 0x001fc8000f8e0002 */
[----:B------:R-:W-:-:S04]  /*dc40*/  IMAD R16, R15, R16, RZ ;  /* 0x000000100f107224 */ /* 0x000fc800078e02ff */
[----:B------:R-:W-:Y:S01]  /*dc50*/  IMAD R16, R17, UR21, R16 ;  /* 0x0000001511107c24 */ /* 0x000fe2000f8e0210 */
[----:B-1----:R-:W-:-:S03]  /*dc60*/  SHF.R.S32.HI R14, RZ, 0x1f, R14 ;  /* 0x0000001fff0e7819 */ /* 0x002fc6000001140e */
[----:B------:R-:W-:Y:S02]  /*dc70*/  IMAD.IADD R5, R5, 0x1, R16 ;  /* 0x0000000105057824 */ /* 0x000fe400078e0210 */
[----:B------:R-:W0:Y:S02]  /*dc80*/  LDC.64 R16, c[0x0][0x730] ;  /* 0x0001cc00ff107b82 */ /* 0x000e240000000a00 */
[----:B0-----:R-:W-:Y:S02]  /*dc90*/  IMAD R6, R14, R16, RZ ;  /* 0x000000100e067224 */ /* 0x001fe400078e02ff */
[----:B------:R-:W-:Y:S01]  /*dca0*/  IMAD.WIDE.U32 R4, R16, UR20, R4 ;  /* 0x0000001410047c25 */ /* 0x000fe2000f8e0004 */
[----:B------:R-:W0:Y:S03]  /*dcb0*/  S2R R14, SR_TID.X ;  /* 0x00000000000e7919 */ /* 0x000e260000002100 */
[----:B------:R-:W-:-:S02]  /*dcc0*/  IMAD R6, R17, UR20, R6 ;  /* 0x0000001411067c24 */ /* 0x000fc4000f8e0206 */
[----:B------:R-:W1:Y:S02]  /*dcd0*/  LDC.64 R16, c[0x0][0x728] ;  /* 0x0001ca00ff107b82 */ /* 0x000e640000000a00 */
[----:B------:R-:W-:Y:S01]  /*dce0*/  IMAD.IADD R6, R5, 0x1, R6 ;  /* 0x0000000105067824 */ /* 0x000fe200078e0206 */
[----:B-1----:R-:W-:Y:S01]  /*dcf0*/  LEA R5, P1, R4, R16, 0x2 ;  /* 0x0000001004057211 */ /* 0x002fe200078210ff */
[----:B------:R-:W-:-:S03]  /*dd00*/  IMAD.MOV.U32 R16, RZ, RZ, RZ ;  /* 0x000000ffff107224 */ /* 0x000fc600078e00ff */
[----:B------:R-:W-:Y:S01]  /*dd10*/  LEA.HI.X R17, R4, R17, R6, 0x2, P1 ;  /* 0x0000001104117211 */ /* 0x000fe200008f1406 */
[----:B------:R-:W-:Y:S02]  /*dd20*/  IMAD.MOV.U32 R6, RZ, RZ, R18 ;  /* 0x000000ffff067224 */ /* 0x000fe400078e0012 */
[----:B------:R-:W-:Y:S02]  /*dd30*/  IMAD.MOV.U32 R4, RZ, RZ, RZ ;  /* 0x000000ffff047224 */ /* 0x000fe400078e00ff */
[----:B------:R-:W-:-:S04]  /*dd40*/  IMAD.WIDE.U32 R6, R10, UR20, R6 ;  /* 0x000000140a067c25 */ /* 0x000fc8000f8e0006 */
[----:B------:R-:W-:Y:S01]  /*dd50*/  IMAD.MOV.U32 R18, RZ, RZ, RZ ;  /* 0x000000ffff127224 */ /* 0x000fe200078e00ff */
[----:B------:R-:W-:-:S04]  /*dd60*/  IADD3 R10, P1, R2, R6, RZ ;  /* 0x00000006020a7210 */ /* 0x000fc80007f3e0ff */
[----:B------:R-:W-:Y:S02]  /*dd70*/  IADD3.X R6, R3, R20, R7, P1, !PT ;  /* 0x0000001403067210 */ /* 0x000fe40000ffe407 */
[C---:B------:R-:W-:Y:S02]  /*dd80*/  LEA R12, P1, R10.reuse, R12, 0x2 ;  /* 0x0000000c0a0c7211 */ /* 0x040fe400078210ff */
[----:B------:R-:W-:Y:S02]  /*dd90*/  SHF.R.S32.HI R7, RZ, 0x1f, R8 ;  /* 0x0000001fff077819 */ /* 0x000fe40000011408 */
[----:B------:R-:W-:Y:S01]  /*dda0*/  LEA.HI.X R10, R10, R13, R6, 0x2, P1 ;  /* 0x0000000d0a0a7211 */ /* 0x000fe200008f1406 */
[----:B------:R-:W-:Y:S01]  /*ddb0*/  IMAD.U32 R13, RZ, RZ, UR51 ;  /* 0x00000033ff0d7e24 */ /* 0x000fe2000f8e00ff */
[----:B------:R-:W-:Y:S01]  /*ddc0*/  LEA.HI R8, R7, R8, RZ, 0x6 ;  /* 0x0000000807087211 */ /* 0x000fe200078f30ff */
[----:B------:R-:W-:Y:S01]  /*ddd0*/  IMAD.MOV.U32 R6, RZ, RZ, 0x1 ;  /* 0x00000001ff067424 */ /* 0x000fe200078e00ff */
[----:B------:R-:W-:-:S02]  /*dde0*/  IADD3 R7, P1, R12, 0x100, RZ ;  /* 0x000001000c077810 */ /* 0x000fc40007f3e0ff */
[----:B0-----:R-:W-:Y:S01]  /*ddf0*/  LOP3.LUT R12, R14, 0x1f, RZ, 0xc0, !PT ;  /* 0x0000001f0e0c7812 */ /* 0x001fe200078ec0ff */
[----:B------:R-:W-:Y:S01]  /*de00*/  IMAD.MOV.U32 R14, RZ, RZ, 0x1 ;  /* 0x00000001ff0e7424 */ /* 0x000fe200078e00ff */
[----:B------:R-:W-:Y:S01]  /*de10*/  LEA.HI.SX32 R8, R8, 0xffffffff, 0x1a ;  /* 0xffffffff08087811 */ /* 0x000fe200078fd2ff */
[----:B------:R-:W-:-:S08]  /*de20*/  IMAD.X R10, RZ, RZ, R10, P1 ;  /* 0x000000ffff0a7224 */ /* 0x000fd000008e060a */
.L_x_226:
[----:B------:R-:W-:-:S04]  /*de30*/  SHF.L.U32 R9, R14, 0x1f, RZ ;  /* 0x0000001f0e097819 */ /* 0x000fc800000006ff */
[----:B0-----:R-:W0:Y:S02]  /*de40*/  SYNCS.PHASECHK.TRANS64.TRYWAIT P1, [R0+URZ+0x31638], R9 ;  /* 0x03163809000075a7 */ /* 0x001e24000802017f */
[----:B01---5:R-:W-:Y:S05]  /*de50*/  @!P1 BRA `(.L_x_222) ;  /* 0x0000000c00dc9947 */ /* 0x023fea0003800000 */
.L_x_235:
[----:B------:R-:W-:Y:S05]  /*de60*/  @P0 BRA `(.L_x_223) ;  /* 0x0000000000140947 */ /* 0x000fea0003800000 */
[----:B------:R-:W-:Y:S01]  /*de70*/  ISETP.NE.AND P1, PT, R12, RZ, PT ;  /* 0x000000ff0c00720c */ /* 0x000fe20003f25270 */
[----:B0-----:R-:W-:-:S04]  /*de80*/  IMAD.MOV.U32 R9, RZ, RZ, 0x8100 ;  /* 0x00008100ff097424 */ /* 0x001fc800078e00ff */
[----:B------:R1:W-:Y:S08]  /*de90*/  SYNCS.ARRIVE.TRANS64 RZ, [R0+URZ+0x31630], R9 ;  /* 0x0316300900ff79a7 */ /* 0x0003f0000800003f */
[----:B------:R-:W-:Y:S05]  /*dea0*/  @!P1 BRA `(.L_x_223) ;  /* 0x0000000000049947 */ /* 0x000fea0003800000 */
[----:B------:R-:W-:Y:S01]  /*deb0*/  BPT.TRAP 0x1 ;  /* 0x000000040000795c */ /* 0x000fe20000300000 */
.L_x_223:
[----:B------:R2:W-:Y:S02]  /*dec0*/  STL.64 [R1], R2 ;  /* 0x0000000201007387 */ /* 0x0005e40000100a00 */
[----:B--2---:R-:W0:Y:S02]  /*ded0*/  LDC.64 R2, c[0x0][0x198] ;  /* 0x00006600ff027b82 */ /* 0x004e240000000a00 */
[----:B01----:R-:W-:-:S05]  /*dee0*/  IMAD.MOV.U32 R9, RZ, RZ, R2 ;  /* 0x000000ffff097224 */ /* 0x003fca00078e0002 */
[----:B------:R-:W-:-:S04]  /*def0*/  IADD3 R11, P1, R9, 0x1f0, RZ ;  /* 0x000001f0090b7810 */ /* 0x000fc80007f3e0ff */
[----:B------:R-:W-:Y:S01]  /*df00*/  R2UR UR6, R11 ;  /* 0x000000000b0672ca */ /* 0x000fe200000e0000 */
[----:B------:R-:W-:Y:S02]  /*df10*/  IMAD.MOV.U32 R11, RZ, RZ, R3 ;  /* 0x000000ffff0b7224 */ /* 0x000fe400078e0003 */
[----:B------:R0:W5:Y:S01]  /*df20*/  LDL.LU.64 R2, [R1] ;  /* 0x0000000001027983 */ /* 0x0001620000300a00 */
[----:B------:R-:W-:Y:S01]  /*df30*/  R2UR UR14, R0 ;  /* 0x00000000000e72ca */ /* 0x000fe200000e0000 */
[----:B------:R-:W-:Y:S01]  /*df40*/  IMAD.X R19, RZ, RZ, R11, P1 ;  /* 0x000000ffff137224 */ /* 0x000fe200008e060b */
[----:B------:R-:W-:Y:S01]  /*df50*/  R2UR UR19, R13 ;  /* 0x000000000d1372ca */ /* 0x000fe200000e0000 */
[----:B------:R-:W1:Y:S01]  /*df60*/  S2R R12, SR_TID.X ;  /* 0x00000000000c7919 */ /* 0x000e620000002100 */
[----:B------:R-:W-:Y:S01]  /*df70*/  VIADD R16, R16, 0x1 ;  /* 0x0000000110107836 */ /* 0x000fe20000000000 */
[----:B------:R-:W-:Y:S01]  /*df80*/  UMOV UR8, 0x0 ;  /* 0x0000000000087882 */ /* 0x000fe20000000000 */
[----:B------:R-:W-:Y:S01]  /*df90*/  R2UR UR7, R19 ;  /* 0x00000000130772ca */ /* 0x000fe200000e0000 */
[----:B------:R-:W-:Y:S01]  /*dfa0*/  UMOV UR9, 0x14f00000 ;  /* 0x14f0000000097882 */ /* 0x000fe20000000000 */
[----:B------:R-:W-:Y:S01]  /*dfb0*/  UMOV UR18, URZ ;  /* 0x0000003f00127c82 */ /* 0x000fe20008000000 */
[C---:B------:R-:W-:Y:S01]  /*dfc0*/  ISETP.NE.AND P1, PT, R16.reuse, 0x2, PT ;  /* 0x000000021000780c */ /* 0x040fe20003f25270 */
[----:B------:R-:W-:Y:S01]  /*dfd0*/  UMOV UR34, 0x40 ;  /* 0x0000004000227882 */ /* 0x000fe20000000000 */
[----:B------:R-:W-:Y:S01]  /*dfe0*/  R2UR UR4, R5 ;  /* 0x00000000050472ca */ /* 0x000fe200000e0000 */
[----:B------:R-:W-:Y:S01]  /*dff0*/  UMOV UR36, UR20 ;  /* 0x0000001400247c82 */ /* 0x000fe20008000000 */
[----:B------:R-:W-:Y:S01]  /*e000*/  UIADD3 UR16, UR14, 0x24100, URZ ;  /* 0x000241000e107890 */ /* 0x000fe2000fffe03f */
[----:B------:R-:W-:Y:S01]  /*e010*/  R2UR UR5, R17 ;  /* 0x00000000110572ca */ /* 0x000fe200000e0000 */
[----:B------:R-:W-:Y:S01]  /*e020*/  UIADD3 UR17, UR14, 0x31630, URZ ;  /* 0x000316300e117890 */ /* 0x000fe2000fffe03f */
[----:B------:R-:W-:Y:S01]  /*e030*/  SEL R19, RZ, 0x1, P1 ;  /* 0x00000001ff137807 */ /* 0x000fe20000800000 */
[----:B------:R-:W-:Y:S01]  /*e040*/  UIADD3 UR32, UR14, 0x26100, URZ ;  /* 0x000261000e207890 */ /* 0x000fe2000fffe03f */
[----:B------:R-:W-:Y:S01]  /*e050*/  SEL R16, R16, RZ, P1 ;  /* 0x000000ff10107207 */ /* 0x000fe20000800000 */
[----:B------:R-:W-:Y:S01]  /*e060*/  UIADD3 UR24, UR14, 0x28100, URZ ;  /* 0x000281000e187890 */ /* 0x000fe2000fffe03f */
[----:B------:R-:W-:Y:S01]  /*e070*/  LOP3.LUT R6, R6, R19, RZ, 0x3c, !PT ;  /* 0x0000001306067212 */ /* 0x000fe200078e3cff */
        /* <DEDUP_REMOVED lines=14> */
[----:B-1----:R-:W-:-:S04]  /*e160*/  LOP3.LUT R12, R12, 0x7f, RZ, 0xc0, !PT ;  /* 0x0000007f0c0c7812 */ /* 0x002fc800078ec0ff */
[----:B------:R-:W-:Y:S01]  /*e170*/  ISETP.NE.AND P2, PT, R12, RZ, PT ;  /* 0x000000ff0c00720c */ /* 0x000fe20003f45270 */
[----:B------:R0:W-:Y:S01]  /*e180*/  UTMALDG.4D [UR24], [UR6], desc[UR8] ;  /* 0x00000818060075b4 */ /* 0x0001e20008019000 */
[----:B------:R-:W1:Y:S01]  /*e190*/  S2R R12, SR_TID.X ;  /* 0x00000000000c7919 */ /* 0x000e620000002100 */
[----:B--2---:R-:W-:Y:S02]  /*e1a0*/  UIADD3 UR16, UR14, 0x2a100, URZ ;  /* 0x0002a1000e107890 */ /* 0x004fe4000fffe03f */
[----:B------:R-:W-:Y:S01]  /*e1b0*/  UIADD3 UR14, UR14, 0x2c300, URZ ;  /* 0x0002c3000e0e7890 */ /* 0x000fe2000fffe03f */
[----:B------:R-:W-:-:S06]  /*e1c0*/  UMOV UR18, 0xc0 ;  /* 0x000000c000127882 */ /* 0x000fcc0000000000 */
[----:B------:R0:W-:Y:S02]  /*e1d0*/  UTMALDG.4D [UR16], [UR6], desc[UR8] ;  /* 0x00000810060075b4 */ /* 0x0001e40008019000 */
[----:B------:R0:W-:Y:S01]  /*e1e0*/  UBLKCP.S.G [UR14], [UR4], UR10 ;  /* 0x0000000e040073ba */ /* 0x0001e2000800020a */
[----:B------:R-:W2:Y:S01]  /*e1f0*/  SYNCS.PHASECHK.TRANS64.TRYWAIT P1, [R19+URZ+0x31620], R20 ;  /* 0x03162014130075a7 */ /* 0x000ea2000802017f */
[----:B-1----:R-:W-:Y:S01]  /*e200*/  LOP3.LUT R12, R12, 0x1f, RZ, 0xc0, !PT ;  /* 0x0000001f0c0c7812 */ /* 0x002fe200078ec0ff */
[----:B0-2---:R-:W-:Y:S06]  /*e210*/  @!P1 BRA `(.L_x_224) ;  /* 0x0000000c00009947 */ /* 0x005fec0003800000 */
.L_x_237:
[----:B------:R-:W-:Y:S01]  /*e220*/  LOP3.LUT R14, R14, 0x1, RZ, 0x3c, !PT ;  /* 0x000000010e0e7812 */ /* 0x000fe200078e3cff */
[----:B------:R-:W-:Y:S06]  /*e230*/  @P2 BRA `(.L_x_225) ;  /* 0x0000000000142947 */ /* 0x000fec0003800000 */
[----:B------:R-:W-:Y:S01]  /*e240*/  ISETP.NE.AND P1, PT, R12, RZ, PT ;  /* 0x000000ff0c00720c */ /* 0x000fe20003f25270 */
[----:B0-----:R-:W-:-:S04]  /*e250*/  IMAD.MOV.U32 R20, RZ, RZ, 0x8100 ;  /* 0x00008100ff147424 */ /* 0x001fc800078e00ff */
[----:B------:R1:W-:Y:S08]  /*e260*/  SYNCS.ARRIVE.TRANS64 RZ, [R19+URZ+0x31610], R20 ;  /* 0x0316101413ff79a7 */ /* 0x0003f0000800003f */
[----:B------:R-:W-:Y:S05]  /*e270*/  @!P1 BRA `(.L_x_225) ;  /* 0x0000000000049947 */ /* 0x000fea0003800000 */
[----:B------:R-:W-:Y:S01]  /*e280*/  BPT.TRAP 0x1 ;  /* 0x000000040000795c */ /* 0x000fe20000300000 */
.L_x_225:
        /* <DEDUP_REMOVED lines=24> */
[----:B------:R-:W-:Y:S01]  /*e410*/  VIADD R4, R4, 0x40 ;  /* 0x0000004004047836 */ /* 0x000fe20000000000 */
        /* <DEDUP_REMOVED lines=23> */
[----:B------:R-:W-:Y:S01]  /*e590*/  IMAD.X R10, RZ, RZ, R10, P3 ;  /* 0x000000ffff0a7224 */ /* 0x000fe200018e060a */
[----:B------:R2:W-:Y:S01]  /*e5a0*/  UTMALDG.4D [UR24], [UR4], desc[UR6] ;  /* 0x00000618040075b4 */ /* 0x0005e20008019000 */
[----:B------:R2:W-:Y:S01]  /*e5b0*/  UTMALDG.4D [UR16], [UR4], desc[UR6] ;  /* 0x00000610040075b4 */ /* 0x0005e20008019000 */
[----:B------:R2:W-:Y:S02]  /*e5c0*/  UBLKCP.S.G [UR8], [UR14], UR10 ;  /* 0x000000080e0073ba */ /* 0x0005e4000800020a */
[----:B--2---:R-:W-:Y:S05]  /*e5d0*/  @!P1 BRA `(.L_x_226) ;  /* 0xfffffff800149947 */ /* 0x004fea000383ffff */
[----:B------:R-:W-:-:S07]  /*e5e0*/  VIADD R5, R16, 0x1 ;  /* 0x0000000110057836 */ /* 0x000fce0000000000 */
.L_x_221:
[----:B------:R-:W2:Y:S01]  /*e5f0*/  S2R R8, SR_CTAID.Y ;  /* 0x0000000000087919 */ /* 0x000ea20000002600 */
[----:B------:R-:W-:Y:S01]  /*e600*/  SHF.L.U32 R7, R14, 0x1f, RZ ;  /* 0x0000001f0e077819 */ /* 0x000fe200000006ff */
[----:B------:R-:W3:Y:S03]  /*e610*/  LDC.64 R16, c[0x0][0x730] ;  /* 0x0001cc00ff107b82 */ /* 0x000ee60000000a00 */
[----:B------:R-:W4:Y:S05]  /*e620*/  SYNCS.PHASECHK.TRANS64.TRYWAIT P1, [R0+URZ+0x31638], R7 ;  /* 0x03163807000075a7 */ /* 0x000f2a000802017f */
[----:B------:R-:W0:Y:S01]  /*e630*/  LDC.64 R12, c[0x0][0x738] ;  /* 0x0001ce00ff0c7b82 */ /* 0x000e220000000a00 */
[----:B---3-5:R-:W-:Y:S01]  /*e640*/  IMAD.WIDE.U32 R2, R16, UR20, R2 ;  /* 0x0000001410027c25 */ /* 0x028fe2000f8e0002 */
[----:B--2---:R-:W-:-:S05]  /*e650*/  SHF.R.S32.HI R8, RZ, 0x1f, R8 ;  /* 0x0000001fff087819 */ /* 0x004fca0000011408 */
[----:B------:R-:W-:-:S04]  /*e660*/  IMAD R8, R8, R16, RZ ;  /* 0x0000001008087224 */ /* 0x000fc800078e02ff */
[----:B------:R-:W-:-:S04]  /*e670*/  IMAD R17, R17, UR20, R8 ;  /* 0x0000001411117c24 */ /* 0x000fc8000f8e0208 */
[----:B------:R-:W-:Y:S02]  /*e680*/  IMAD.IADD R3, R17, 0x1, R3 ;  /* 0x0000000111037824 */ /* 0x000fe400078e0203 */
[----:B0-----:R-:W-:Y:S02]  /*e690*/  IMAD R8, R15, R12, RZ ;  /* 0x0000000c0f087224 */ /* 0x001fe400078e02ff */
[----:B------:R-:W-:-:S04]  /*e6a0*/  IMAD.WIDE.U32 R2, R12, UR21, R2 ;  /* 0x000000150c027c25 */ /* 0x000fc8000f8e0002 */
[----:B------:R-:W-:Y:S01]  /*e6b0*/  IMAD R13, R13, UR21, R8 ;  /* 0x000000150d0d7c24 */ /* 0x000fe2000f8e0208 */
[----:B----4-:R-:W-:Y:S06]  /*e6c0*/  @!P1 BRA `(.L_x_227) ;  /* 0x0000000400ec9947 */ /* 0x010fec0003800000 */
.L_x_238:
[----:B0-----:R-:W-:Y:S01]  /*e6d0*/  IMAD.IADD R7, R13, 0x1, R3 ;  /* 0x000000010d077824 */ /* 0x001fe200078e0203 */
[----:B------:R-:W-:Y:S06]  /*e6e0*/  @P0 BRA `(.L_x_228) ;  /* 0x0000000000180947 */ /* 0x000fec0003800000 */
[----:B------:R-:W0:Y:S01]  /*e6f0*/  S2R R8, SR_TID.X ;  /* 0x0000000000087919 */ /* 0x000e220000002100 */
[----:B------:R-:W-:-:S04]  /*e700*/  IMAD.MOV.U32 R13, RZ, RZ, 0x8100 ;  /* 0x00008100ff0d7424 */ /* 0x000fc800078e00ff */
[----:B------:R2:W-:Y:S01]  /*e710*/  SYNCS.ARRIVE.TRANS64 RZ, [R0+URZ+0x31630], R13 ;  /* 0x0316300d00ff79a7 */ /* 0x0005e2000800003f */
[----:B0-----:R-:W-:-:S13]  /*e720*/  LOP3.LUT P0, RZ, R8, 0x1f, RZ, 0xc0, !PT ;  /* 0x0000001f08ff7812 */ /* 0x001fda000780c0ff */
[----:B--2---:R-:W-:Y:S05]  /*e730*/  @!P0 BRA `(.L_x_228) ;  /* 0x0000000000048947 */ /* 0x004fea0003800000 */
[----:B------:R-:W-:Y:S01]  /*e740*/  BPT.TRAP 0x1 ;  /* 0x000000040000795c */ /* 0x000fe20000300000 */
.L_x_228:
[----:B------:R-:W0:Y:S01]  /*e750*/  LDC.64 R12, c[0x0][0x728] ;  /* 0x0001ca00ff0c7b82 */ /* 0x000e220000000a00 */
[C---:B------:R-:W-:Y:S01]  /*e760*/  IADD3 R2, P0, R4.reuse, R2, RZ ;  /* 0x0000000204027210 */ /* 0x040fe20007f1e0ff */
[----:B------:R-:W-:Y:S01]  /*e770*/  UMOV UR6, 0x0 ;  /* 0x0000000000067882 */ /* 0x000fe20000000000 */
[C---:B------:R-:W-:Y:S01]  /*e780*/  R2UR UR43, R4.reuse ;  /* 0x00000000042b72ca */ /* 0x040fe200000e0000 */
[----:B------:R-:W-:Y:S01]  /*e790*/  UMOV UR7, 0x14f00000 ;  /* 0x14f0000000077882 */ /* 0x000fe20000000000 */
[----:B------:R-:W-:Y:S01]  /*e7a0*/  LEA.HI.X.SX32 R3, R4, R7, 0x1, P0 ;  /* 0x0000000704037211 */ /* 0x000fe200000f0eff */
        /* <DEDUP_REMOVED lines=10> */
[----:B------:R-:W-:Y:S01]  /*e850*/  UIADD3 UR43, UR43, UR51, URZ ;  /* 0x000000332b2b7290 */ /* 0x000fe2000fffe03f */
[----:B------:R-:W-:Y:S01]  /*e860*/  LOP3.LUT R4, R14, 0x1, RZ, 0x3c, !PT ;  /* 0x000000010e047812 */ /* 0x000fe200078e3cff */
[----:B------:R-:W-:Y:S01]  /*e870*/  UMOV UR18, 0xc0 ;  /* 0x000000c000127882 */ /* 0x000fe20000000000 */
[----:B------:R-:W-:Y:S01]  /*e880*/  UMOV UR10, 0x10 ;  /* 0x00000010000a7882 */ /* 0x000fe20000000000 */
[----:B------:R-:W-:-:S02]  /*e890*/  UIADD3 UR40, UR8, 0x24100, URZ ;  /* 0x0002410008287890 */ /* 0x000fc4000fffe03f */
[----:B------:R-:W-:Y:S01]  /*e8a0*/  UIADD3 UR41, UR8, 0x31630, URZ ;  /* 0x0003163008297890 */ /* 0x000fe2000fffe03f */
[C---:B0-----:R-:W-:Y:S01]  /*e8b0*/  LEA R12, P0, R2.reuse, R12, 0x2 ;  /* 0x0000000c020c7211 */ /* 0x041fe200078010ff */
[----:B------:R-:W-:Y:S02]  /*e8c0*/  UIADD3 UR32, UR8, 0x26100, URZ ;  /* 0x0002610008207890 */ /* 0x000fe4000fffe03f */
[----:B------:R-:W-:Y:S01]  /*e8d0*/  UIADD3 UR24, UR8, 0x28100, URZ ;  /* 0x0002810008187890 */ /* 0x000fe2000fffe03f */
[----:B------:R-:W-:Y:S01]  /*e8e0*/  LEA.HI.X R13, R2, R13, R3, 0x2, P0 ;  /* 0x0000000d020d7211 */ /* 0x000fe200000f1403 */
[----:B------:R-:W-:Y:S01]  /*e8f0*/  UIADD3 UR16, UR8, 0x2a100, URZ ;  /* 0x0002a10008107890 */ /* 0x000fe2000fffe03f */
[----:B------:R-:W-:Y:S01]  /*e900*/  IADD3 R9, P0, R9, 0x1f0, RZ ;  /* 0x000001f009097810 */ /* 0x000fe20007f1e0ff */
[----:B------:R-:W-:Y:S01]  /*e910*/  UIADD3 UR8, UR8, 0x2c300, URZ ;  /* 0x0002c30008087890 */ /* 0x000fe2000fffe03f */
[----:B------:R-:W-:Y:S01]  /*e920*/  R2UR UR14, R12 ;  /* 0x000000000c0e72ca */ /* 0x000fe200000e0000 */
[----:B------:R-:W-:Y:S01]  /*e930*/  UMOV UR33, UR41 ;  /* 0x0000002900217c82 */ /* 0x000fe20008000000 */
[----:B------:R-:W-:Y:S01]  /*e940*/  R2UR UR4, R9 ;  /* 0x00000000090472ca */ /* 0x000fe200000e0000 */
[----:B------:R-:W-:Y:S01]  /*e950*/  IMAD.X R11, RZ, RZ, R11, P0 ;  /* 0x000000ffff0b7224 */ /* 0x000fe200000e060b */
[----:B------:R-:W-:Y:S01]  /*e960*/  R2UR UR15, R13 ;  /* 0x000000000d0f72ca */ /* 0x000fe200000e0000 */
[----:B------:R-:W-:Y:S01]  /*e970*/  UMOV UR35, UR43 ;  /* 0x0000002b00237c82 */ /* 0x000fe20008000000 */
[----:B------:R-:W-:Y:S01]  /*e980*/  UMOV UR25, UR41 ;  /* 0x0000002900197c82 */ /* 0x000fe20008000000 */
[----:B------:R-:W-:Y:S01]  /*e990*/  UMOV UR27, UR43 ;  /* 0x0000002b001b7c82 */ /* 0x000fe20008000000 */
[----:B------:R-:W-:Y:S01]  /*e9a0*/  R2UR UR5, R11 ;  /* 0x000000000b0572ca */ /* 0x000fe200000e0000 */
[----:B------:R-:W-:Y:S01]  /*e9b0*/  UMOV UR17, UR41 ;  /* 0x0000002900117c82 */ /* 0x000fe20008000000 */
[----:B------:R-:W-:Y:S01]  /*e9c0*/  UMOV UR19, UR43 ;  /* 0x0000002b00137c82 */ /* 0x000fe20008000000 */
[----:B------:R-:W-:Y:S01]  /*e9d0*/  UMOV UR9, UR41 ;  /* 0x0000002900097c82 */ /* 0x000fe20008000000 */
        /* <DEDUP_REMOVED lines=9> */
[----:B0-----:R-:W-:Y:S01]  /*ea70*/  NOP ;  /* 0x0000000000007918 */ /* 0x001fe20000000000 */
.L_x_217:
[----:B------:R-:W-:Y:S05]  /*ea80*/  WARPSYNC.ALL ;  /* 0x0000000000007948 */ /* 0x000fea0003800000 */
[----:B------:R-:W-:-:S13]  /*ea90*/  ELECT P0, URZ, PT ;  /* 0x00000000003f782f */ /* 0x000fda0003800000 */
[----:B------:R-:W-:Y:S05]  /*eaa0*/  @!P0 BRA `(.L_x_117) ;  /* 0x0000000000708947 */ /* 0x000fea0003800000 */
[----:B------:R-:W-:-:S04]  /*eab0*/  LOP3.LUT R21, R21, 0x2, RZ, 0xfc, !PT ;  /* 0x0000000215157812 */ /* 0x000fc800078efcff */
[----:B------:R-:W-:-:S13]  /*eac0*/  ISETP.NE.AND P1, PT, R21, 0x3, PT ;  /* 0x000000031500780c */ /* 0x000fda0003f25270 */
[----:B------:R-:W-:Y:S05]  /*ead0*/  @!P1 BRA `(.L_x_229) ;  /* 0x0000000000049947 */ /* 0x000fea0003800000 */
[----:B-1----:R-:W-:Y:S01]  /*eae0*/  BPT.TRAP 0x1 ;  /* 0x000000040000795c */ /* 0x002fe20000300000 */
.L_x_229:
[----:B------:R-:W0:Y:S01]  /*eaf0*/  S2R R3, SR_CgaCtaId ;  /* 0x0000000000037919 */ /* 0x000e220000008800 */
[----:B------:R-:W-:-:S04]  /*eb00*/  MOV R2, 0x400 ;  /* 0x0000040000027802 */ /* 0x000fc80000000f00 */
[----:B0-----:R-:W-:Y:S02]  /*eb10*/  LEA R7, R3, R2, 0x18 ;  /* 0x0000000203077211 */ /* 0x001fe400078ec0ff */
[----:B------:R-:W-:-:S03]  /*eb20*/  SHF.L.U32 R3, R0, 0x1f, RZ ;  /* 0x0000001f00037819 */ /* 0x000fc600000006ff */
[----:B------:R-:W-:-:S04]  /*eb30*/  VIADD R2, R7, 0x31620 ;  /* 0x0003162007027836 */ /* 0x000fc80000000000 */
[----:B------:R-:W-:-:S04]  /*eb40*/  IMAD R6, R5, 0x8, R2 ;  /* 0x0000000805067824 */ /* 0x000fc800078e0202 */
[----:B------:R-:W0:Y:S02]  /*eb50*/  SYNCS.PHASECHK.TRANS64.TRYWAIT P0, [R6+URZ], R3 ;  /* 0x00000003060075a7 */ /* 0x000e24000800017f */
[----:B0-----:R-:W-:Y:S05]  /*eb60*/  @!P0 BRA `(.L_x_230) ;  /* 0x0000000000d88947 */ /* 0x001fea0003800000 */
.L_x_239:
[----:B------:R-:W-:-:S05]  /*eb70*/  VIADD R5, R5, 0x1 ;  /* 0x0000000105057836 */ /* 0x000fca0000000000 */
[----:B------:R-:W-:-:S04]  /*eb80*/  ISETP.NE.AND P0, PT, R5, 0x2, PT ;  /* 0x000000020500780c */ /* 0x000fc80003f05270 */
[----:B0-----:R-:W-:Y:S02]  /*eb90*/  SEL R3, RZ, 0x1, P0 ;  /* 0x00000001ff037807 */ /* 0x001fe40000000000 */
[----:B------:R-:W-:Y:S02]  /*eba0*/  SEL R5, R5, RZ, P0 ;  /* 0x000000ff05057207 */ /* 0x000fe40000000000 */
[----:B------:R-:W-:-:S03]  /*ebb0*/  LOP3.LUT R0, R0, R3, RZ, 0x3c, !PT ;  /* 0x0000000300007212 */ /* 0x000fc600078e3cff */
[----:B------:R-:W-:Y:S01]  /*ebc0*/  IMAD R5, R5, 0x8, R2 ;  /* 0x0000000805057824 */ /* 0x000fe200078e0202 */
[----:B------:R-:W-:-:S04]  /*ebd0*/  SHF.L.U32 R0, R0, 0x1f, RZ ;  /* 0x0000001f00007819 */ /* 0x000fc800000006ff */
[----:B------:R-:W0:Y:S02]  /*ebe0*/  SYNCS.PHASECHK.TRANS64.TRYWAIT P0, [R5+URZ], R0 ;  /* 0x00000000050075a7 */ /* 0x000e24000800017f */
[----:B0-----:R-:W-:Y:S05]  /*ebf0*/  @!P0 BRA `(.L_x_231) ;  /* 0x0000000000c88947 */ /* 0x001fea0003800000 */
.L_x_240:
[----:B------:R-:W-:Y:S05]  /*ec00*/  @!P1 BRA `(.L_x_232) ;  /* 0x0000000000049947 */ /* 0x000fea0003800000 */
[----:B-1----:R-:W-:Y:S01]  /*ec10*/  BPT.TRAP 0x1 ;  /* 0x000000040000795c */ /* 0x002fe20000300000 */
.L_x_232:
[----:B------:R-:W-:-:S07]  /*ec20*/  SHF.L.U32 R4, R4, 0x1f, RZ ;  /* 0x0000001f04047819 */ /* 0x000fce00000006ff */
.L_x_233:
[----:B--2---:R2:W3:Y:S02]  /*ec30*/  SYNCS.PHASECHK.TRANS64.TRYWAIT P0, [R7+URZ+0x31638], R4 ;  /* 0x03163804070075a7 */ /* 0x0044e4000800017f */
[----:B---3--:R-:W-:Y:S05]  /*ec40*/  @!P0 NANOSLEEP.SYNCS 0x989680 ;  /* 0x009896800000895d */ /* 0x008fea0003900000 */
[----:B------:R-:W3:Y:S02]  /*ec50*/  @!P0 SYNCS.PHASECHK.TRANS64 P0, [R7+URZ+0x31638], R4 ;  /* 0x03163804070085a7 */ /* 0x000ee4000800007f */
[----:B---3--:R-:W-:Y:S05]  /*ec60*/  @!P0 BRA `(.L_x_233) ;  /* 0xfffffffc00f08947 */ /* 0x008fea000383ffff */
.L_x_117:
[----:B-1----:R-:W-:Y:S05]  /*ec70*/  BSYNC B0 ;  /* 0x0000000000007941 */ /* 0x002fea0003800000 */
.L_x_111:
[----:B------:R-:W-:Y:S05]  /*ec80*/  EXIT ;  /* 0x000000000000794d */ /* 0x000fea0003800000 */
.L_x_123:
[----:B0-----:R0:W1:Y:S02]  /*ec90*/  SYNCS.PHASECHK.TRANS64.TRYWAIT P0, [R18+URZ+0x31600], R13 ;  /* 0x0316000d120075a7 */ /* 0x001064000800017f */
[----:B-1----:R-:W-:Y:S05]  /*eca0*/  @!P0 NANOSLEEP.SYNCS 0x989680 ;  /* 0x009896800000895d */ /* 0x002fea0003900000 */
[----:B------:R-:W1:Y:S02]  /*ecb0*/  @!P0 SYNCS.PHASECHK.TRANS64 P0, [R18+URZ+0x31600], R13 ;  /* 0x0316000d120085a7 */ /* 0x000e64000800007f */
[----:B-1----:R-:W-:Y:S05]  /*ecc0*/  @!P0 BRA `(.L_x_123) ;  /* 0xfffffffc00f08947 */ /* 0x002fea000383ffff */
[----:B------:R-:W-:Y:S05]  /*ecd0*/  BRA `(.L_x_122) ;  /* 0xffffff2000f47947 */ /* 0x000fea000383ffff */
.L_x_127:
[----:B-1----:R1:W2:Y:S02]  /*ece0*/  SYNCS.PHASECHK.TRANS64.TRYWAIT P1, [R17+URZ+0x31610], R8 ;  /* 0x03161008110075a7 */ /* 0x0022a4000802017f */
[----:B--2---:R-:W-:Y:S05]  /*ecf0*/  @!P1 NANOSLEEP.SYNCS 0x989680 ;  /* 0x009896800000995d */ /* 0x004fea0003900000 */
[----:B------:R-:W2:Y:S02]  /*ed00*/  @!P1 SYNCS.PHASECHK.TRANS64 P1, [R17+URZ+0x31610], R8 ;  /* 0x03161008110095a7 */ /* 0x000ea4000802007f */
[----:B--2---:R-:W-:Y:S05]  /*ed10*/  @!P1 BRA `(.L_x_127) ;  /* 0xfffffffc00f09947 */ /* 0x004fea000383ffff */
[----:B------:R-:W-:Y:S05]  /*ed20*/  BRA `(.L_x_126) ;  /* 0xffffff2c00607947 */ /* 0x000fea000383ffff */
.L_x_131:
[----:B---3--:R3:W4:Y:S02]  /*ed30*/  SYNCS.PHASECHK.TRANS64.TRYWAIT P1, [R18+URZ+0x31630], R11 ;  /* 0x0316300b120075a7 */ /* 0x008724000802017f */
[----:B----4-:R-:W-:Y:S05]  /*ed40*/  @!P1 NANOSLEEP.SYNCS 0x989680 ;  /* 0x009896800000995d */ /* 0x010fea0003900000 */
[----:B------:R-:W4:Y:S02]  /*ed50*/  @!P1 SYNCS.PHASECHK.TRANS64 P1, [R18+URZ+0x31630], R11 ;  /* 0x0316300b120095a7 */ /* 0x000f24000802007f */
[----:B----4-:R-:W-:Y:S05]  /*ed60*/  @!P1 BRA `(.L_x_131) ;  /* 0xfffffffc00f09947 */ /* 0x010fea000383ffff */
[----:B------:R-:W-:Y:S05]  /*ed70*/  BRA `(.L_x_130) ;  /* 0xffffff4800607947 */ /* 0x000fea000383ffff */
.L_x_219:
[----:B0-----:R0:W1:Y:S02]  /*ed80*/  SYNCS.PHASECHK.TRANS64.TRYWAIT P0, [R0+URZ+0x31620], R5 ;  /* 0x03162005000075a7 */ /* 0x001064000800017f */
[----:B-1----:R-:W-:Y:S05]  /*ed90*/  @!P0 NANOSLEEP.SYNCS 0x989680 ;  /* 0x009896800000895d */ /* 0x002fea0003900000 */
[----:B------:R-:W1:Y:S02]  /*eda0*/  @!P0 SYNCS.PHASECHK.TRANS64 P0, [R0+URZ+0x31620], R5 ;  /* 0x03162005000085a7 */ /* 0x000e64000800007f */
[----:B-1----:R-:W-:Y:S05]  /*edb0*/  @!P0 BRA `(.L_x_219) ;  /* 0xfffffffc00f08947 */ /* 0x002fea000383ffff */
[----:B------:R-:W-:Y:S05]  /*edc0*/  BRA `(.L_x_234) ;  /* 0xffffffe400947947 */ /* 0x000fea000383ffff */
.L_x_222:
[----:B0-----:R0:W1:Y:S02]  /*edd0*/  SYNCS.PHASECHK.TRANS64.TRYWAIT P1, [R0+URZ+0x31638], R9 ;  /* 0x03163809000075a7 */ /* 0x001064000802017f */
[----:B-1----:R-:W-:Y:S05]  /*ede0*/  @!P1 NANOSLEEP.SYNCS 0x989680 ;  /* 0x009896800000995d */ /* 0x002fea0003900000 */
[----:B------:R-:W1:Y:S02]  /*edf0*/  @!P1 SYNCS.PHASECHK.TRANS64 P1, [R0+URZ+0x31638], R9 ;  /* 0x03163809000095a7 */ /* 0x000e64000802007f */
[----:B-1----:R-:W-:Y:S05]  /*ee00*/  @!P1 BRA `(.L_x_222) ;  /* 0xfffffffc00f09947 */ /* 0x002fea000383ffff */
[----:B------:R-:W-:Y:S05]  /*ee10*/  BRA `(.L_x_235) ;  /* 0xfffffff000107947 */ /* 0x000fea000383ffff */
.L_x_224:
[----:B------:R-:W-:-:S07]  /*ee20*/  SHF.L.U32 R20, R6, 0x1f, RZ ;  /* 0x0000001f06147819 */ /* 0x000fce00000006ff */
.L_x_236:
[----:B0-----:R0:W1:Y:S02]  /*ee30*/  SYNCS.PHASECHK.TRANS64.TRYWAIT P1, [R19+URZ+0x31620], R20 ;  /* 0x03162014130075a7 */ /* 0x001064000802017f */
[----:B-1----:R-:W-:Y:S05]  /*ee40*/  @!P1 NANOSLEEP.SYNCS 0x989680 ;  /* 0x009896800000995d */ /* 0x002fea0003900000 */
[----:B------:R-:W1:Y:S02]  /*ee50*/  @!P1 SYNCS.PHASECHK.TRANS64 P1, [R19+URZ+0x31620], R20 ;  /* 0x03162014130095a7 */ /* 0x000e64000802007f */
[----:B-1----:R-:W-:Y:S05]  /*ee60*/  @!P1 BRA `(.L_x_236) ;  /* 0xfffffffc00f09947 */ /* 0x002fea000383ffff */
[----:B------:R-:W-:Y:S05]  /*ee70*/  BRA `(.L_x_237) ;  /* 0xfffffff000e87947 */ /* 0x000fea000383ffff */
.L_x_227:
[----:B0-----:R0:W2:Y:S02]  /*ee80*/  SYNCS.PHASECHK.TRANS64.TRYWAIT P1, [R0+URZ+0x31638], R7 ;  /* 0x03163807000075a7 */ /* 0x0010a4000802017f */
[----:B--2---:R-:W-:Y:S05]  /*ee90*/  @!P1 NANOSLEEP.SYNCS 0x989680 ;  /* 0x009896800000995d */ /* 0x004fea0003900000 */
[----:B------:R-:W2:Y:S02]  /*eea0*/  @!P1 SYNCS.PHASECHK.TRANS64 P1, [R0+URZ+0x31638], R7 ;  /* 0x03163807000095a7 */ /* 0x000ea4000802007f */
[----:B--2---:R-:W-:Y:S05]  /*eeb0*/  @!P1 BRA `(.L_x_227) ;  /* 0xfffffffc00f09947 */ /* 0x004fea000383ffff */
[----:B------:R-:W-:Y:S05]  /*eec0*/  BRA `(.L_x_238) ;  /* 0xfffffff800007947 */ /* 0x000fea000383ffff */
.L_x_230:
[----:B0-----:R0:W2:Y:S02]  /*eed0*/  SYNCS.PHASECHK.TRANS64.TRYWAIT P0, [R6+URZ], R3 ;  /* 0x00000003060075a7 */ /* 0x0010a4000800017f */
[----:B--2---:R-:W-:Y:S05]  /*eee0*/  @!P0 NANOSLEEP.SYNCS 0x989680 ;  /* 0x009896800000895d */ /* 0x004fea0003900000 */
[----:B------:R-:W2:Y:S02]  /*eef0*/  @!P0 SYNCS.PHASECHK.TRANS64 P0, [R6+URZ], R3 ;  /* 0x00000003060085a7 */ /* 0x000ea4000800007f */
[----:B--2---:R-:W-:Y:S05]  /*ef00*/  @!P0 BRA `(.L_x_230) ;  /* 0xfffffffc00f08947 */ /* 0x004fea000383ffff */
[----:B------:R-:W-:Y:S05]  /*ef10*/  BRA `(.L_x_239) ;  /* 0xfffffffc00147947 */ /* 0x000fea000383ffff */
.L_x_231:
[----:B0-----:R0:W2:Y:S02]  /*ef20*/  SYNCS.PHASECHK.TRANS64.TRYWAIT P0, [R5+URZ], R0 ;  /* 0x00000000050075a7 */ /* 0x0010a4000800017f */
[----:B--2---:R-:W-:Y:S05]  /*ef30*/  @!P0 NANOSLEEP.SYNCS 0x989680 ;  /* 0x009896800000895d */ /* 0x004fea0003900000 */
[----:B------:R-:W2:Y:S02]  /*ef40*/  @!P0 SYNCS.PHASECHK.TRANS64 P0, [R5+URZ], R0 ;  /* 0x00000000050085a7 */ /* 0x000ea4000800007f */
[----:B--2---:R-:W-:Y:S05]  /*ef50*/  @!P0 BRA `(.L_x_231) ;  /* 0xfffffffc00f08947 */ /* 0x004fea000383ffff */
[----:B------:R-:W-:Y:S05]  /*ef60*/  BRA `(.L_x_240) ;  /* 0xfffffffc00247947 */ /* 0x000fea000383ffff */
.L_x_241:
        /* <DEDUP_REMOVED lines=9> */
.L_x_2199:


//--------------------- .text._ZN7cutlass13device_kernelIN5flash11enable_sm90INS1_16FlashAttnBwdSm90INS1_25CollectiveMainloopBwdSm90ILi2ELi1ELi1EN4cute5tupleIJNS5_1CILi1EEES8_S8_EEENS6_IJNS7_ILi64EEENS7_ILi80EEENS7_ILi256EEEEEENS_6half_tEfNS_4arch4Sm90ELb0ELb0ELb1ELb1ELb0ELb0ELb1ELb1ELi2ELi1ELi1ELi1ELb0EEENS1_24CollectiveEpilogueBwdGQAISD_fSG_Li256ELb1ELb0EEENS1_19SingleTileSchedulerILb1ELb0ELb0ELi80EEEEEEEEEvNT_6ParamsE --------------------------
	.section	.text._ZN7cutlass13device_kernelIN5flash11enable_sm90INS1_16FlashAttnBwdSm90INS1_25CollectiveMainloopBwdSm90ILi2ELi1ELi1EN4cute5tupleIJNS5_1CILi1EEES8_S8_EEENS6_IJNS7_ILi64EEENS7_ILi80EEENS7_ILi256EEEEEENS_6half_tEfNS_4arch4Sm90ELb0ELb0ELb1ELb1ELb0ELb0ELb1ELb1ELi2ELi1ELi1ELi1ELb0EEENS1_24CollectiveEpilogueBwdGQAISD_fSG_Li256ELb1ELb0EEENS1_19SingleTileSchedulerILb1ELb0ELb0ELi80EEEEEEEEEvNT_6ParamsE,"ax",@progbits
	.align	128
.text._ZN7cutlass13device_kernelIN5flash11enable_sm90INS1_16FlashAttnBwdSm90INS1_25CollectiveMainloopBwdSm90ILi2ELi1ELi1EN4cute5tupleIJNS5_1CILi1EEES8_S8_EEENS6_IJNS7_ILi64EEENS7_ILi80EEENS7_ILi256EEEEEENS_6half_tEfNS_4arch4Sm90ELb0ELb0ELb1ELb1ELb0ELb0ELb1ELb1ELi2ELi1ELi1ELi1ELb0EEENS1_24CollectiveEpilogueBwdGQAISD_fSG_Li256ELb1ELb0EEENS1_19SingleTileSchedulerILb1ELb0ELb0ELi80EEEEEEEEEvNT_6ParamsE:
        .type           _ZN7cutlass13device_kernelIN5flash11enable_sm90INS1_16FlashAttnBwdSm90INS1_25CollectiveMainloopBwdSm90ILi2ELi1ELi1EN4cute5tupleIJNS5_1CILi1EEES8_S8_EEENS6_IJNS7_ILi64EEENS7_ILi80EEENS7_ILi256EEEEEENS_6half_tEfNS_4arch4Sm90ELb0ELb0ELb1ELb1ELb0ELb0ELb1ELb1ELi2ELi1ELi1ELi1ELb0EEENS1_24CollectiveEpilogueBwdGQAISD_fSG_Li256ELb1ELb0EEENS1_19SingleTileSchedulerILb1ELb0ELb0ELi80EEEEEEEEEvNT_6ParamsE,@function
        .size           _ZN7cutlass13device_kernelIN5flash11enable_sm90INS1_16FlashAttnBwdSm90INS1_25CollectiveMainloopBwdSm90ILi2ELi1ELi1EN4cute5tupleIJNS5_1CILi1EEES8_S8_EEENS6_IJNS7_ILi64EEENS7_ILi80EEENS7_ILi256EEEEEENS_6half_tEfNS_4arch4Sm90ELb0ELb0ELb1ELb1ELb0ELb0ELb1ELb1ELi2ELi1ELi1ELi1ELb0EEENS1_24CollectiveEpilogueBwdGQAISD_fSG_Li256ELb1ELb0EEENS1_19SingleTileSchedulerILb1ELb0ELb0ELi80EEEEEEEEEvNT_6ParamsE,(.L_x_2200 - _ZN7cutlass13device_kernelIN5flash11enable_sm90INS1_16FlashAttnBwdSm90INS1_25CollectiveMainloopBwdSm90ILi2ELi1ELi1EN4cute5tupleIJNS5_1CILi1EEES8_S8_EEENS6_IJNS7_ILi64EEENS7_ILi80EEENS7_ILi256EEEEEENS_6half_tEfNS_4arch4Sm90ELb0ELb0ELb1ELb1ELb0ELb0ELb1ELb1ELi2ELi1ELi1ELi1ELb0EEENS1_24CollectiveEpilogueBwdGQAISD_fSG_Li256ELb1ELb0EEENS1_19SingleTileSchedulerILb1ELb0ELb0ELi80EEEEEEEEEvNT_6ParamsE)
        .other          _ZN7cutlass13device_kernelIN5flash11enable_sm90INS1_16FlashAttnBwdSm90INS1_25CollectiveMainloopBwdSm90ILi2ELi1ELi1EN4cute5tupleIJNS5_1CILi1EEES8_S8_EEENS6_IJNS7_ILi64EEENS7_ILi80EEENS7_ILi256EEEEEENS_6half_tEfNS_4arch4Sm90ELb0ELb0ELb1ELb1ELb0ELb0ELb1ELb1ELi2ELi1ELi1ELi1ELb0EEENS1_24CollectiveEpilogueBwdGQAISD_fSG_Li256ELb1ELb0EEENS1_19SingleTileSchedulerILb1ELb0ELb0ELi80EEEEEEEEEvNT_6ParamsE,@"STO_CUDA_ENTRY STV_DEFAULT"
_ZN7cutlass13device_kernelIN5flash11enable_sm90INS1_16FlashAttnBwdSm90INS1_25CollectiveMainloopBwdSm90ILi2ELi1ELi1EN4cute5tupleIJNS5_1CILi1EEES8_S8_EEENS6_IJNS7_ILi64EEENS7_ILi80EEENS7_ILi256EEEEEENS_6half_tEfNS_4arch4Sm90ELb0ELb0ELb1ELb1ELb0ELb0ELb1ELb1ELi2ELi1ELi1ELi1ELb0EEENS1_24CollectiveEpilogueBwdGQAISD_fSG_Li256ELb1ELb0EEENS1_19SingleTileSchedulerILb1ELb0ELb0ELi80EEEEEEEEEvNT_6ParamsE:
        /* <DEDUP_REMOVED lines=23> */
.L_x_243:
[----:B------:R-:W-:Y:S05]  /*0170*/  BSYNC B0 ;  /* 0x0000000000007941 */ /* 0x000fea0003800000 */
.L_x_242:
        /* <DEDUP_REMOVED lines=34> */
.L_x_244:
        /* <DEDUP_REMOVED lines=20> */
.L_x_245:
[----:B-1----:R-:W-:Y:S01]  /*04e0*/  ISETP.NE.AND P0, PT, R2, RZ, PT ;  /* 0x000000ff0200720c */ /* 0x002fe20003f05270 */
[----:B------:R-:W-:Y:S01]  /*04f0*/  IMAD.MOV.U32 R21, RZ, RZ, 0x1 ;  /* 0x00000001ff157424 */ /* 0x000fe200078e00ff */
[----:B------:R-:W-:Y:S01]  /*0500*/  NOP ;  /* 0x0000000000007918 */ /* 0x000fe20000000000 */
[----:B------:R-:W-:Y:S03]  /*0510*/  BSSY B0, `(.L_x_246) ;  /* 0x0000ae0000007945 */ /* 0x000fe60003800000 */
[----:B------:R-:W-:Y:S01]  /*0520*/  SEL R21, R21, 0x2, !P0 ;  /* 0x0000000215157807 */ /* 0x000fe20004000000 */
[----:B--23--:R-:W-:Y:S06]  /*0530*/  BAR.SYNC.DEFER_BLOCKING 0x0 ;  /* 0x0000000000007b1d */ /* 0x00cfec0000010000 */
[----:B------:R-:W-:Y:S05]  /*0540*/  @!P0 BRA `(.L_x_247) ;  /* 0x0000008c00888947 */ /* 0x000fea0003800000 */
.L_x_248:
[----:B------:R-:W-:-:S08]  /*0550*/  NOP ;  /* 0x0000000000007918 */ /* 0x000fd00000000000 */
[----:B------:R-:W1:Y:S02]  /*0560*/  USETMAXREG.TRY_ALLOC.CTAPOOL UP0, 0xf0 ;  /* 0x000000f0000079c8 */ /* 0x000e640008000600 */
[----:B-1----:R-:W-:-:S13]  /*0570*/  PLOP3.LUT P0, PT, PT, PT, UP0, 0x80, 0x0 ;  /* 0x000000000000781c */ /* 0x002fda0003f0f008 */
[----:B------:R-:W-:Y:S05]  /*0580*/  @!P0 BRA `(.L_x_248) ;  /* 0xfffffffc00f08947 */ /* 0x000fea000383ffff */
[----:B------:R-:W-:Y:S01]  /*0590*/  ULDC.64 UR4, c[0x0][0x8e0] ;  /* 0x0002380000047ab9 */ /* 0x000fe20000000a00 */
[----:B------:R-:W1:Y:S01]  /*05a0*/  S2R R11, SR_CTAID.X ;  /* 0x00000000000b7919 */ /* 0x000e620000002500 */
[----:B------:R-:W-:Y:S01]  /*05b0*/  ISETP.NE.U32.AND P0, PT, RZ, UR4, PT ;  /* 0x00000004ff007c0c */ /* 0x000fe2000bf05070 */
[----:B------:R-:W2:Y:S03]  /*05c0*/  S2R R235, SR_CTAID.Z ;  /* 0x0000000000eb7919 */ /* 0x000ea60000002700 */
[----:B------:R-:W-:-:S13]  /*05d0*/  ISETP.NE.AND.EX P0, PT, RZ, UR5, PT, P0 ;  /* 0x00000005ff007c0c */ /* 0x000fda000bf05300 */
[----:B------:R-:W-:Y:S05]  /*05e0*/  @!P0 BRA `(.L_x_249) ;  /* 0x0000000000148947 */ /* 0x000fea0003800000 */
[----:B------:R-:W2:Y:S01]  /*05f0*/  LDC.64 R2, c[0x0][0x8e0] ;  /* 0x00023800ff027b82 */ /* 0x000ea20000000a00 */
[----:B------:R-:W-:Y:S01]  /*0600*/  ULDC.64 UR4, c[0x0][0x208] ;  /* 0x0000820000047ab9 */ /* 0x000fe20000000a00 */
[----:B--2---:R-:W-:-:S05]  /*0610*/  IMAD.WIDE R2, R235, 0x4, R2 ;  /* 0x00000004eb027825 */ /* 0x004fca00078e0202 */
[----:B------:R2:W5:Y:S01]  /*0620*/  LDG.E R0, desc[UR4][R2.64] ;  /* 0x0000000402007981 */ /* 0x000562000c1e1900 */
[----:B------:R-:W-:Y:S05]  /*0630*/  BRA `(.L_x_250) ;  /* 0x0000000000307947 */ /* 0x000fea0003800000 */
.L_x_249:
[----:B------:R-:W-:Y:S02]  /*0640*/  ULDC.64 UR4, c[0x0][0x8d8] ;  /* 0x0002360000047ab9 */ /* 0x000fe40000000a00 */
[----:B------:R-:W-:-:S04]  /*0650*/  ISETP.NE.U32.AND P0, PT, RZ, UR4, PT ;  /* 0x00000004ff007c0c */ /* 0x000fc8000bf05070 */
[----:B------:R-:W-:-:S13]  /*0660*/  ISETP.NE.AND.EX P0, PT, RZ, UR5, PT, P0 ;  /* 0x00000005ff007c0c */ /* 0x000fda000bf05300 */
[----:B------:R-:W-:Y:S05]  /*0670*/  @!P0 BRA `(.L_x_251) ;  /* 0x00000000001c8947 */ /* 0x000fea0003800000 */
[----:B------:R-:W2:Y:S01]  /*0680*/  LDC.64 R2, c[0x0][0x8d8] ;  /* 0x00023600ff027b82 */ /* 0x000ea20000000a00 */
[----:B------:R-:W-:Y:S01]  /*0690*/  ULDC.64 UR4, c[0x0][0x208] ;  /* 0x0000820000047ab9 */ /* 0x000fe20000000a00 */
[----:B--2---:R-:W-:-:S05]  /*06a0*/  IMAD.WIDE R2, R235, 0x4, R2 ;  /* 0x00000004eb027825 */ /* 0x004fca00078e0202 */
[----:B------:R-:W2:Y:S04]  /*06b0*/  LDG.E R0, desc[UR4][R2.64] ;  /* 0x0000000402007981 */ /* 0x000ea8000c1e1900 */
[----:B------:R-:W2:Y:S02]  /*06c0*/  LDG.E R5, desc[UR4][R2.64+0x4] ;  /* 0x0000040402057981 */ /* 0x000ea4000c1e1900 */
[----:B--2---:R-:W-:Y:S01]  /*06d0*/  IMAD.IADD R0, R5, 0x1, -R0 ;  /* 0x0000000105007824 */ /* 0x004fe200078e0a00 */
[----:B------:R-:W-:Y:S06]  /*06e0*/  BRA `(.L_x_250) ;  /* 0x0000000000047947 */ /* 0x000fec0003800000 */
.L_x_251:
[----:B------:R-:W3:Y:S02]  /*06f0*/  LDC R0, c[0x0][0x8c4] ;  /* 0x00023100ff007b82 */ /* 0x000ee40000000800 */
.L_x_250:
[----:B-12---:R-:W-:-:S05]  /*0700*/  IMAD R3, R11, 0x50, RZ ;  /* 0x000000500b037824 */ /* 0x006fca00078e02ff */
[----:B---3-5:R-:W-:-:S04]  /*0710*/  ISETP.GE.AND P0, PT, R3, R0, PT ;  /* 0x000000000300720c */ /* 0x028fc80003f06270 */
[----:B------:R-:W-:-:S04]  /*0720*/  SEL R235, R235, 0xffffffff, !P0 ;  /* 0xffffffffebeb7807 */ /* 0x000fc80004000000 */
[----:B------:R-:W-:-:S13]  /*0730*/  ISETP.GE.AND P0, PT, R235, RZ, PT ;  /* 0x000000ffeb00720c */ /* 0x000fda0003f06270 */
[----:B------:R-:W-:Y:S05]  /*0740*/  @!P0 BRA `(.L_x_252) ;  /* 0x000000a800f08947 */ /* 0x000fea0003800000 */
[----:B------:R-:W1:Y:S01]  /*0750*/  LDC.64 R4, c[0x0][0x770] ;  /* 0x0001dc00ff047b82 */ /* 0x000e620000000a00 */
[----:B------:R-:W-:-:S07]  /*0760*/  ULDC.64 UR6, c[0x0][0x208] ;  /* 0x0000820000067ab9 */ /* 0x000fce0000000a00 */
[----:B------:R-:W2:Y:S08]  /*0770*/  LDC.64 R2, c[0x0][0x770] ;  /* 0x0001dc00ff027b82 */ /* 0x000eb00000000a00 */
[----:B------:R-:W3:Y:S01]  /*0780*/  LDC.64 R8, c[0x0][0x780] ;  /* 0x0001e000ff087b82 */ /* 0x000ee20000000a00 */
[----:B-1----:R-:W-:-:S04]  /*0790*/  ISETP.NE.U32.AND P1, PT, R4, RZ, PT ;  /* 0x000000ff0400720c */ /* 0x002fc80003f25070 */
[----:B------:R-:W-:Y:S01]  /*07a0*/  ISETP.NE.AND.EX P1, PT, R5, RZ, PT, P1 ;  /* 0x000000ff0500720c */ /* 0x000fe20003f25310 */
[----:B--2---:R-:W-:Y:S01]  /*07b0*/  IMAD.WIDE R6, R235, 0x4, R2 ;  /* 0x00000004eb067825 */ /* 0x004fe200078e0202 */
[----:B---3--:R-:W-:-:S11]  /*07c0*/  ISETP.NE.U32.AND P0, PT, R8, RZ, PT ;  /* 0x000000ff0800720c */ /* 0x008fd60003f05070 */
[----:B------:R-:W2:Y:S01]  /*07d0*/  @P1 LDG.E R2, desc[UR6][R6.64] ;  /* 0x0000000606021981 */ /* 0x000ea2000c1e1900 */
[----:B------:R-:W-:Y:S01]  /*07e0*/  ISETP.NE.AND.EX P0, PT, R9, RZ, PT, P0 ;  /* 0x000000ff0900720c */ /* 0x000fe20003f05300 */
[----:B------:R-:W1:-:S12]  /*07f0*/  LDC R8, c[0x0][0x290] ;  /* 0x0000a400ff087b82 */ /* 0x000e580000000800 */
[----:B------:R-:W3:Y:S01]  /*0800*/  @P0 LDC.64 R4, c[0x0][0x780] ;  /* 0x0001e000ff040b82 */ /* 0x000ee20000000a00 */
[----:B------:R-:W-:Y:S02]  /*0810*/  ULDC UR4, c[0x0][0x280] ;  /* 0x0000a00000047ab9 */ /* 0x000fe40000000800 */
[----:B------:R-:W-:Y:S01]  /*0820*/  IMAD.U32 R0, RZ, RZ, UR4 ;  /* 0x00000004ff007e24 */ /* 0x000fe2000f8e00ff */
[----:B------:R-:W-:Y:S02]  /*0830*/  ULDC.64 UR4, c[0x0][0x788] ;  /* 0x0001e20000047ab9 */ /* 0x000fe40000000a00 */
[----:B------:R-:W-:-:S04]  /*0840*/  ISETP.NE.U32.AND P2, PT, RZ, UR4, PT ;  /* 0x00000004ff007c0c */ /* 0x000fc8000bf45070 */
[----:B------:R-:W-:Y:S01]  /*0850*/  ISETP.NE.AND.EX P2, PT, RZ, UR5, PT, P2 ;  /* 0x00000005ff007c0c */ /* 0x000fe2000bf45320 */
[----:B---3--:R-:W-:-:S05]  /*0860*/  @P0 IMAD.WIDE R4, R235, 0x4, R4 ;  /* 0x00000004eb040825 */ /* 0x008fca00078e0204 */
[----:B------:R3:W5:Y:S01]  /*0870*/  @P0 LDG.E R0, desc[UR6][R4.64] ;  /* 0x0000000604000981 */ /* 0x000762000c1e1900 */
[----:B--2---:R-:W-:-:S05]  /*0880*/  @P1 IMAD R2, R235, 0x40, R2 ;  /* 0x00000040eb021824 */ /* 0x004fca00078e0202 */
[----:B------:R-:W-:-:S04]  /*0890*/  @P1 SHF.R.S32.HI R3, RZ, 0x1f, R2 ;  /* 0x0000001fff031819 */ /* 0x000fc80000011402 */
[----:B------:R-:W-:-:S05]  /*08a0*/  @P1 LEA.HI R3, R3, R2, RZ, 0x6 ;  /* 0x0000000203031211 */ /* 0x000fca00078f30ff */
[----:B------:R-:W-:-:S05]  /*08b0*/  @P1 IMAD.SHL.U32 R3, R3, 0x100, RZ ;  /* 0x0000010003031824 */ /* 0x000fca00078e00ff */
[----:B------:R-:W-:Y:S02]  /*08c0*/  @P1 LOP3.LUT R9, R3, 0xffffc000, RZ, 0xc0, !PT ;  /* 0xffffc00003091812 */ /* 0x000fe400078ec0ff */
[----:B------:R-:W-:Y:S02]  /*08d0*/  CS2R R2, SRZ ;  /* 0x0000000000027805 */ /* 0x000fe4000001ff00 */
[----:B---3--:R-:W-:Y:S01]  /*08e0*/  @P1 SHF.R.S32.HI R4, RZ, 0x1f, R9 ;  /* 0x0000001fff041819 */ /* 0x008fe20000011409 */
[----:B-1----:R-:W-:Y:S06]  /*08f0*/  @P0 BRA `(.L_x_253) ;  /* 0x0000000000140947 */ /* 0x002fec0003800000 */
[----:B------:R-:W-:Y:S05]  /*0900*/  @!P1 BRA `(.L_x_253) ;  /* 0x0000000000109947 */ /* 0x000fea0003800000 */
[----:B------:R-:W-:Y:S02]  /*0910*/  ULDC.64 UR4, c[0x0][0x208] ;  /* 0x0000820000047ab9 */ /* 0x000fe40000000a00 */
[----:B------:R-:W2:Y:S04]  /*0920*/  LDG.E R5, desc[UR4][R6.64] ;  /* 0x0000000406057981 */ /* 0x000ea8000c1e1900 */
[----:B-----5:R-:W2:Y:S02]  /*0930*/  LDG.E R0, desc[UR4][R6.64+0x4] ;  /* 0x0000040406007981 */ /* 0x020ea4000c1e1900 */
[----:B--2---:R-:W-:-:S07]  /*0940*/  IMAD.IADD R0, R0, 0x1, -R5 ;  /* 0x0000000100007824 */ /* 0x004fce00078e0a05 */
.L_x_253:
[----:B------:R-:W-:Y:S02]  /*0950*/  @P1 IMAD.MOV.U32 R2, RZ, RZ, R9 ;  /* 0x000000ffff021224 */ /* 0x000fe400078e0009 */
[----:B------:R-:W-:Y:S01]  /*0960*/  @P1 IMAD.MOV.U32 R3, RZ, RZ, R4 ;  /* 0x000000ffff031224 */ /* 0x000fe200078e0004 */
[----:B------:R-:W-:Y:S06]  /*0970*/  @!P2 BRA `(.L_x_254) ;  /* 0x000000000014a947 */ /* 0x000fec0003800000 */
[----:B------:R-:W1:Y:S01]  /*0980*/  LDC.64 R4, c[0x0][0x788] ;  /* 0x0001e200ff047b82 */ /* 0x000e620000000a00 */
[----:B------:R-:W-:Y:S01]  /*0990*/  ULDC.64 UR4, c[0x0][0x208] ;  /* 0x0000820000047ab9 */ /* 0x000fe20000000a00 */
[----:B-1----:R-:W-:-:S05]  /*09a0*/  IMAD.WIDE R4, R235, 0x4, R4 ;  /* 0x00000004eb047825 */ /* 0x002fca00078e0204 */
[----:B------:R1:W5:Y:S01]  /*09b0*/  LDG.E R8, desc[UR4][R4.64] ;  /* 0x0000000404087981 */ /* 0x000362000c1e1900 */
[----:B------:R-:W-:Y:S05]  /*09c0*/  BRA `(.L_x_255) ;  /* 0x0000000000287947 */ /* 0x000fea0003800000 */
.L_x_254:
        /* <DEDUP_REMOVED lines=9> */
[----:B--2---:R-:W-:-:S07]  /*0a60*/  IMAD.IADD R8, R7, 0x1, -R8 ;  /* 0x0000000107087824 */ /* 0x004fce00078e0a08 */
.L_x_255:
        /* <DEDUP_REMOVED lines=83> */
[----:B-1----:R-:W1:Y:S01]  /*0fa0*/  S2R R5, SR_CgaCtaId ;  /* 0x0000000000057919 */ /* 0x002e620000008800 */
[----:B------:R-:W-:Y:S01]  /*0fb0*/  MOV R18, 0x400 ;  /* 0x0000040000127802 */ /* 0x000fe20000000f00 */
[----:B------:R-:W-:Y:S01]  /*0fc0*/  VIADD R9, R0, 0x3f ;  /* 0x0000003f00097836 */ /* 0x000fe20000000000 */
[----:B------:R-:W-:Y:S01]  /*0fd0*/  SHF.L.U32 R13, RZ, 0x1f, RZ ;  /* 0x0000001fff0d7819 */ /* 0x000fe200000006ff */
[----:B------:R-:W2:Y:S01]  /*0fe0*/  S2R R4, SR_TID.X ;  /* 0x0000000000047919 */ /* 0x000ea20000002100 */
[----:B------:R-:W-:Y:S02]  /*0ff0*/  IMAD R10, R11, -0x50, R8 ;  /* 0xffffffb00b0a7824 */ /* 0x000fe400078e0208 */
[----:B------:R-:W-:-:S04]  /*1000*/  SHF.R.S32.HI R12, RZ, 0x1f, R9 ;  /* 0x0000001fff0c7819 */ /* 0x000fc80000011409 */
[----:B------:R-:W-:Y:S02]  /*1010*/  LEA.HI R12, R12, R9, RZ, 0x6 ;  /* 0x000000090c0c7211 */ /* 0x000fe400078f30ff */
[----:B-1----:R-:W-:-:S04]  /*1020*/  LEA R18, R5, R18, 0x18 ;  /* 0x0000001205127211 */ /* 0x002fc800078ec0ff */
[----:B------:R-:W1:Y:S01]  /*1030*/  SYNCS.PHASECHK.TRANS64.TRYWAIT P0, [R18+URZ+0x31800], R13 ;  /* 0x0318000d120075a7 */ /* 0x000e62000800017f */
[----:B--2---:R-:W-:-:S05]  /*1040*/  VIADD R4, R4, 0xffffff80 ;  /* 0xffffff8004047836 */ /* 0x004fca0000000000 */
[----:B------:R-:W-:-:S04]  /*1050*/  SHF.R.S32.HI R5, RZ, 0x1f, R4 ;  /* 0x0000001fff057819 */ /* 0x000fc80000011404 */
[CC--:B------:R-:W-:Y:S02]  /*1060*/  LEA.HI R6, R5.reuse, R4.reuse, RZ, 0x7 ;  /* 0x0000000405067211 */ /* 0x0c0fe400078f38ff */
[CC--:B------:R-:W-:Y:S02]  /*1070*/  LEA.HI R8, R5.reuse, R4.reuse, RZ, 0x5 ;  /* 0x0000000405087211 */ /* 0x0c0fe400078f28ff */
[----:B------:R-:W-:Y:S02]  /*1080*/  SHF.R.S32.HI R0, RZ, 0x7, R6 ;  /* 0x00000007ff007819 */ /* 0x000fe40000011406 */
[----:B------:R-:W-:-:S03]  /*1090*/  LEA.HI R9, R5, R4, RZ, 0x4 ;  /* 0x0000000405097211 */ /* 0x000fc600078f20ff */
[----:B------:R2:W3:Y:S02]  /*10a0*/  SHFL.IDX PT, R7, R0, RZ, 0x1f ;  /* 0x00001fff00077589 */ /* 0x0004e400000e0000 */
[----:B-12---:R-:W-:Y:S05]  /*10b0*/  @P0 BRA `(.L_x_257) ;  /* 0x0000000000080947 */ /* 0x006fea0003800000 */
[----:B------:R-:W1:Y:S02]  /*10c0*/  SYNCS.PHASECHK.TRANS64.TRYWAIT P0, [R18+URZ+0x31800], R13 ;  /* 0x0318000d120075a7 */ /* 0x000e64000800017f */
[----:B-1----:R-:W-:Y:S05]  /*10d0*/  @!P0 BRA `(.L_x_258) ;  /* 0x000000a000948947 */ /* 0x002fea0003800000 */
.L_x_257:
[----:B------:R-:W2:Y:S01]  /*10e0*/  S2UR UR4, SR_CTAID.Y ;  /* 0x00000000000479c3 */ /* 0x000ea20000002600 */
[----:B------:R-:W-:Y:S01]  /*10f0*/  LOP3.LUT R11, R9, 0xffffff0, RZ, 0xc0, !PT ;  /* 0x0ffffff0090b7812 */ /* 0x000fe200078ec0ff */
[----:B------:R-:W-:Y:S01]  /*1100*/  IMAD.MOV.U32 R228, RZ, RZ, RZ ;  /* 0x000000ffffe47224 */ /* 0x000fe200078e00ff */
[--C-:B------:R-:W-:Y:S01]  /*1110*/  SHF.R.S32.HI R9, RZ, 0x5, R8.reuse ;  /* 0x00000005ff097819 */ /* 0x100fe20000011408 */
[----:B------:R-:W-:Y:S01]  /*1120*/  IMAD.MOV.U32 R19, RZ, RZ, RZ ;  /* 0x000000ffff137224 */ /* 0x000fe200078e00ff */
[----:B------:R-:W-:Y:S01]  /*1130*/  LOP3.LUT R5, R6, 0xffffff80, RZ, 0xc0, !PT ;  /* 0xffffff8006057812 */ /* 0x000fe200078ec0ff */
[----:B------:R-:W-:Y:S01]  /*1140*/  IMAD.IADD R11, R4, 0x1, -R11 ;  /* 0x00000001040b7824 */ /* 0x000fe200078e0a0b */
[----:B------:R-:W-:Y:S01]  /*1150*/  SHF.R.S32.HI R8, RZ, 0x1f, R8 ;  /* 0x0000001fff087819 */ /* 0x000fe20000011408 */
[----:B------:R-:W4:Y:S01]  /*1160*/  LDC.64 R16, c[0x0][0x2d8] ;  /* 0x0000b600ff107b82 */ /* 0x000f220000000a00 */
[----:B------:R-:W-:Y:S01]  /*1170*/  LEA.HI R6, R0, R0, RZ, 0x1 ;  /* 0x0000000000067211 */ /* 0x000fe200078f08ff */
[----:B------:R-:W-:Y:S01]  /*1180*/  IMAD.IADD R5, R4, 0x1, -R5 ;  /* 0x0000000104057824 */ /* 0x000fe200078e0a05 */
[----:B------:R-:W-:Y:S01]  /*1190*/  LEA.HI R8, R8, R9, RZ, 0x2 ;  /* 0x0000000908087211 */ /* 0x000fe200078f10ff */
[----:B------:R-:W-:Y:S01]  /*11a0*/  IMAD R11, R0, 0x40, R11 ;  /* 0x00000040000b7824 */ /* 0x000fe200078e020b */
[----:B-1----:R-:W-:Y:S01]  /*11b0*/  LOP3.LUT R13, R6, 0xfffffffe, RZ, 0xc0, !PT ;  /* 0xfffffffe060d7812 */ /* 0x002fe200078ec0ff */
[----:B------:R-:W-:Y:S01]  /*11c0*/  IMAD R14, R0, 0x800, R5 ;  /* 0x00000800000e7824 */ /* 0x000fe200078e0205 */
[----:B---3--:R-:W-:-:S02]  /*11d0*/  LEA.HI R4, R7, R7, RZ, 0x1 ;  /* 0x0000000707047211 */ /* 0x008fc400078f08ff */
[----:B------:R-:W-:Y:S02]  /*11e0*/  CS2R R214, SRZ ;  /* 0x0000000000d67805 */ /* 0x000fe4000001ff00 */
[----:B------:R-:W-:Y:S01]  /*11f0*/  LOP3.LUT R8, R8, 0xfffffc, RZ, 0xc0, !PT ;  /* 0x00fffffc08087812 */ /* 0x000fe200078ec0ff */
[----:B------:R-:W-:Y:S01]  /*1200*/  IMAD.IADD R13, R0, 0x1, -R13 ;  /* 0x00000001000d7824 */ /* 0x000fe200078e0a0d */
[----:B------:R-:W-:Y:S02]  /*1210*/  SHF.R.S32.HI R6, RZ, 0x1f, R5 ;  /* 0x0000001fff067819 */ /* 0x000fe40000011405 */
[----:B------:R-:W-:Y:S02]  /*1220*/  CS2R R212, SRZ ;  /* 0x0000000000d47805 */ /* 0x000fe4000001ff00 */
[----:B------:R-:W-:Y:S01]  /*1230*/  LOP3.LUT R4, R4, 0xfffffffe, RZ, 0xc0, !PT ;  /* 0xfffffffe04047812 */ /* 0x000fe200078ec0ff */
[----:B------:R-:W-:Y:S01]  /*1240*/  IMAD.IADD R8, R9, 0x1, -R8 ;  /* 0x0000000109087824 */ /* 0x000fe200078e0a08 */
[----:B------:R-:W-:Y:S01]  /*1250*/  LEA.HI R0, R6, R5, RZ, 0x2 ;  /* 0x0000000506007211 */ /* 0x000fe200078f10ff */
[----:B------:R-:W-:Y:S01]  /*1260*/  IMAD.SHL.U32 R9, R14, 0x4, RZ ;  /* 0x000000040e097824 */ /* 0x000fe200078e00ff */
[----:B--2---:R-:W-:Y:S01]  /*1270*/  USHF.R.S32.HI UR5, URZ, 0x1f, UR4 ;  /* 0x0000001f3f057899 */ /* 0x004fe20008011404 */
[----:B------:R-:W-:Y:S01]  /*1280*/  IMAD.IADD R4, R7, 0x1, -R4 ;  /* 0x0000000107047824 */ /* 0x000fe200078e0a04 */
[--C-:B------:R-:W-:Y:S01]  /*1290*/  SHF.R.S32.HI R7, RZ, 0x2, R0.reuse ;  /* 0x00000002ff077819 */ /* 0x100fe20000011400 */
[----:B------:R-:W-:Y:S01]  /*12a0*/  IMAD R11, R8, 0x10, R11 ;  /* 0x00000010080b7824 */ /* 0x000fe200078e020b */
[----:B------:R-:W-:Y:S01]  /*12b0*/  SHF.R.S32.HI R8, RZ, 0x1f, R0 ;  /* 0x0000001fff087819 */ /* 0x000fe20000011400 */
[----:B------:R-:W-:Y:S01]  /*12c0*/  IMAD R13, R13, -0x8, R10 ;  /* 0xfffffff80d0d7824 */ /* 0x000fe200078e020a */
[----:B------:R-:W-:Y:S01]  /*12d0*/  LOP3.LUT R0, R0, 0xfffffffc, RZ, 0xc0, !PT ;  /* 0xfffffffc00007812 */ /* 0x000fe200078ec0ff */
[----:B----4-:R-:W-:Y:S01]  /*12e0*/  IMAD R10, R16, UR5, RZ ;  /* 0x00000005100a7c24 */ /* 0x010fe2000f8e02ff */
[----:B------:R-:W-:-:S02]  /*12f0*/  IADD3 R2, P0, R9, R2, RZ ;  /* 0x0000000209027210 */ /* 0x000fc40007f1e0ff */
[----:B------:R-:W-:Y:S02]  /*1300*/  CS2R R210, SRZ ;  /* 0x0000000000d27805 */ /* 0x000fe4000001ff00 */
[----:B------:R-:W-:Y:S01]  /*1310*/  LEA.HI R6, R6, R5, RZ, 0x5 ;  /* 0x0000000506067211 */ /* 0x000fe200078f28ff */
[----:B------:R-:W-:Y:S01]  /*1320*/  IMAD.IADD R0, R5, 0x1, -R0 ;  /* 0x0000000105007824 */ /* 0x000fe200078e0a00 */
[----:B------:R-:W-:Y:S02]  /*1330*/  LEA.HI R8, R8, R7, RZ, 0x3 ;  /* 0x0000000708087211 */ /* 0x000fe400078f18ff */
[----:B------:R-:W-:Y:S02]  /*1340*/  CS2R R208, SRZ ;  /* 0x0000000000d07805 */ /* 0x000fe4000001ff00 */
[----:B------:R-:W-:Y:S01]  /*1350*/  SHF.R.S32.HI R5, RZ, 0x1f, R235 ;  /* 0x0000001fff057819 */ /* 0x000fe200000114eb */
[----:B------:R-:W-:Y:S01]  /*1360*/  IMAD R0, R0, -0x2, R13 ;  /* 0xfffffffe00007824 */ /* 0x000fe200078e020d */
[----:B------:R-:W-:Y:S01]  /*1370*/  LEA.HI.X.SX32 R3, R9, R3, 0x1, P0 ;  /* 0x0000000309037211 */ /* 0x000fe200000f0eff */
[----:B------:R-:W-:Y:S01]  /*1380*/  IMAD R9, R17, UR4, R10 ;  /* 0x0000000411097c24 */ /* 0x000fe2000f8e020a */
[----:B------:R-:W-:-:S02]  /*1390*/  LOP3.LUT R8, R8, 0xfffffff8, RZ, 0xc0, !PT ;  /* 0xfffffff808087812 */ /* 0x000fc400078ec0ff */
[----:B------:R-:W-:Y:S02]  /*13a0*/  CS2R R206, SRZ ;  /* 0x0000000000ce7805 */ /* 0x000fe4000001ff00 */
[----:B------:R-:W-:Y:S01]  /*13b0*/  SEL R5, R5, RZ, !P1 ;  /* 0x000000ff05057207 */ /* 0x000fe20004800000 */
[----:B------:R-:W-:Y:S01]  /*13c0*/  IMAD.WIDE.U32 R2, R16, UR4, R2 ;  /* 0x0000000410027c25 */ /* 0x000fe2000f8e0002 */
[----:B------:R-:W-:Y:S01]  /*13d0*/  ULDC.64 UR4, c[0x0][0x2e0] ;  /* 0x0000b80000047ab9 */ /* 0x000fe20000000a00 */
[----:B------:R-:W-:Y:S02]  /*13e0*/  SEL R231, R235, RZ, !P1 ;  /* 0x000000ffebe77207 */ /* 0x000fe40004800000 */
[----:B------:R-:W-:Y:S01]  /*13f0*/  CS2R R204, SRZ ;  /* 0x0000000000cc7805 */ /* 0x000fe2000001ff00 */
[----:B------:R-:W-:Y:S01]  /*1400*/  IMAD.IADD R7, R7, 0x1, -R8 ;  /* 0x0000000107077824 */ /* 0x000fe200078e0a08 */
[----:B------:R-:W-:Y:S01]  /*1410*/  SHF.R.S32.HI R6, RZ, 0x5, R6 ;  /* 0x00000005ff067819 */ /* 0x000fe20000011406 */
[----:B------:R-:W-:Y:S01]  /*1420*/  IMAD R8, R5, UR4, RZ ;  /* 0x0000000405087c24 */ /* 0x000fe2000f8e02ff */
[----:B------:R-:W-:Y:S01]  /*1430*/  LOP3.LUT R229, R21, 0x1, RZ, 0xfc, !PT ;  /* 0x0000000115e57812 */ /* 0x000fe200078efcff */
[----:B------:R-:W-:Y:S01]  /*1440*/  IMAD.IADD R3, R3, 0x1, R9 ;  /* 0x0000000103037824 */ /* 0x000fe200078e0209 */
        /* <DEDUP_REMOVED lines=9> */
[----:B------:R-:W-:Y:S01]  /*14e0*/  IMAD R232, R6, 0x10, R7 ;  /* 0x0000001006e87824 */ /* 0x000fe200078e0207 */
[----:B------:R-:W-:Y:S01]  /*14f0*/  CS2R R190, SRZ ;  /* 0x0000000000be7805 */ /* 0x000fe2000001ff00 */
[----:B------:R-:W-:Y:S01]  /*1500*/  IMAD.MOV.U32 R16, RZ, RZ, RZ ;  /* 0x000000ffff107224 */ /* 0x000fe200078e00ff */
[----:B------:R-:W-:Y:S01]  /*1510*/  CS2R R188, SRZ ;  /* 0x0000000000bc7805 */ /* 0x000fe2000001ff00 */
[----:B------:R-:W-:Y:S01]  /*1520*/  IMAD.MOV.U32 R3, RZ, RZ, RZ ;  /* 0x000000ffff037224 */ /* 0x000fe200078e00ff */
        /* <DEDUP_REMOVED lines=71> */
.L_x_269:
[----:B------:R-:W-:-:S13]  /*19a0*/  ISETP.NE.AND P0, PT, R229, 0x3, PT ;  /* 0x00000003e500780c */ /* 0x000fda0003f05270 */
[----:B-1----:R-:W-:Y:S05]  /*19b0*/  @!P0 BRA `(.L_x_259) ;  /* 0x0000000000048947 */ /* 0x002fea0003800000 */
[----:B------:R-:W-:Y:S01]  /*19c0*/  BPT.TRAP 0x1 ;  /* 0x000000040000795c */ /* 0x000fe20000300000 */
.L_x_259:
[----:B------:R-:W-:Y:S01]  /*19d0*/  IMAD R17, R3, 0x8, R18 ;  /* 0x0000000803117824 */ /* 0x000fe200078e0212 */
[----:B------:R-:W-:-:S04]  /*19e0*/  SHF.L.U32 R8, R228, 0x1f, RZ ;  /* 0x0000001fe4087819 */ /* 0x000fc800000006ff */
[----:B------:R1:W2:Y:S01]  /*19f0*/  SYNCS.PHASECHK.TRANS64.TRYWAIT P1, [R17+URZ+0x31810], R8 ;  /* 0x03181008110075a7 */ /* 0x0002a2000802017f */
[----:B------:R-:W-:Y:S05]  /*1a00*/  @!P0 BRA `(.L_x_260) ;  /* 0x0000000000048947 */ /* 0x000fea0003800000 */
[----:B------:R-:W-:Y:S01]  /*1a10*/  BPT.TRAP 0x1 ;  /* 0x000000040000795c */ /* 0x000fe20000300000 */
.L_x_260:
        /* <DEDUP_REMOVED lines=11> */
.L_x_261:
[----:B------:R-:W-:Y:S01]  /*1ad0*/  IMAD R7, R3, 0x800, R10 ;  /* 0x0000080003077824 */ /* 0x000fe200078e020a */
[C---:B------:R-:W-:Y:S01]  /*1ae0*/  R2UR UR6, R6.reuse ;  /* 0x00000000060672ca */ /* 0x040fe200000e0000 */
[C---:B-12---:R-:W-:Y:S01]  /*1af0*/  VIADD R8, R6.reuse, 0x80 ;  /* 0x0000008006087836 */ /* 0x046fe20000000000 */
        /* <DEDUP_REMOVED lines=417> */
[----:B------:R1:W2:Y:S02]  /*3510*/  LDS R8, [R7+0x2c100] ;  /* 0x02c1000007087984 */ /* 0x0002a40000000800 */
[----:B------:R-:W-:Y:S02]  /*3520*/  R2UR UR11, R6 ;  /* 0x00000000060b72ca */ /* 0x000fe400000e0000 */
[----:B------:R1:W3:Y:S01]  /*3530*/  LDS R9, [R7+0x2c120] ;  /* 0x02c1200007097984 */ /* 0x0002e20000000800 */
        /* <DEDUP_REMOVED lines=13> */
[----:B-1----:R-:W-:Y:S05]  /*3610*/  @!P0 BRA `(.L_x_263) ;  /* 0x0000000000048947 */ /* 0x002fea0003800000 */
[----:B------:R-:W-:Y:S01]  /*3620*/  BPT.TRAP 0x1 ;  /* 0x000000040000795c */ /* 0x000fe20000300000 */
.L_x_263:
[----:B------:R-:W-:-:S04]  /*3630*/  SHF.L.U32 R11, R19, 0x1f, RZ ;  /* 0x0000001f130b7819 */ /* 0x000fc800000006ff */
[----:B------:R1:W4:Y:S01]  /*3640*/  SYNCS.PHASECHK.TRANS64.TRYWAIT P1, [R18+URZ+0x31830], R11 ;  /* 0x0318300b120075a7 */ /* 0x000322000802017f */
[----:B------:R-:W-:Y:S05]  /*3650*/  @!P0 BRA `(.L_x_264) ;  /* 0x0000000000048947 */ /* 0x000fea0003800000 */
[----:B------:R-:W-:Y:S01]  /*3660*/  BPT.TRAP 0x1 ;  /* 0x000000040000795c */ /* 0x000fe20000300000 */
.L_x_264:
        /* <DEDUP_REMOVED lines=8> */
[----:B----4-:R-:W-:Y:S06]  /*36f0*/  @P1 BRA `(.L_x_265) ;  /* 0x0000000000081947 */ /* 0x010fec0003800000 */
[----:B------:R-:W4:Y:S02]  /*3700*/  SYNCS.PHASECHK.TRANS64.TRYWAIT P1, [R18+URZ+0x31830], R11 ;  /* 0x0318300b120075a7 */ /* 0x000f24000802017f */
[----:B----4-:R-:W-:Y:S05]  /*3710*/  @!P1 BRA `(.L_x_266) ;  /* 0x0000007c002c9947 */ /* 0x010fea0003800000 */
.L_x_265:
[C---:B------:R-:W-:Y:S01]  /*3720*/  VIADD R10, R6.reuse, 0x80 ;  /* 0x00000080060a7836 */ /* 0x040fe20000000000 */
[----:B------:R-:W-:Y:S01]  /*3730*/  R2UR UR4, R7 ;  /* 0x00000000070472ca */ /* 0x000fe200000e0000 */
[C---:B-1--4-:R-:W-:Y:S01]  /*3740*/  VIADD R11, R6.reuse, 0x100 ;  /* 0x00000100060b7836 */ /* 0x052fe20000000000 */
        /* <DEDUP_REMOVED lines=466> */
[----:B------:R-:W1:Y:S01]  /*5470*/  MUFU.TANH R10, R10 ;  /* 0x0000000a000a7308 */ /* 0x000e620000002400 */
[----:B------:R-:W-:Y:S01]  /*5480*/  FMUL.FTZ R25, R29, UR61 ;  /* 0x0000003d1d197c20 */ /* 0x000fe20008410000 */
[----:B------:R-:W-:Y:S01]  /*5490*/  FMUL.FTZ R28, R32, UR61 ;  /* 0x0000003d201c7c20 */ /* 0x000fe20008410000 */
[----:B------:R-:W4:Y:S01]  /*54a0*/  LDS R15, [R27+0x2c300] ;  /* 0x02c300001b0f7984 */ /* 0x000f220000000800 */
[----:B------:R-:W-:Y:S01]  /*54b0*/  FMUL.FTZ R29, R35, UR61 ;  /* 0x0000003d231d7c20 */ /* 0x000fe20008410000 */
[----:B------:R-:W-:Y:S01]  /*54c0*/  FMUL.FTZ R26, R30, UR61 ;  /* 0x0000003d1e1a7c20 */ /* 0x000fe20008410000 */
[----:B------:R-:W-:Y:S01]  /*54d0*/  FMUL.FTZ R30, R36, UR61 ;  /* 0x0000003d241e7c20 */ /* 0x000fe20008410000 */
[----:B------:R5:W4:Y:S01]  /*54e0*/  LDS R14, [R27+0x2c320] ;  /* 0x02c320001b0e7984 */ /* 0x000b220000000800 */
[----:B------:R-:W3:Y:S01]  /*54f0*/  MUFU.TANH R11, R11 ;  /* 0x0000000b000b7308 */ /* 0x000ee20000002400 */
[----:B------:R-:W-:Y:S01]  /*5500*/  FMUL.FTZ R36, R40, UR61 ;  /* 0x0000003d28247c20 */ /* 0x000fe20008410000 */
[----:B------:R-:W-:Y:S01]  /*5510*/  FMUL.FTZ R32, R38, UR61 ;  /* 0x0000003d26207c20 */ /* 0x000fe20008410000 */
[----:B------:R-:W-:Y:S01]  /*5520*/  FMUL.FTZ R39, R39, UR61 ;  /* 0x0000003d27277c20 */ /* 0x000fe20008410000 */
[----:B------:R-:W-:Y:S01]  /*5530*/  FMUL.FTZ R40, R42, UR61 ;  /* 0x0000003d2a287c20 */ /* 0x000fe20008410000 */
[----:B-----5:R-:W-:-:S03]  /*5540*/  FMUL.FTZ R27, R31, UR61 ;  /* 0x0000003d1f1b7c20 */ /* 0x020fc60008410000 */
[----:B------:R-:W5:Y:S01]  /*5550*/  MUFU.TANH R12, R12 ;  /* 0x0000000c000c7308 */ /* 0x000f620000002400 */
[C---:B-1----:R-:W-:Y:S01]  /*5560*/  FSEL R7, R10.reuse, -INF , P1 ;  /* 0xff8000000a077808 */ /* 0x042fe20000800000 */
[----:B------:R-:W-:Y:S01]  /*5570*/  FFMA.FTZ R10, -R10, R10, 1 ;  /* 0x3f8000000a0a7423 */ /* 0x000fe2000001010a */
[----:B------:R-:W-:-:S03]  /*5580*/  FMUL.FTZ R31, R37, UR61 ;  /* 0x0000003d251f7c20 */ /* 0x000fc60008410000 */
[----:B--2---:R-:W-:Y:S02]  /*5590*/  FFMA.FTZ R23, R7, UR60, -R8 ;  /* 0x0000003c07177c23 */ /* 0x004fe40008010808 */
[----:B------:R-:W1:Y:S01]  /*55a0*/  MUFU.TANH R13, R13 ;  /* 0x0000000d000d7308 */ /* 0x000e620000002400 */
[----:B---3--:R-:W-:Y:S02]  /*55b0*/  FSEL R6, R11, -INF , P1 ;  /* 0xff8000000b067808 */ /* 0x008fe40000800000 */
[----:B------:R-:W-:-:S03]  /*55c0*/  ISETP.GT.AND P1, PT, R0, 0x1, PT ;  /* 0x000000010000780c */ /* 0x000fc60003f24270 */
[----:B------:R-:W-:Y:S02]  /*55d0*/  FFMA.FTZ R21, R6, UR60, -R9 ;  /* 0x0000003c06157c23 */ /* 0x000fe40008010809 */
[----:B------:R-:W-:Y:S01]  /*55e0*/  MUFU.EX2 R23, R23 ;  /* 0x0000001700177308 */ /* 0x000fe20000000800 */
[----:B-----5:R-:W-:Y:S01]  /*55f0*/  FSEL R7, R12, -INF , P1 ;  /* 0xff8000000c077808 */ /* 0x020fe20000800000 */
[----:B------:R-:W-:-:S04]  /*5600*/  WARPGROUP.DEPBAR.LE gsb0, 0x0 ;  /* 0x00008000000079c5 */ /* 0x000fc80000010000 */
[----:B------:R-:W-:Y:S02]  /*5610*/  FFMA.FTZ R22, R7, UR60, -R8 ;  /* 0x0000003c07167c23 */ /* 0x000fe40008010808 */
[----:B------:R-:W-:Y:S01]  /*5620*/  MUFU.EX2 R21, R21 ;  /* 0x0000001500157308 */ /* 0x000fe20000000800 */
[C---:B-1----:R-:W-:Y:S01]  /*5630*/  FSEL R6, R13.reuse, -INF , P1 ;  /* 0xff8000000d067808 */ /* 0x042fe20000800000 */
[----:B------:R-:W-:Y:S01]  /*5640*/  FFMA.FTZ R13, -R13, R13, 1 ;  /* 0x3f8000000d0d7423 */ /* 0x000fe2000001010d */
[--C-:B----4-:R-:W-:Y:S01]  /*5650*/  FADD.FTZ R44, R44, -R15.reuse ;  /* 0x8000000f2c2c7221 */ /* 0x110fe20000010000 */
[----:B------:R-:W-:Y:S01]  /*5660*/  ISETP.GT.AND P1, PT, R0, 0x11, PT ;  /* 0x000000110000780c */ /* 0x000fe20003f24270 */
[----:B------:R-:W-:Y:S01]  /*5670*/  FADD.FTZ R48, R48, -R15 ;  /* 0x8000000f30307221 */ /* 0x000fe20000010000 */
[----:B------:R-:W-:Y:S01]  /*5680*/  FFMA.FTZ R20, R6, UR60, -R9 ;  /* 0x0000003c06147c23 */ /* 0x000fe20008010809 */
[--C-:B------:R-:W-:Y:S01]  /*5690*/  FADD.FTZ R46, R46, -R14.reuse ;  /* 0x8000000e2e2e7221 */ /* 0x100fe20000010000 */
[----:B------:R-:W1:Y:S01]  /*56a0*/  MUFU.EX2 R22, R22 ;  /* 0x0000001600167308 */ /* 0x000e620000000800 */
[--C-:B------:R-:W-:Y:S01]  /*56b0*/  FADD.FTZ R47, R47, -R14.reuse ;  /* 0x8000000e2f2f7221 */ /* 0x100fe20000010000 */
[--C-:B------:R-:W-:Y:S01]  /*56c0*/  FADD.FTZ R45, R45, -R15.reuse ;  /* 0x8000000f2d2d7221 */ /* 0x100fe20000010000 */
[--C-:B------:R-:W-:Y:S01]  /*56d0*/  FADD.FTZ R49, R49, -R15.reuse ;  /* 0x8000000f31317221 */ /* 0x100fe20000010000 */
[--C-:B------:R-:W-:Y:S01]  /*56e0*/  FADD.FTZ R52, R52, -R15.reuse ;  /* 0x8000000f34347221 */ /* 0x100fe20000010000 */
[--C-:B------:R-:W-:Y:S01]  /*56f0*/  FADD.FTZ R53, R53, -R15.reuse ;  /* 0x8000000f35357221 */ /* 0x100fe20000010000 */
[--C-:B------:R-:W-:Y:S01]  /*5700*/  FADD.FTZ R220, R220, -R15.reuse ;  /* 0x8000000fdcdc7221 */ /* 0x100fe20000010000 */
[--C-:B------:R-:W-:Y:S01]  /*5710*/  FADD.FTZ R216, R216, -R15.reuse ;  /* 0x8000000fd8d87221 */ /* 0x100fe20000010000 */
[----:B------:R-:W2:Y:S01]  /*5720*/  MUFU.EX2 R20, R20 ;  /* 0x0000001400147308 */ /* 0x000ea20000000800 */
[--C-:B------:R-:W-:Y:S01]  /*5730*/  FADD.FTZ R217, R217, -R15.reuse ;  /* 0x8000000fd9d97221 */ /* 0x100fe20000010000 */
[----:B------:R-:W-:Y:S01]  /*5740*/  FADD.FTZ R15, R221, -R15 ;  /* 0x8000000fdd0f7221 */ /* 0x000fe20000010000 */
[--C-:B------:R-:W-:Y:S01]  /*5750*/  FADD.FTZ R50, R50, -R14.reuse ;  /* 0x8000000e32327221 */ /* 0x100fe20000010000 */
[--C-:B------:R-:W-:Y:S01]  /*5760*/  FADD.FTZ R54, R54, -R14.reuse ;  /* 0x8000000e36367221 */ /* 0x100fe20000010000 */
[--C-:B------:R-:W-:Y:S01]  /*5770*/  FADD.FTZ R51, R51, -R14.reuse ;  /* 0x8000000e33337221 */ /* 0x100fe20000010000 */
[--C-:B------:R-:W-:Y:S01]  /*5780*/  FADD.FTZ R55, R55, -R14.reuse ;  /* 0x8000000e37377221 */ /* 0x100fe20000010000 */
[--C-:B------:R-:W-:Y:S01]  /*5790*/  FADD.FTZ R218, R218, -R14.reuse ;  /* 0x8000000edada7221 */ /* 0x100fe20000010000 */
[----:B------:R-:W3:Y:S01]  /*57a0*/  MUFU.TANH R24, R24 ;  /* 0x0000001800187308 */ /* 0x000ee20000002400 */
[C---:B-1----:R-:W-:Y:S01]  /*57b0*/  F2FP.F16.F32.PACK_AB R6, R22.reuse, R23 ;  /* 0x000000171606723e */ /* 0x042fe200000000ff */
[----:B------:R-:W-:Y:S01]  /*57c0*/  FMUL.FTZ R38, R22, R45 ;  /* 0x0000002d16267220 */ /* 0x000fe20000410000 */
[--C-:B------:R-:W-:Y:S01]  /*57d0*/  FADD.FTZ R219, R219, -R14.reuse ;  /* 0x8000000edbdb7221 */ /* 0x100fe20000010000 */
[--C-:B------:R-:W-:Y:S01]  /*57e0*/  FADD.FTZ R222, R222, -R14.reuse ;  /* 0x8000000edede7221 */ /* 0x100fe20000010000 */
[----:B------:R-:W-:-:S03]  /*57f0*/  FADD.FTZ R14, R223, -R14 ;  /* 0x8000000edf0e7221 */ /* 0x000fc60000010000 */
[----:B------:R-:W1:Y:S01]  /*5800*/  MUFU.TANH R25, R25 ;  /* 0x0000001900197308 */ /* 0x000e620000002400 */
[----:B--2---:R-:W-:Y:S01]  /*5810*/  F2FP.F16.F32.PACK_AB R7, R20, R21 ;  /* 0x000000151407723e */ /* 0x004fe200000000ff */
[----:B------:R-:W-:Y:S06]  /*5820*/  BAR.SYNC.DEFER_BLOCKING 0x9, 0x100 ;  /* 0x0244000000007b1d */ /* 0x000fec0000010000 */
[----:B------:R-:W2:Y:S08]  /*5830*/  MUFU.TANH R28, R28 ;  /* 0x0000001c001c7308 */ /* 0x000eb00000002400 */
[----:B------:R-:W-:Y:S08]  /*5840*/  MUFU.TANH R30, R30 ;  /* 0x0000001e001e7308 */ /* 0x000ff00000002400 */
[----:B------:R-:W-:Y:S01]  /*5850*/  MUFU.TANH R31, R31 ;  /* 0x0000001f001f7308 */ /* 0x000fe20000002400 */
[----:B------:R4:W-:Y:S07]  /*5860*/  STSM.16.M88.2 [R2+0x2c500], R6 ;  /* 0x02c5000602007844 */ /* 0x0009ee0000000100 */
[----:B------:R-:W5:Y:S01]  /*5870*/  MUFU.TANH R26, R26 ;  /* 0x0000001a001a7308 */ /* 0x000f620000002400 */
[----:B----4-:R-:W-:Y:S01]  /*5880*/  FMUL.FTZ R6, R33, UR61 ;  /* 0x0000003d21067c20 */ /* 0x010fe20008410000 */
[----:B------:R-:W-:Y:S01]  /*5890*/  FMUL.FTZ R33, R23, R44 ;  /* 0x0000002c17217220 */ /* 0x000fe20000410000 */
[----:B------:R-:W-:Y:S01]  /*58a0*/  FMUL.FTZ R23, R21, R46 ;  /* 0x0000002e15177220 */ /* 0x000fe20000410000 */
[----:B---3--:R-:W-:Y:S01]  /*58b0*/  FSEL R21, R24, -INF , P6 ;  /* 0xff80000018157808 */ /* 0x008fe20003000000 */
[----:B------:R-:W-:Y:S01]  /*58c0*/  FMUL.FTZ R7, R34, UR61 ;  /* 0x0000003d22077c20 */ /* 0x000fe20008410000 */
[----:B------:R-:W-:-:S02]  /*58d0*/  FMUL.FTZ R34, R20, R47 ;  /* 0x0000002f14227220 */ /* 0x000fc40000410000 */
[----:B------:R-:W-:Y:S01]  /*58e0*/  MUFU.TANH R6, R6 ;  /* 0x0000000600067308 */ /* 0x000fe20000002400 */
[----:B------:R-:W-:Y:S01]  /*58f0*/  FMUL.FTZ R10, R10, R33 ;  /* 0x000000210a0a7220 */ /* 0x000fe20000410000 */
[--C-:B------:R-:W-:Y:S01]  /*5900*/  FFMA.FTZ R35, R21, UR60, -R8.reuse ;  /* 0x0000003c15237c23 */ /* 0x100fe20008010808 */
[----:B-1----:R-:W-:Y:S01]  /*5910*/  FSEL R21, R25, -INF , P1 ;  /* 0xff80000019157808 */ /* 0x002fe20000800000 */
[----:B------:R-:W-:Y:S01]  /*5920*/  FMUL.FTZ R44, R41, UR61 ;  /* 0x0000003d292c7c20 */ /* 0x000fe20008410000 */
[----:B--2---:R-:W-:Y:S01]  /*5930*/  FSEL R33, R28, -INF , P2 ;  /* 0xff8000001c217808 */ /* 0x004fe20001000000 */
[----:B------:R-:W-:Y:S01]  /*5940*/  FFMA.FTZ R25, -R25, R25, 1 ;  /* 0x3f80000019197423 */ /* 0x000fe20000010119 */
[----:B-----5:R-:W-:Y:S01]  /*5950*/  FSEL R46, R26, -INF , P6 ;  /* 0xff8000001a2e7808 */ /* 0x020fe20003000000 */
[----:B------:R-:W1:Y:S01]  /*5960*/  MUFU.EX2 R35, R35 ;  /* 0x0000002300237308 */ /* 0x000e620000000800 */
[--C-:B------:R-:W-:Y:S01]  /*5970*/  FFMA.FTZ R20, R21, UR60, -R8.reuse ;  /* 0x0000003c15147c23 */ /* 0x100fe20008010808 */
[----:B------:R-:W-:Y:S01]  /*5980*/  FFMA.FTZ R33, R33, UR60, -R8 ;  /* 0x0000003c21217c23 */ /* 0x000fe20008010808 */
[----:B------:R-:W-:Y:S01]  /*5990*/  FFMA.FTZ R21, -R12, R12, 1 ;  /* 0x3f8000000c157423 */ /* 0x000fe2000001010c */
[----:B------:R-:W-:Y:S01]  /*59a0*/  FFMA.FTZ R12, -R24, R24, 1 ;  /* 0x3f800000180c7423 */ /* 0x000fe20000010118 */
[----:B------:R-:W-:Y:S01]  /*59b0*/  ISETP.GT.AND P6, PT, R0, 0x40, PT ;  /* 0x000000400000780c */ /* 0x000fe20003fc4270 */
[----:B------:R-:W-:Y:S01]  /*59c0*/  FMUL.FTZ R34, R13, R34 ;  /* 0x000000220d227220 */ /* 0x000fe20000410000 */
[----:B------:R-:W-:Y:S01]  /*59d0*/  FMUL.FTZ R21, R21, R38 ;  /* 0x0000002615157220 */ /* 0x000fe20000410000 */
[----:B------:R-:W2:Y:S08]  /*59e0*/  MUFU.EX2 R20, R20 ;  /* 0x0000001400147308 */ /* 0x000eb00000000800 */
[----:B------:R-:W3:Y:S01]  /*59f0*/  MUFU.TANH R27, R27 ;  /* 0x0000001b001b7308 */ /* 0x000ee20000002400 */
[----:B-1----:R-:W-:-:S04]  /*5a00*/  FMUL.FTZ R37, R35, R48 ;  /* 0x0000003023257220 */ /* 0x002fc80000410000 */
[----:B------:R-:W-:Y:S01]  /*5a10*/  FMUL.FTZ R12, R12, R37 ;  /* 0x000000250c0c7220 */ /* 0x000fe20000410000 */
[----:B------:R-:W-:Y:S02]  /*5a20*/  FSEL R37, R6, -INF , P3 ;  /* 0xff80000006257808 */ /* 0x000fe40001800000 */
[----:B------:R-:W-:Y:S01]  /*5a30*/  MUFU.EX2 R33, R33 ;  /* 0x0000002100217308 */ /* 0x000fe20000000800 */
[----:B--2---:R-:W-:Y:S02]  /*5a40*/  FMUL.FTZ R24, R20, R49 ;  /* 0x0000003114187220 */ /* 0x004fe40000410000 */
[--C-:B------:R-:W-:Y:S01]  /*5a50*/  FFMA.FTZ R38, R37, UR60, -R8.reuse ;  /* 0x0000003c25267c23 */ /* 0x100fe20008010808 */
[----:B------:R-:W-:Y:S01]  /*5a60*/  FSEL R37, R30, -INF , P4 ;  /* 0xff8000001e257808 */ /* 0x000fe20002000000 */
[----:B------:R-:W-:Y:S01]  /*5a70*/  FMUL.FTZ R25, R25, R24 ;  /* 0x0000001819197220 */ /* 0x000fe20000410000 */
[----:B------:R-:W-:Y:S02]  /*5a80*/  FFMA.FTZ R24, -R28, R28, 1 ;  /* 0x3f8000001c187423 */ /* 0x000fe4000001011c */
[----:B------:R-:W1:Y:S01]  /*5a90*/  MUFU.TANH R36, R36 ;  /* 0x0000002400247308 */ /* 0x000e620000002400 */
[----:B------:R-:W-:Y:S01]  /*5aa0*/  FFMA.FTZ R41, R37, UR60, -R8 ;  /* 0x0000003c25297c23 */ /* 0x000fe20008010808 */
[C---:B------:R-:W-:Y:S01]  /*5ab0*/  FSEL R37, R31.reuse, -INF , P5 ;  /* 0xff8000001f257808 */ /* 0x040fe20002800000 */
[----:B------:R-:W-:Y:S01]  /*5ac0*/  FFMA.FTZ R31, -R31, R31, 1 ;  /* 0x3f8000001f1f7423 */ /* 0x000fe2000001011f */
[----:B---3--:R-:W-:-:S02]  /*5ad0*/  FSEL R42, R27, -INF , P1 ;  /* 0xff8000001b2a7808 */ /* 0x008fc40000800000 */
[----:B------:R-:W-:Y:S01]  /*5ae0*/  ISETP.GT.AND P1, PT, R0, 0x41, PT ;  /* 0x000000410000780c */ /* 0x000fe20003f24270 */
[----:B------:R-:W-:Y:S01]  /*5af0*/  FFMA.FTZ R28, R37, UR60, -R8 ;  /* 0x0000003c251c7c23 */ /* 0x000fe20008010808 */
[----:B------:R-:W2:Y:S01]  /*5b00*/  MUFU.TANH R44, R44 ;  /* 0x0000002c002c7308 */ /* 0x000ea20000002400 */
[----:B------:R-:W-:-:S07]  /*5b10*/  FFMA.FTZ R42, R42, UR60, -R9 ;  /* 0x0000003c2a2a7c23 */ /* 0x000fce0008010809 */
[----:B------:R3:W-:Y:S01]  /*5b20*/  MUFU.TANH R22, R39 ;  /* 0x0000002700167308 */ /* 0x0007e20000002400 */
[C---:B-1----:R-:W-:Y:S01]  /*5b30*/  FSEL R37, R36.reuse, -INF , P6 ;  /* 0xff80000024257808 */ /* 0x042fe20003000000 */
[----:B------:R-:W-:-:S04]  /*5b40*/  FFMA.FTZ R36, -R36, R36, 1 ;  /* 0x3f80000024247423 */ /* 0x000fc80000010124 */
[----:B------:R-:W-:Y:S01]  /*5b50*/  FFMA.FTZ R45, R37, UR60, -R8 ;  /* 0x0000003c252d7c23 */ /* 0x000fe20008010808 */
[----:B------:R-:W-:Y:S01]  /*5b60*/  FFMA.FTZ R37, -R6, R6, 1 ;  /* 0x3f80000006257423 */ /* 0x000fe20000010106 */
[----:B------:R-:W1:Y:S01]  /*5b70*/  MUFU.EX2 R38, R38 ;  /* 0x0000002600267308 */ /* 0x000e620000000800 */
[----:B---3--:R-:W-:-:S04]  /*5b80*/  FMUL.FTZ R39, R33, R52 ;  /* 0x0000003421277220 */ /* 0x008fc80000410000 */
[----:B------:R-:W-:Y:S01]  /*5b90*/  FMUL.FTZ R24, R24, R39 ;  /* 0x0000002718187220 */ /* 0x000fe20000410000 */
[----:B--2---:R-:W-:Y:S02]  /*5ba0*/  FSEL R39, R44, -INF , P1 ;  /* 0xff8000002c277808 */ /* 0x004fe40000800000 */
[----:B------:R-:W2:Y:S03]  /*5bb0*/  MUFU.TANH R7, R7 ;  /* 0x0000000700077308 */ /* 0x000ea60000002400 */
[----:B------:R-:W-:Y:S01]  /*5bc0*/  FFMA.FTZ R47, R39, UR60, -R8 ;  /* 0x0000003c272f7c23 */ /* 0x000fe20008010808 */
[----:B------:R-:W-:-:S04]  /*5bd0*/  FFMA.FTZ R8, -R30, R30, 1 ;  /* 0x3f8000001e087423 */ /* 0x000fc8000001011e */
[----:B------:R3:W4:Y:S01]  /*5be0*/  MUFU.EX2 R39, R45 ;  /* 0x0000002d00277308 */ /* 0x0007220000000800 */
[----:B-1----:R-:W-:-:S04]  /*5bf0*/  FMUL.FTZ R6, R38, R53 ;  /* 0x0000003526067220 */ /* 0x002fc80000410000 */
[----:B------:R-:W-:Y:S01]  /*5c00*/  FMUL.FTZ R37, R37, R6 ;  /* 0x0000000625257220 */ /* 0x000fe20000410000 */
[----:B------:R-:W-:Y:S02]  /*5c10*/  FMUL.FTZ R6, R43, UR61 ;  /* 0x0000003d2b067c20 */ /* 0x000fe40008410000 */
[----:B------:R-:W1:Y:S01]  /*5c20*/  MUFU.EX2 R30, R47 ;  /* 0x0000002f001e7308 */ /* 0x000e620000000800 */
[----:B---3--:R-:W-:Y:S01]  /*5c30*/  FFMA.FTZ R45, R46, UR60, -R9 ;  /* 0x0000003c2e2d7c23 */ /* 0x008fe20008010809 */
[----:B--2---:R-:W-:Y:S02]  /*5c40*/  FSEL R46, R7, -INF , P2 ;  /* 0xff800000072e7808 */ /* 0x004fe40001000000 */
[----:B------:R-:W-:-:S04]  /*5c50*/  F2FP.F16.F32.PACK_AB R24, R37, R24 ;  /* 0x000000182518723e */ /* 0x000fc800000000ff */
[----:B------:R-:W2:Y:S01]  /*5c60*/  MUFU.TANH R29, R29 ;  /* 0x0000001d001d7308 */ /* 0x000ea20000002400 */
[----:B----4-:R-:W-:-:S04]  /*5c70*/  FMUL.FTZ R43, R39, R220 ;  /* 0x000000dc272b7220 */ /* 0x010fc80000410000 */
[----:B------:R-:W-:Y:S01]  /*5c80*/  FMUL.FTZ R36, R36, R43 ;  /* 0x0000002b24247220 */ /* 0x000fe20000410000 */
[----:B------:R-:W-:Y:S02]  /*5c90*/  FFMA.FTZ R43, -R44, R44, 1 ;  /* 0x3f8000002c2b7423 */ /* 0x000fe4000001012c */
[----:B------:R-:W3:Y:S01]  /*5ca0*/  MUFU.TANH R32, R32 ;  /* 0x0000002000207308 */ /* 0x000ee20000002400 */
[----:B-1----:R-:W-:Y:S01]  /*5cb0*/  FMUL.FTZ R44, R30, R15 ;  /* 0x0000000f1e2c7220 */ /* 0x002fe20000410000 */
[----:B------:R-:W-:-:S03]  /*5cc0*/  FFMA.FTZ R15, R46, UR60, -R9 ;  /* 0x0000003c2e0f7c23 */ /* 0x000fc60008010809 */
[----:B------:R-:W-:Y:S01]  /*5cd0*/  FMUL.FTZ R43, R43, R44 ;  /* 0x0000002c2b2b7220 */ /* 0x000fe20000410000 */
[----:B------:R-:W-:Y:S01]  /*5ce0*/  FFMA.FTZ R44, -R11, R11, 1 ;  /* 0x3f8000000b2c7423 */ /* 0x000fe2000001010b */
[----:B------:R-:W-:Y:S01]  /*5cf0*/  FFMA.FTZ R11, -R26, R26, 1 ;  /* 0x3f8000001a0b7423 */ /* 0x000fe2000001011a */
[----:B------:R-:W1:Y:S01]  /*5d00*/  MUFU.EX2 R45, R45 ;  /* 0x0000002d002d7308 */ /* 0x000e620000000800 */
[----:B--2---:R-:W-:Y:S01]  /*5d10*/  FSEL R46, R29, -INF , P3 ;  /* 0xff8000001d2e7808 */ /* 0x004fe20001800000 */
[----:B------:R-:W-:Y:S01]  /*5d20*/  FMUL.FTZ R23, R44, R23 ;  /* 0x000000172c177220 */ /* 0x000fe20000410000 */
[----:B------:R-:W-:Y:S01]  /*5d30*/  FFMA.FTZ R44, -R27, R27, 1 ;  /* 0x3f8000001b2c7423 */ /* 0x000fe2000001011b */
[----:B------:R-:W-:Y:S02]  /*5d40*/  F2FP.F16.F32.PACK_AB R36, R43, R36 ;  /* 0x000000242b24723e */ /* 0x000fe400000000ff */
[----:B------:R-:W-:Y:S02]  /*5d50*/  FFMA.FTZ R13, R46, UR60, -R9 ;  /* 0x0000003c2e0d7c23 */ /* 0x000fe40008010809 */
[----:B------:R-:W2:Y:S01]  /*5d60*/  MUFU.TANH R40, R40 ;  /* 0x0000002800287308 */ /* 0x000ea20000002400 */
[C---:B---3--:R-:W-:Y:S01]  /*5d70*/  FSEL R46, R32.reuse, -INF , P4 ;  /* 0xff800000202e7808 */ /* 0x048fe20002000000 */
[----:B------:R-:W-:-:S04]  /*5d80*/  FFMA.FTZ R32, -R32, R32, 1 ;  /* 0x3f80000020207423 */ /* 0x000fc80000010120 */
[----:B------:R-:W-:Y:S01]  /*5d90*/  FFMA.FTZ R27, R46, UR60, -R9 ;  /* 0x0000003c2e1b7c23 */ /* 0x000fe20008010809 */
[----:B------:R-:W-:Y:S01]  /*5da0*/  VIADD R46, R18, 0x2c500 ;  /* 0x0002c500122e7836 */ /* 0x000fe20000000000 */
[----:B------:R-:W3:Y:S01]  /*5db0*/  MUFU.EX2 R41, R41 ;  /* 0x0000002900297308 */ /* 0x000ee20000000800 */
[----:B-1----:R-:W-:-:S03]  /*5dc0*/  FMUL.FTZ R50, R45, R50 ;  /* 0x000000322d327220 */ /* 0x002fc60000410000 */
[----:B------:R-:W-:Y:S01]  /*5dd0*/  SHF.R.U32.HI R47, RZ, 0x4, R46 ;  /* 0x00000004ff2f7819 */ /* 0x000fe2000001162e */
[----:B------:R-:W-:Y:S01]  /*5de0*/  FMUL.FTZ R11, R11, R50 ;  /* 0x000000320b0b7220 */ /* 0x000fe20000410000 */
[----:B------:R-:W-:Y:S02]  /*5df0*/  FFMA.FTZ R46, -R7, R7, 1 ;  /* 0x3f800000072e7423 */ /* 0x000fe40000010107 */
[----:B------:R-:W-:Y:S01]  /*5e00*/  MUFU.TANH R6, R6 ;  /* 0x0000000600067308 */ /* 0x000fe20000002400 */
[C---:B--2---:R-:W-:Y:S01]  /*5e10*/  FSEL R50, R40.reuse, -INF , P6 ;  /* 0xff80000028327808 */ /* 0x044fe20003000000 */
[----:B------:R-:W-:-:S06]  /*5e20*/  FFMA.FTZ R40, -R40, R40, 1 ;  /* 0x3f80000028287423 */ /* 0x000fcc0000010128 */
[----:B------:R-:W1:Y:S01]  /*5e30*/  MUFU.EX2 R28, R28 ;  /* 0x0000001c001c7308 */ /* 0x000e620000000800 */
[----:B---3--:R-:W-:-:S04]  /*5e40*/  FMUL.FTZ R49, R41, R216 ;  /* 0x000000d829317220 */ /* 0x008fc80000410000 */
[----:B------:R-:W-:-:S03]  /*5e50*/  FMUL.FTZ R8, R8, R49 ;  /* 0x0000003108087220 */ /* 0x000fc60000410000 */
[----:B------:R-:W2:Y:S08]  /*5e60*/  MUFU.EX2 R15, R15 ;  /* 0x0000000f000f7308 */ /* 0x000eb00000000800 */
[----:B------:R3:W4:Y:S01]  /*5e70*/  MUFU.EX2 R26, R13 ;  /* 0x0000000d001a7308 */ /* 0x0007220000000800 */
[C---:B-1----:R-:W-:Y:S01]  /*5e80*/  FMUL.FTZ R48, R28.reuse, R217 ;  /* 0x000000d91c307220 */ /* 0x042fe20000410000 */
[----:B------:R-:W-:-:S02]  /*5e90*/  F2FP.F16.F32.PACK_AB R28, R28, R41 ;  /* 0x000000291c1c723e */ /* 0x000fc400000000ff */
[----:B------:R-:W-:Y:S01]  /*5ea0*/  MOV R217, UR31 ;  /* 0x0000001f00d97c02 */ /* 0x000fe20008000f00 */
[----:B------:R-:W-:Y:S01]  /*5eb0*/  FMUL.FTZ R31, R31, R48 ;  /* 0x000000301f1f7220 */ /* 0x000fe20000410000 */
[C---:B------:R-:W-:Y:S01]  /*5ec0*/  FSEL R48, R22.reuse, -INF , P5 ;  /* 0xff80000016307808 */ /* 0x040fe20002800000 */
[----:B------:R-:W-:Y:S01]  /*5ed0*/  FFMA.FTZ R22, -R22, R22, 1 ;  /* 0x3f80000016167423 */ /* 0x000fe20000010116 */
[----:B------:R-:W1:Y:S01]  /*5ee0*/  MUFU.EX2 R42, R42 ;  /* 0x0000002a002a7308 */ /* 0x000e620000000800 */
[----:B---3--:R-:W-:Y:S01]  /*5ef0*/  LOP3.LUT R13, R47, 0x3fff, RZ, 0xc0, !PT ;  /* 0x00003fff2f0d7812 */ /* 0x008fe200078ec0ff */
[--C-:B------:R-:W-:Y:S01]  /*5f00*/  FFMA.FTZ R47, R50, UR60, -R9.reuse ;  /* 0x0000003c322f7c23 */ /* 0x100fe20008010809 */
[----:B------:R-:W-:Y:S01]  /*5f10*/  FSEL R50, R6, -INF , P1 ;  /* 0xff80000006327808 */ /* 0x000fe20000800000 */
[----:B--2---:R-:W-:Y:S01]  /*5f20*/  FMUL.FTZ R7, R15, R54 ;  /* 0x000000360f077220 */ /* 0x004fe20000410000 */
[----:B------:R-:W-:Y:S01]  /*5f30*/  LOP3.LUT R13, R13, 0x80000, RZ, 0xfc, !PT ;  /* 0x000800000d0d7812 */ /* 0x000fe200078efcff */
[--C-:B------:R-:W-:Y:S01]  /*5f40*/  FFMA.FTZ R48, R48, UR60, -R9.reuse ;  /* 0x0000003c30307c23 */ /* 0x100fe20008010809 */
[----:B------:R-:W-:Y:S01]  /*5f50*/  FFMA.FTZ R6, -R6, R6, 1 ;  /* 0x3f80000006067423 */ /* 0x000fe20000010106 */
[----:B------:R-:W-:Y:S01]  /*5f60*/  FFMA.FTZ R49, R50, UR60, -R9 ;  /* 0x0000003c32317c23 */ /* 0x000fe20008010809 */
[----:B------:R-:W2:Y:S01]  /*5f70*/  MUFU.EX2 R27, R27 ;  /* 0x0000001b001b7308 */ /* 0x000ea20000000800 */
[----:B------:R-:W-:Y:S01]  /*5f80*/  FMUL.FTZ R46, R46, R7 ;  /* 0x000000072e2e7220 */ /* 0x000fe20000410000 */
[----:B------:R-:W-:-:S02]  /*5f90*/  VIADD R7, R13, 0x80 ;  /* 0x000000800d077836 */ /* 0x000fc40000000000 */
[----:B------:R-:W-:Y:S01]  /*5fa0*/  FFMA.FTZ R9, -R29, R29, 1 ;  /* 0x3f8000001d097423 */ /* 0x000fe2000001011d */
[----:B------:R-:W-:Y:S01]  /*5fb0*/  VIADD R29, R13, 0x180 ;  /* 0x000001800d1d7836 */ /* 0x000fe20000000000 */
[C---:B----4-:R-:W-:Y:S01]  /*5fc0*/  F2FP.F16.F32.PACK_AB R15, R26.reuse, R15 ;  /* 0x0000000f1a0f723e */ /* 0x050fe200000000ff */
[----:B------:R-:W-:Y:S01]  /*5fd0*/  FMUL.FTZ R50, R26, R55 ;  /* 0x000000371a327220 */ /* 0x000fe20000410000 */
[----:B------:R-:W-:Y:S01]  /*5fe0*/  R2UR UR4, R7 ;  /* 0x00000000070472ca */ /* 0x000fe200000e0000 */
[----:B------:R-:W3:Y:S01]  /*5ff0*/  MUFU.EX2 R49, R49 ;  /* 0x0000003100317308 */ /* 0x000ee20000000800 */
[----:B------:R-:W-:Y:S02]  /*6000*/  VIADD R7, R13, 0x100 ;  /* 0x000001000d077836 */ /* 0x000fe40000000000 */
[----:B-1----:R-:W-:Y:S01]  /*6010*/  FMUL.FTZ R51, R42, R51 ;  /* 0x000000332a337220 */ /* 0x002fe20000410000 */
[----:B------:R-:W-:Y:S01]  /*6020*/  R2UR UR6, R29 ;  /* 0x000000001d0672ca */ /* 0x000fe200000e0000 */
[----:B------:R-:W-:Y:S01]  /*6030*/  FMUL.FTZ R9, R9, R50 ;  /* 0x0000003209097220 */ /* 0x000fe20000410000 */
[----:B------:R-:W-:Y:S01]  /*6040*/  F2FP.F16.F32.PACK_AB R26, R30, R39 ;  /* 0x000000271e1a723e */ /* 0x000fe200000000ff */
[----:B------:R-:W-:Y:S01]  /*6050*/  FMUL.FTZ R44, R44, R51 ;  /* 0x000000332c2c7220 */ /* 0x000fe20000410000 */
[----:B------:R-:W-:Y:S01]  /*6060*/  R2UR UR5, R7 ;  /* 0x00000000070572ca */ /* 0x000fe200000e0000 */
[----:B------:R-:W1:Y:S01]  /*6070*/  MUFU.EX2 R47, R47 ;  /* 0x0000002f002f7308 */ /* 0x000e620000000800 */
[----:B--2---:R-:W-:Y:S01]  /*6080*/  FMUL.FTZ R7, R27, R218 ;  /* 0x000000da1b077220 */ /* 0x004fe20000410000 */
[----:B------:R-:W-:-:S02]  /*6090*/  F2FP.F16.F32.PACK_AB R8, R31, R8 ;  /* 0x000000081f08723e */ /* 0x000fc400000000ff */
[----:B------:R-:W-:Y:S01]  /*60a0*/  F2FP.F16.F32.PACK_AB R11, R44, R11 ;  /* 0x0000000b2c0b723e */ /* 0x000fe200000000ff */
[----:B------:R-:W-:Y:S01]  /*60b0*/  FMUL.FTZ R32, R32, R7 ;  /* 0x0000000720207220 */ /* 0x000fe20000410000 */
[----:B------:R-:W-:Y:S01]  /*60c0*/  F2FP.F16.F32.PACK_AB R7, R42, R45 ;  /* 0x0000002d2a07723e */ /* 0x000fe200000000ff */
[----:B------:R-:W-:Y:S01]  /*60d0*/  UMOV UR14, UR4 ;  /* 0x00000004000e7c82 */ /* 0x000fe20008000000 */
[----:B------:R-:W2:Y:S01]  /*60e0*/  MUFU.EX2 R48, R48 ;  /* 0x0000003000307308 */ /* 0x000ea20000000800 */
[----:B---3--:R-:W-:Y:S01]  /*60f0*/  FMUL.FTZ R51, R49, R14 ;  /* 0x0000000e31337220 */ /* 0x008fe20000410000 */
[----:B------:R-:W-:Y:S01]  /*6100*/  F2FP.F16.F32.PACK_AB R14, R38, R33 ;  /* 0x00000021260e723e */ /* 0x000fe200000000ff */
[----:B------:R-:W-:Y:S01]  /*6110*/  UMOV UR18, UR6 ;  /* 0x0000000600127c82 */ /* 0x000fe20008000000 */
[----:B------:R-:W-:Y:S01]  /*6120*/  R2UR UR58, R13 ;  /* 0x000000000d3a72ca */ /* 0x000fe200000e0000 */
[----:B------:R-:W-:Y:S01]  /*6130*/  FMUL.FTZ R51, R6, R51 ;  /* 0x0000003306337220 */ /* 0x000fe20000410000 */
[----:B------:R-:W-:Y:S01]  /*6140*/  F2FP.F16.F32.PACK_AB R6, R20, R35 ;  /* 0x000000231406723e */ /* 0x000fe200000000ff */
[----:B------:R-:W-:Y:S01]  /*6150*/  UMOV UR10, UR5 ;  /* 0x00000005000a7c82 */ /* 0x000fe20008000000 */
[----:B------:R-:W-:Y:S01]  /*6160*/  F2FP.F16.F32.PACK_AB R20, R21, R10 ;  /* 0x0000000a1514723e */ /* 0x000fe200000000ff */
[----:B-1----:R-:W-:Y:S01]  /*6170*/  FMUL.FTZ R29, R47, R222 ;  /* 0x000000de2f1d7220 */ /* 0x002fe20000410000 */
[----:B------:R-:W-:Y:S01]  /*6180*/  F2FP.F16.F32.PACK_AB R21, R34, R23 ;  /* 0x000000172215723e */ /* 0x000fe200000000ff */
[----:B------:R1:W-:Y:S01]  /*6190*/  STSM.16.M88.2 [R2+0x2cd00], R6 ;  /* 0x02cd000602007844 */ /* 0x0003e20000000100 */
[----:B------:R-:W-:Y:S01]  /*61a0*/  F2FP.F16.F32.PACK_AB R10, R25, R12 ;  /* 0x0000000c190a723e */ /* 0x000fe200000000ff */
[----:B------:R-:W-:Y:S01]  /*61b0*/  FMUL.FTZ R40, R40, R29 ;  /* 0x0000001d28287220 */ /* 0x000fe20000410000 */
[----:B------:R-:W-:Y:S01]  /*61c0*/  F2FP.F16.F32.PACK_AB R25, R9, R46 ;  /* 0x0000002e0919723e */ /* 0x000fe200000000ff */
[----:B------:R-:W-:Y:S01]  /*61d0*/  STSM.16.M88.2 [R2+0x2d500], R14 ;  /* 0x02d5000e02007844 */ /* 0x000fe20000000100 */
[C---:B--2---:R-:W-:Y:S01]  /*61e0*/  F2FP.F16.F32.PACK_AB R29, R48.reuse, R27 ;  /* 0x0000001b301d723e */ /* 0x044fe200000000ff */
[----:B------:R-:W-:Y:S01]  /*61f0*/  FMUL.FTZ R219, R48, R219 ;  /* 0x000000db30db7220 */ /* 0x000fe20000410000 */
[----:B------:R-:W-:-:S02]  /*6200*/  F2FP.F16.F32.PACK_AB R27, R49, R47 ;  /* 0x0000002f311b723e */ /* 0x000fc400000000ff */
[----:B------:R-:W-:Y:S01]  /*6210*/  F2FP.F16.F32.PACK_AB R37, R51, R40 ;  /* 0x000000283325723e */ /* 0x000fe200000000ff */
[----:B------:R-:W-:Y:S01]  /*6220*/  STSM.16.M88.2 [R2+0x2dd00], R28 ;  /* 0x02dd001c02007844 */ /* 0x000fe20000000100 */
[----:B------:R-:W-:Y:S01]  /*6230*/  FMUL.FTZ R219, R22, R219 ;  /* 0x000000db16db7220 */ /* 0x000fe20000410000 */
[----:B------:R-:W-:Y:S02]  /*6240*/  IMAD R22, R4, 0x2000, R5 ;  /* 0x0000200004167824 */ /* 0x000fe400078e0205 */
[----:B------:R-:W-:Y:S01]  /*6250*/  STSM.16.M88.2 [R2+0x2e500], R26 ;  /* 0x02e5001a02007844 */ /* 0x000fe20000000100 */
[----:B-1----:R-:W-:Y:S01]  /*6260*/  VIADD R6, R13, 0x10 ;  /* 0x000000100d067836 */ /* 0x002fe20000000000 */
[----:B------:R-:W-:Y:S01]  /*6270*/  F2FP.F16.F32.PACK_AB R9, R219, R32 ;  /* 0x00000020db09723e */ /* 0x000fe200000000ff */
[----:B------:R1:W-:Y:S06]  /*6280*/  MEMBAR.ALL.CTA ;  /* 0x0000000000007992 */ /* 0x0003ec0000008000 */
[----:B-1----:R-:W1:Y:S01]  /*6290*/  FENCE.VIEW.ASYNC.S ;  /* 0x00000000000073c6 */ /* 0x002e620000000000 */
[----:B------:R-:W-:-:S02]  /*62a0*/  SHF.R.U32.HI R5, RZ, 0x4, R22 ;  /* 0x00000004ff057819 */ /* 0x000fc40000011616 */
[----:B------:R-:W-:Y:S01]  /*62b0*/  R2UR UR50, R6 ;  /* 0x00000000063272ca */ /* 0x000fe200000e0000 */
[----:B------:R-:W-:Y:S01]  /*62c0*/  VIADD R6, R13, 0x110 ;  /* 0x000001100d067836 */ /* 0x000fe20000000000 */
[----:B------:R-:W-:Y:S01]  /*62d0*/  LOP3.LUT R23, R5, 0x3fff, RZ, 0xc0, !PT ;  /* 0x00003fff05177812 */ /* 0x000fe200078ec0ff */
[----:B------:R-:W-:-:S03]  /*62e0*/  VIADD R5, R13, 0x200 ;  /* 0x000002000d057836 */ /* 0x000fc60000000000 */
[----:B------:R-:W-:Y:S02]  /*62f0*/  R2UR UR56, R23 ;  /* 0x00000000173872ca */ /* 0x000fe400000e0000 */
        /* <DEDUP_REMOVED lines=10> */
[----:B-1----:R-:W-:Y:S01]  /*63a0*/  BAR.SYNC.DEFER_BLOCKING 0x9, 0x100 ;  /* 0x0244000000007b1d */ /* 0x002fe20000010000 */
        /* <DEDUP_REMOVED lines=12> */
[----:B------:R-:W-:Y:S02]  /*6470*/  LOP3.LUT R216, R6, 0x3fff, RZ, 0xc0, !PT ;  /* 0x00003fff06d87812 */ /* 0x000fe400078ec0ff */
[----:B------:R-:W-:-:S02]  /*6480*/  MOV R7, UR30 ;  /* 0x0000001e00077c02 */ /* 0x000fc40008000f00 */
        /* <DEDUP_REMOVED lines=19> */
[----:B-1----:R-:W-:-:S03]  /*65c0*/  VIADD R10, R13, 0xb0 ;  /* 0x000000b00d0a7836 */ /* 0x002fc60000000000 */
[----:B------:R-:W-:Y:S01]  /*65d0*/  HGMMA.64x16x16.F32 R56, gdesc[UR56].tnspA.tnspB, R56 ;  /* 0x60200000383879f0 */ /* 0x000fe20008700838 */
[----:B--2---:R-:W-:Y:S01]  /*65e0*/  VIADD R8, R23, 0x180 ;  /* 0x0000018017087836 */ /* 0x004fe20000000000 */
[----:B------:R-:W-:Y:S01]  /*65f0*/  SHF.R.U32.HI R5, RZ, 0x4, R5 ;  /* 0x00000004ff057819 */ /* 0x000fe20000011605 */
[----:B------:R-:W-:Y:S01]  /*6600*/  VIADD R9, R13, 0x30 ;  /* 0x000000300d097836 */ /* 0x000fe20000000000 */
[----:B------:R-:W-:Y:S01]  /*6610*/  HGMMA.64x16x16.F32 R64, gdesc[UR12].tnspA.tnspB, R64 ;  /* 0x602000000c4079f0 */ /* 0x000fe20008700840 */
[----:B------:R-:W-:Y:S01]  /*6620*/  UMOV UR12, UR14 ;  /* 0x0000000e000c7c82 */ /* 0x000fe20008000000 */
[----:B------:R-:W-:Y:S01]  /*6630*/  LOP3.LUT R5, R5, 0x3fff, RZ, 0xc0, !PT ;  /* 0x00003fff05057812 */ /* 0x000fe200078ec0ff */
        /* <DEDUP_REMOVED lines=48> */
[----:B------:R-:W-:Y:S01]  /*6940*/  VIADD R8, R13, 0x130 ;  /* 0x000001300d087836 */ /* 0x000fe20000000000 */
        /* <DEDUP_REMOVED lines=43> */
[----:B-1----:R-:W1:Y:S01]  /*6c00*/  FENCE.VIEW.ASYNC.S ;  /* 0x00000000000073c6 */ /* 0x002e620000000000 */
[----:B------:R-:W-:Y:S01]  /*6c10*/  R2UR UR4, R8 ;  /* 0x00000000080472ca */ /* 0x000fe200000e0000 */
[----:B------:R-:W-:Y:S01]  /*6c20*/  VIADD R8, R5, 0x100 ;  /* 0x0000010005087836 */ /* 0x000fe20000000000 */
[----:B------:R-:W-:Y:S01]  /*6c30*/  R2UR UR5, R9 ;  /* 0x00000000090572ca */ /* 0x000fe200000e0000 */
[----:B------:R-:W-:Y:S01]  /*6c40*/  VIADD R9, R6, 0x100 ;  /* 0x0000010006097836 */ /* 0x000fe20000000000 */
[----:B-1----:R-:W-:Y:S06]  /*6c50*/  BAR.SYNC.DEFER_BLOCKING 0x9, 0x100 ;  /* 0x0244000000007b1d */ /* 0x002fec0000010000 */
[----:B---3--:R-:W-:-:S06]  /*6c60*/  WARPGROUP.ARRIVE ;  /* 0x00000000000079c5 */ /* 0x008fcc0000000000 */
        /* <DEDUP_REMOVED lines=33> */
[----:B------:R-:W-:Y:S01]  /*6e80*/  VIADD R6, R23, 0x480 ;  /* 0x0000048017067836 */ /* 0x000fe20000000000 */
[----:B------:R-:W-:Y:S05]  /*6e90*/  HGMMA.64x64x16.F32 R24, gdesc[UR28].tnspA, R24 ;  /* 0x20e000001c1879f0 */ /* 0x000fea0008700818 */
        /* <DEDUP_REMOVED lines=10> */
[----:B------:R-:W-:Y:S01]  /*6f40*/  UMOV UR29, 0x40000040 ;  /* 0x40000040001d7882 */ /* 0x000fe20000000000 */
[----:B------:R-:W-:Y:S01]  /*6f50*/  R2UR UR30, R7 ;  /* 0x00000000071e72ca */ /* 0x000fe200000e0000 */
[----:B------:R-:W-:-:S02]  /*6f60*/  UMOV UR25, UR29 ;  /* 0x0000001d00197c82 */ /* 0x000fc40008000000 */
        /* <DEDUP_REMOVED lines=19> */
[----:B------:R-:W-:Y:S01]  /*70a0*/  SHF.R.U32.HI R22, RZ, 0x4, R22 ;  /* 0x00000004ff167819 */ /* 0x000fe20000011616 */
[----:B------:R-:W-:Y:S01]  /*70b0*/  VIADD R23, R23, 0x580 ;  /* 0x0000058017177836 */ /* 0x000fe20000000000 */
[----:B------:R-:W-:-:S02]  /*70c0*/  ULDC.64 UR56, c[0x0][0x208] ;  /* 0x0000820000387ab9 */ /* 0x000fc40000000a00 */
[----:B------:R-:W-:Y:S01]  /*70d0*/  R2UR UR28, R6 ;  /* 0x00000000061c72ca */ /* 0x000fe200000e0000 */
[----:B------:R-:W-:Y:S01]  /*70e0*/  IMAD.SHL.U32 R6, R16, 0x4000, RZ ;  /* 0x0000400010067824 */ /* 0x000fe200078e00ff */
[----:B------:R-:W-:-:S04]  /*70f0*/  R2UR UR8, R23 ;  /* 0x00000000170872ca */ /* 0x000fc800000e0000 */
[----:B------:R-:W-:-:S04]  /*7100*/  IADD3 R7, P1, R6, R230, RZ ;  /* 0x000000e606077210 */ /* 0x000fc80007f3e0ff */
[----:B------:R-:W-:Y:S02]  /*7110*/  LEA.HI.X.SX32 R218, R6, R233, 0x1, P1 ;  /* 0x000000e906da7211 */ /* 0x000fe400008f0eff */
[C---:B------:R-:W-:Y:S01]  /*7120*/  LEA R6, P1, R7.reuse, UR4, 0x2 ;  /* 0x0000000407067c11 */ /* 0x040fe2000f8210ff */
        /* <DEDUP_REMOVED lines=40> */
[----:B-1----:R-:W-:Y:S01]  /*73b0*/  LOP3.LUT R24, R216, 0x80000, RZ, 0xfc, !PT ;  /* 0x00080000d8187812 */ /* 0x002fe200078efcff */
        /* <DEDUP_REMOVED lines=151> */
.L_x_267:
        /* <DEDUP_REMOVED lines=10> */
[----:B-1----:R-:W-:-:S06]  /*7dd0*/  WARPGROUP.ARRIVE ;  /* 0x00000000000079c5 */ /* 0x002fcc0000000000 */
        /* <DEDUP_REMOVED lines=101> */
.L_x_268:
        /* <DEDUP_REMOVED lines=94> */
.L_x_256:
[----:B------:R-:W-:Y:S05]  /*8a10*/  @P0 BRA `(.L_x_252) ;  /* 0x00000028003c0947 */ /* 0x000fea0003800000 */
[----:B------:R-:W2:Y:S01]  /*8a20*/  LDC.64 R2, c[0x0][0x878] ;  /* 0x00021e00ff027b82 */ /* 0x000ea20000000a00 */
[----:B------:R-:W-:Y:S01]  /*8a30*/  ULDC.64 UR4, c[0x0][0x208] ;  /* 0x0000820000047ab9 */ /* 0x000fe20000000a00 */
[----:B------:R-:W3:Y:S06]  /*8a40*/  S2R R22, SR_TID.X ;  /* 0x0000000000167919 */ /* 0x000eec0000002100 */
[----:B------:R-:W4:Y:S01]  /*8a50*/  LDC R0, c[0x0][0x850] ;  /* 0x00021400ff007b82 */ /* 0x000f220000000800 */
[----:B------:R-:W5:Y:S01]  /*8a60*/  S2R R7, SR_CTAID.Y ;  /* 0x0000000000077919 */ /* 0x000f620000002600 */
[----:B------:R-:W5:Y:S06]  /*8a70*/  S2R R8, SR_CTAID.X ;  /* 0x0000000000087919 */ /* 0x000f6c0000002500 */
[----:B------:R-:W5:Y:S01]  /*8a80*/  LDC.64 R10, c[0x0][0x818] ;  /* 0x00020600ff0a7b82 */ /* 0x000f620000000a00 */
[----:B--2---:R-:W-:-:S07]  /*8a90*/  ISETP.NE.U32.AND P0, PT, R2, RZ, PT ;  /* 0x000000ff0200720c */ /* 0x004fce0003f05070 */
[----:B------:R-:W2:Y:S01]  /*8aa0*/  LDC.64 R14, c[0x0][0x840] ;  /* 0x00021000ff0e7b82 */ /* 0x000ea20000000a00 */
[----:B------:R-:W-:-:S07]  /*8ab0*/  ISETP.NE.AND.EX P0, PT, R3, RZ, PT, P0 ;  /* 0x000000ff0300720c */ /* 0x000fce0003f05300 */
[----:B------:R-:W2:Y:S08]  /*8ac0*/  LDC.64 R12, c[0x0][0x820] ;  /* 0x00020800ff0c7b82 */ /* 0x000eb00000000a00 */
[----:B------:R-:W3:Y:S08]  /*8ad0*/  @P0 LDC.64 R2, c[0x0][0x878] ;  /* 0x00021e00ff020b82 */ /* 0x000ef00000000a00 */
[----:B-1----:R-:W1:Y:S08]  /*8ae0*/  LDC.64 R16, c[0x0][0x848] ;  /* 0x00021200ff107b82 */ /* 0x002e700000000a00 */
[----:B------:R-:W1:Y:S01]  /*8af0*/  LDC.64 R18, c[0x0][0x800] ;  /* 0x00020000ff127b82 */ /* 0x000e620000000a00 */
[----:B---3--:R-:W-:-:S07]  /*8b00*/  @P0 IMAD.WIDE R2, R235, 0x4, R2 ;  /* 0x00000004eb020825 */ /* 0x008fce00078e0202 */
[----:B------:R-:W3:Y:S01]  /*8b10*/  LDC.64 R20, c[0x0][0x828] ;  /* 0x00020a00ff147b82 */ /* 0x000ee20000000a00 */
[----:B------:R5:W2:Y:S01]  /*8b20*/  @P0 LDG.E R2, desc[UR4][R2.64] ;  /* 0x0000000402020981 */ /* 0x000aa2000c1e1900 */
[----:B------:R-:W-:-:S06]  /*8b30*/  VIADD R23, R22, 0xffffff80 ;  /* 0xffffff8016177836 */ /* 0x000fcc0000000000 */
[----:B------:R-:W-:Y:S01]  /*8b40*/  BAR.SYNC.DEFER_BLOCKING 0x1, 0x100 ;  /* 0x0044000000007b1d */ /* 0x000fe20000010000 */
[----:B----4-:R-:W-:Y:S02]  /*8b50*/  ISETP.NE.AND P1, PT, R0, 0x1, PT ;  /* 0x000000010000780c */ /* 0x010fe40003f25270 */
[----:B------:R-:W-:-:S05]  /*8b60*/  SHF.R.S32.HI R0, RZ, 0x1f, R23 ;  /* 0x0000001fff007819 */ /* 0x000fca0000011417 */
[----:B------:R-:W4:Y:S01]  /*8b70*/  S2UR UR5, SR_CgaCtaId ;  /* 0x00000000000579c3 */ /* 0x000f220000008800 */
[----:B------:R-:W-:Y:S01]  /*8b80*/  LEA.HI R6, R0, R23, RZ, 0x7 ;  /* 0x0000001700067211 */ /* 0x000fe200078f38ff */
[----:B------:R-:W-:Y:S01]  /*8b90*/  UMOV UR4, 0x400 ;  /* 0x0000040000047882 */ /* 0x000fe20000000000 */
[----:B------:R-:W-:Y:S02]  /*8ba0*/  BSSY B1, `(.L_x_270) ;  /* 0x0000054000017945 */ /* 0x000fe40003800000 */
[----:B------:R-:W-:Y:S02]  /*8bb0*/  LOP3.LUT R0, R6, 0x3fffff80, RZ, 0xc0, !PT ;  /* 0x3fffff8006007812 */ /* 0x000fe400078ec0ff */
[----:B-----5:R-:W-:Y:S01]  /*8bc0*/  SHF.R.S32.HI R3, RZ, 0x7, R6 ;  /* 0x00000007ff037819 */ /* 0x020fe20000011406 */
[----:B------:R-:W5:Y:S02]  /*8bd0*/  @P1 LDC R4, c[0x0][0x854] ;  /* 0x00021500ff041b82 */ /* 0x000f640000000800 */
[----:B------:R-:W-:-:S04]  /*8be0*/  IMAD.IADD R0, R23, 0x1, -R0 ;  /* 0x0000000117007824 */ /* 0x000fc800078e0a00 */
[----:B------:R-:W-:Y:S02]  /*8bf0*/  IMAD R0, R3, 0xa00, R0 ;  /* 0x00000a0003007824 */ /* 0x000fe400078e0200 */
[----:B------:R-:W1:Y:S02]  /*8c00*/  @P1 LDC R5, c[0x0][0x858] ;  /* 0x00021600ff051b82 */ /* 0x000e640000000800 */
[----:B------:R-:W-:Y:S01]  /*8c10*/  IMAD.SHL.U32 R3, R0, 0x4, RZ ;  /* 0x0000000400037824 */ /* 0x000fe200078e00ff */
[----:B----4-:R-:W-:-:S06]  /*8c20*/  ULEA UR4, UR5, UR4, 0x18 ;  /* 0x0000000405047291 */ /* 0x010fcc000f8ec03f */
[----:B------:R-:W-:Y:S01]  /*8c30*/  LEA R6, R3, UR4, 0x2 ;  /* 0x0000000403067c11 */ /* 0x000fe2000f8e10ff */
[----:B-----5:R-:W-:-:S04]  /*8c40*/  @P1 IMAD.HI.U32 R0, R7, R4, RZ ;  /* 0x0000000407001227 */ /* 0x020fc800078e00ff */
[----:B------:R4:W-:Y:S04]  /*8c50*/  STS.128 [R6], R56 ;  /* 0x0000003806007388 */ /* 0x0009e80000000c00 */
[----:B------:R4:W-:Y:S01]  /*8c60*/  STS.128 [R6+0x800], R60 ;  /* 0x0008003c06007388 */ /* 0x0009e20000000c00 */
[----:B-1----:R-:W-:Y:S01]  /*8c70*/  @P1 SHF.R.U32.HI R7, RZ, R5, R0 ;  /* 0x00000005ff071219 */ /* 0x002fe20000011600 */
[----:B------:R-:W-:Y:S02]  /*8c80*/  IMAD R5, R8, 0x5000, RZ ;  /* 0x0000500008057824 */ /* 0x000fe400078e02ff */
[----:B------:R4:W-:Y:S01]  /*8c90*/  STS.128 [R6+0x1000], R96 ;  /* 0x0010006006007388 */ /* 0x0009e20000000c00 */
[----:B------:R-:W-:-:S03]  /*8ca0*/  SHF.R.S32.HI R9, RZ, 0x1f, R7 ;  /* 0x0000001fff097819 */ /* 0x000fc60000011407 */
[----:B------:R4:W-:Y:S02]  /*8cb0*/  STS.128 [R6+0x1800], R100 ;  /* 0x0018006406007388 */ /* 0x0009e40000000c00 */
[----:B------:R-:W-:Y:S02]  /*8cc0*/  IMAD R0, R9, R10, RZ ;  /* 0x0000000a09007224 */ /* 0x000fe400078e02ff */
        /* <DEDUP_REMOVED lines=17> */
[----:B-1----:R-:W1:Y:S01]  /*8de0*/  FENCE.VIEW.ASYNC.S ;  /* 0x00000000000073c6 */ /* 0x002e620000000000 */
[----:B--2---:R-:W-:-:S04]  /*8df0*/  @P0 IMAD R2, R235, 0x50, R2 ;  /* 0x00000050eb020824 */ /* 0x004fc800078e0202 */
[----:B------:R-:W-:-:S05]  /*8e00*/  @P0 IMAD.HI R2, R2, 0x66666667, RZ ;  /* 0x6666666702020827 */ /* 0x000fca00078e02ff */
[----:B------:R-:W-:-:S04]  /*8e10*/  @P0 SHF.R.U32.HI R3, RZ, 0x1f, R2 ;  /* 0x0000001fff030819 */ /* 0x000fc80000011602 */
[----:B------:R-:W-:-:S05]  /*8e20*/  @P0 LEA.HI.SX32 R3, R2, R3, 0x1b ;  /* 0x0000000302030211 */ /* 0x000fca00078fdaff */
[----:B------:R-:W-:-:S05]  /*8e30*/  @P0 IMAD R2, R3, 0x5000, RZ ;  /* 0x0000500003020824 */ /* 0x000fca00078e02ff */
[----:B------:R-:W-:Y:S02]  /*8e40*/  @P0 SHF.R.S32.HI R3, RZ, 0x1f, R2 ;  /* 0x0000001fff030819 */ /* 0x000fe40000011402 */
[----:B------:R-:W-:Y:S01]  /*8e50*/  @!P0 CS2R R2, SRZ ;  /* 0x0000000000028805 */ /* 0x000fe2000001ff00 */
[----:B-1----:R-:W-:Y:S05]  /*8e60*/  BAR.SYNC.DEFER_BLOCKING 0x1, 0x100 ;  /* 0x0044000000007b1d */ /* 0x002fea0000010000 */
[----:B------:R-:W-:Y:S01]  /*8e70*/  IADD3 R4, P1, R5, R2, RZ ;  /* 0x0000000205047210 */ /* 0x000fe20007f3e0ff */
[----:B------:R-:W-:Y:S02]  /*8e80*/  IMAD R2, R9, R14, RZ ;  /* 0x0000000e09027224 */ /* 0x000fe400078e02ff */
[----:B------:R-:W-:Y:S01]  /*8e90*/  IMAD R9, R7, R11, R0 ;  /* 0x0000000b07097224 */ /* 0x000fe200078e0200 */
[----:B------:R-:W-:Y:S01]  /*8ea0*/  LEA.HI.X.SX32 R5, R5, R3, 0x1, P1 ;  /* 0x0000000305057211 */ /* 0x000fe200008f0eff */
[----:B------:R-:W-:-:S02]  /*8eb0*/  IMAD R11, R7, R15, R2 ;  /* 0x0000000f070b7224 */ /* 0x000fc400078e0202 */
[----:B------:R-:W-:-:S04]  /*8ec0*/  IMAD.WIDE.U32 R2, R7, R10, R4 ;  /* 0x0000000a07027225 */ /* 0x000fc800078e0004 */
[----:B------:R-:W-:Y:S01]  /*8ed0*/  IMAD.WIDE.U32 R4, R7, R14, R4 ;  /* 0x0000000e07047225 */ /* 0x000fe200078e0004 */
[----:B------:R-:W-:Y:S02]  /*8ee0*/  SHF.R.S32.HI R7, RZ, 0x1f, R235 ;  /* 0x0000001fff077819 */ /* 0x000fe400000114eb */
[----:B------:R-:W-:Y:S01]  /*8ef0*/  SEL R235, R235, RZ, !P0 ;  /* 0x000000ffebeb7207 */ /* 0x000fe20004000000 */
[----:B------:R-:W-:Y:S01]  /*8f00*/  IMAD.IADD R3, R3, 0x1, R9 ;  /* 0x0000000103037824 */ /* 0x000fe200078e0209 */
[----:B------:R-:W-:Y:S01]  /*8f10*/  SEL R7, R7, RZ, !P0 ;  /* 0x000000ff07077207 */ /* 0x000fe20004000000 */
[----:B------:R-:W-:Y:S01]  /*8f20*/  IMAD.IADD R5, R5, 0x1, R11 ;  /* 0x0000000105057824 */ /* 0x000fe200078e020b */
[----:B------:R-:W-:Y:S01]  /*8f30*/  ISETP.NE.AND P0, PT, R23, RZ, PT ;  /* 0x000000ff1700720c */ /* 0x000fe20003f05270 */
[----:B------:R-:W-:-:S04]  /*8f40*/  IMAD.WIDE.U32 R2, R235, R12, R2 ;  /* 0x0000000ceb027225 */ /* 0x000fc800078e0002 */
[C---:B------:R-:W-:Y:S01]  /*8f50*/  IMAD R0, R7.reuse, R12, RZ ;  /* 0x0000000c07007224 */ /* 0x040fe200078e02ff */
[----:B------:R-:W-:Y:S01]  /*8f60*/  LEA R18, P1, R2, R18, 0x2 ;  /* 0x0000001202127211 */ /* 0x000fe200078210ff */
[-C--:B------:R-:W-:Y:S02]  /*8f70*/  IMAD R8, R7, R16.reuse, RZ ;  /* 0x0000001007087224 */ /* 0x080fe400078e02ff */
[----:B------:R-:W-:-:S04]  /*8f80*/  IMAD.WIDE.U32 R4, R235, R16, R4 ;  /* 0x00000010eb047225 */ /* 0x000fc800078e0004 */
[C---:B------:R-:W-:Y:S01]  /*8f90*/  IMAD R7, R235.reuse, R13, R0 ;  /* 0x0000000deb077224 */ /* 0x040fe200078e0200 */
[----:B---3--:R-:W-:Y:S01]  /*8fa0*/  LEA R20, P2, R4, R20, 0x2 ;  /* 0x0000001404147211 */ /* 0x008fe200078410ff */
[----:B------:R-:W-:Y:S02]  /*8fb0*/  IMAD R235, R235, R17, R8 ;  /* 0x00000011ebeb7224 */ /* 0x000fe400078e0208 */
[----:B------:R-:W-:Y:S02]  /*8fc0*/  IMAD.IADD R3, R3, 0x1, R7 ;  /* 0x0000000103037824 */ /* 0x000fe400078e0207 */
[----:B------:R-:W-:-:S03]  /*8fd0*/  IMAD.IADD R0, R5, 0x1, R235 ;  /* 0x0000000105007824 */ /* 0x000fc600078e02eb */
[----:B------:R-:W-:Y:S02]  /*8fe0*/  LEA.HI.X R3, R2, R19, R3, 0x2, P1 ;  /* 0x0000001302037211 */ /* 0x000fe400008f1403 */
[----:B------:R-:W-:Y:S01]  /*8ff0*/  LEA.HI.X R0, R4, R21, R0, 0x2, P2 ;  /* 0x0000001504007211 */ /* 0x000fe200010f1400 */
[----:B----4-:R-:W-:Y:S06]  /*9000*/  @P0 BRA `(.L_x_271) ;  /* 0x0000000000340947 */ /* 0x010fec0003800000 */
[----:B------:R-:W-:Y:S01]  /*9010*/  R2UR UR6, R20 ;  /* 0x00000000140672ca */ /* 0x000fe200000e0000 */
[----:B------:R-:W-:Y:S01]  /*9020*/  UMOV UR5, 0x1400 ;  /* 0x0000140000057882 */ /* 0x000fe20000000000 */
[----:B------:R-:W-:Y:S01]  /*9030*/  R2UR UR7, R0 ;  /* 0x00000000000772ca */ /* 0x000fe200000e0000 */
[----:B------:R-:W-:Y:S01]  /*9040*/  UMOV UR8, 0x0 ;  /* 0x0000000000087882 */ /* 0x000fe20000000000 */
[----:B------:R-:W-:Y:S01]  /*9050*/  PLOP3.LUT P0, PT, PT, PT, PT, 0x80, 0x0 ;  /* 0x000000000000781c */ /* 0x000fe20003f0f070 */
[----:B------:R-:W-:-:S12]  /*9060*/  UMOV UR9, 0x14f00000 ;  /* 0x14f0000000097882 */ /* 0x000fd80000000000 */
.L_x_272:
[----:B------:R-:W-:Y:S01]  /*9070*/  @P0 ELECT P1, URZ, PT ;  /* 0x00000000003f082f */ /* 0x000fe20003820000 */
[----:B------:R1:W-:-:S12]  /*9080*/  UBLKRED.G.S.ADD.F32.RN [UR6], [UR4], UR5, desc[UR8] ;  /* 0x00000806040073bb */ /* 0x0003d800080a1405 */
[----:B------:R-:W-:Y:S02]  /*9090*/  @P1 PLOP3.LUT P0, PT, P1, PT, PT, 0x8, 0x0 ;  /* 0x000000000000181c */ /* 0x000fe40000f0e170 */
[----:B------:R-:W-:-:S11]  /*90a0*/  PLOP3.LUT P1, PT, PT, PT, PT, 0x8, 0x0 ;  /* 0x000000000000781c */ /* 0x000fd60003f2e170 */
[----:B-1----:R-:W-:Y:S05]  /*90b0*/  @P0 BRA.U.ANY `(.L_x_272) ;  /* 0xfffffffd00ec0947 */ /* 0x002fea000393ffff */
[----:B------:R0:W-:Y:S01]  /*90c0*/  UTMACMDFLUSH ;  /* 0x00000000000079b7 */ /* 0x0001e20000000000 */
[----:B------:R-:W-:-:S04]  /*90d0*/  DEPBAR.LE SB0, 0x0 ;  /* 0x000080000000791a */ /* 0x000fc80000000000 */
.L_x_271:
[----:B------:R-:W-:Y:S05]  /*90e0*/  BSYNC B1 ;  /* 0x0000000000017941 */ /* 0x000fea0003800000 */
.L_x_270:
[----:B------:R-:W-:Y:S01]  /*90f0*/  BAR.SYNC.DEFER_BLOCKING 0x1, 0x100 ;  /* 0x0044000000007b1d */ /* 0x000fe20000010000 */
[----:B------:R-:W-:-:S05]  /*9100*/  ISETP.NE.AND P0, PT, R22, 0x80, PT ;  /* 0x000000801600780c */ /* 0x000fca0003f05270 */
        /* <DEDUP_REMOVED lines=21> */
[----:B-1----:R-:W1:Y:S02]  /*9260*/  FENCE.VIEW.ASYNC.S ;  /* 0x00000000000073c6 */ /* 0x002e640000000000 */
[----:B-1----:R-:W-:Y:S06]  /*9270*/  BAR.SYNC.DEFER_BLOCKING 0x1, 0x100 ;  /* 0x0044000000007b1d */ /* 0x002fec0000010000 */
[----:B------:R-:W-:Y:S05]  /*9280*/  @P0 BRA `(.L_x_252) ;  /* 0x0000002000200947 */ /* 0x000fea0003800000 */
[----:B------:R-:W-:Y:S01]  /*9290*/  R2UR UR6, R18 ;  /* 0x00000000120672ca */ /* 0x000fe200000e0000 */
[----:B------:R-:W-:Y:S01]  /*92a0*/  UMOV UR5, 0x1400 ;  /* 0x0000140000057882 */ /* 0x000fe20000000000 */
[----:B------:R-:W-:Y:S01]  /*92b0*/  R2UR UR7, R3 ;  /* 0x00000000030772ca */ /* 0x000fe200000e0000 */
[----:B------:R-:W-:Y:S01]  /*92c0*/  UMOV UR8, 0x0 ;  /* 0x0000000000087882 */ /* 0x000fe20000000000 */
[----:B------:R-:W-:Y:S01]  /*92d0*/  PLOP3.LUT P0, PT, PT, PT, PT, 0x80, 0x0 ;  /* 0x000000000000781c */ /* 0x000fe20003f0f070 */
[----:B------:R-:W-:-:S12]  /*92e0*/  UMOV UR9, 0x14f00000 ;  /* 0x14f0000000097882 */ /* 0x000fd80000000000 */
.L_x_273:
[----:B------:R-:W-:Y:S01]  /*92f0*/  @P0 ELECT P1, URZ, PT ;  /* 0x00000000003f082f */ /* 0x000fe20003820000 */
[----:B------:R1:W-:-:S12]  /*9300*/  UBLKRED.G.S.ADD.F32.RN [UR6], [UR4], UR5, desc[UR8] ;  /* 0x00000806040073bb */ /* 0x0003d800080a1405 */
[----:B------:R-:W-:Y:S02]  /*9310*/  @P1 PLOP3.LUT P0, PT, P1, PT, PT, 0x8, 0x0 ;  /* 0x000000000000181c */ /* 0x000fe40000f0e170 */
[----:B------:R-:W-:-:S11]  /*9320*/  PLOP3.LUT P1, PT, PT, PT, PT, 0x8, 0x0 ;  /* 0x000000000000781c */ /* 0x000fd60003f2e170 */
[----:B-1----:R-:W-:Y:S05]  /*9330*/  @P0 BRA.U.ANY `(.L_x_273) ;  /* 0xfffffffd00ec0947 */ /* 0x002fea000393ffff */
[----:B------:R0:W-:Y:S01]  /*9340*/  UTMACMDFLUSH ;  /* 0x00000000000079b7 */ /* 0x0001e20000000000 */
[----:B------:R-:W-:-:S04]  /*9350*/  DEPBAR.LE SB0, 0x0 ;  /* 0x000080000000791a */ /* 0x000fc80000000000 */
[----:B------:R-:W-:Y:S05]  /*9360*/  BRA `(.L_x_252) ;  /* 0x0000001c00e87947 */ /* 0x000fea0003800000 */
.L_x_247:
[----:B------:R-:W-:-:S08]  /*9370*/  NOP ;  /* 0x0000000000007918 */ /* 0x000fd00000000000 */
[----:B------:R-:W1:-:S00]  /*9380*/  USETMAXREG.DEALLOC.CTAPOOL 0x18 ;  /* 0x00000018000079c8 */ /* 0x000e4000080e0500 */
[----:B-1----:R-:W-:-:S06]  /*9390*/  LOP3.LUT R0, R0, 0x3, RZ, 0xc0, !PT ;  /* 0x0000000300007812 */ /* 0x002fcc00078ec0ff */
[----:B------:R-:W1:Y:S02]  /*93a0*/  SHFL.IDX PT, R0, R0, RZ, 0x1f ;  /* 0x00001fff00007589 */ /* 0x000e6400000e0000 */
[----:B-1----:R-:W-:-:S13]  /*93b0*/  ISETP.NE.AND P0, PT, R0, RZ, PT ;  /* 0x000000ff0000720c */ /* 0x002fda0003f05270 */
[----:B------:R-:W-:Y:S05]  /*93c0*/  @P0 BRA `(.L_x_252) ;  /* 0x0000001c00d00947 */ /* 0x000fea0003800000 */
[----:B------:R-:W-:Y:S01]  /*93d0*/  ULDC.64 UR4, c[0x0][0x8e0] ;  /* 0x0002380000047ab9 */ /* 0x000fe20000000a00 */
[----:B------:R-:W1:Y:S01]  /*93e0*/  S2R R9, SR_CTAID.Z ;  /* 0x0000000000097919 */ /* 0x000e620000002700 */
[----:B------:R-:W-:Y:S01]  /*93f0*/  ISETP.NE.U32.AND P0, PT, RZ, UR4, PT ;  /* 0x00000004ff007c0c */ /* 0x000fe2000bf05070 */
[----:B------:R-:W2:Y:S03]  /*9400*/  S2UR UR20, SR_CTAID.Y ;  /* 0x00000000001479c3 */ /* 0x000ea60000002600 */
[----:B------:R-:W-:-:S13]  /*9410*/  ISETP.NE.AND.EX P0, PT, RZ, UR5, PT, P0 ;  /* 0x00000005ff007c0c */ /* 0x000fda000bf05300 */
[----:B------:R-:W-:Y:S05]  /*9420*/  @!P0 BRA `(.L_x_274) ;  /* 0x0000000000148947 */ /* 0x000fea0003800000 */
[----:B------:R-:W1:Y:S01]  /*9430*/  LDC.64 R2, c[0x0][0x8e0] ;  /* 0x00023800ff027b82 */ /* 0x000e620000000a00 */
[----:B------:R-:W-:Y:S01]  /*9440*/  ULDC.64 UR4, c[0x0][0x208] ;  /* 0x0000820000047ab9 */ /* 0x000fe20000000a00 */
[----:B-1----:R-:W-:-:S05]  /*9450*/  IMAD.WIDE R2, R9, 0x4, R2 ;  /* 0x0000000409027825 */ /* 0x002fca00078e0202 */
[----:B------:R1:W5:Y:S01]  /*9460*/  LDG.E R0, desc[UR4][R2.64] ;  /* 0x0000000402007981 */ /* 0x000362000c1e1900 */
[----:B------:R-:W-:Y:S05]  /*9470*/  BRA `(.L_x_275) ;  /* 0x0000000000307947 */ /* 0x000fea0003800000 */
.L_x_274:
[----:B------:R-:W-:Y:S02]  /*9480*/  ULDC.64 UR4, c[0x0][0x8d8] ;  /* 0x0002360000047ab9 */ /* 0x000fe40000000a00 */
[----:B------:R-:W-:-:S04]  /*9490*/  ISETP.NE.U32.AND P0, PT, RZ, UR4, PT ;  /* 0x00000004ff007c0c */ /* 0x000fc8000bf05070 */
[----:B------:R-:W-:-:S13]  /*94a0*/  ISETP.NE.AND.EX P0, PT, RZ, UR5, PT, P0 ;  /* 0x00000005ff007c0c */ /* 0x000fda000bf05300 */
[----:B------:R-:W-:Y:S05]  /*94b0*/  @!P0 BRA `(.L_x_276) ;  /* 0x00000000001c8947 */ /* 0x000fea0003800000 */
[----:B------:R-:W1:Y:S01]  /*94c0*/  LDC.64 R2, c[0x0][0x8d8] ;  /* 0x00023600ff027b82 */ /* 0x000e620000000a00 */
[----:B------:R-:W-:Y:S01]  /*94d0*/  ULDC.64 UR4, c[0x0][0x208] ;  /* 0x0000820000047ab9 */ /* 0x000fe20000000a00 */
[----:B-1----:R-:W-:-:S05]  /*94e0*/  IMAD.WIDE R2, R9, 0x4, R2 ;  /* 0x0000000409027825 */ /* 0x002fca00078e0202 */
[----:B------:R-:W3:Y:S04]  /*94f0*/  LDG.E R0, desc[UR4][R2.64] ;  /* 0x0000000402007981 */ /* 0x000ee8000c1e1900 */
[----:B------:R-:W3:Y:S02]  /*9500*/  LDG.E R5, desc[UR4][R2.64+0x4] ;  /* 0x0000040402057981 */ /* 0x000ee4000c1e1900 */
[----:B---3--:R-:W-:Y:S01]  /*9510*/  IMAD.IADD R0, R5, 0x1, -R0 ;  /* 0x0000000105007824 */ /* 0x008fe200078e0a00 */
[----:B------:R-:W-:Y:S06]  /*9520*/  BRA `(.L_x_275) ;  /* 0x0000000000047947 */ /* 0x000fec0003800000 */
.L_x_276:
[----:B------:R-:W3:Y:S02]  /*9530*/  LDC R0, c[0x0][0x8c4] ;  /* 0x00023100ff007b82 */ /* 0x000ee40000000800 */
.L_x_275:
[----:B------:R-:W4:Y:S01]  /*9540*/  S2R R15, SR_CTAID.X ;  /* 0x00000000000f7919 */ /* 0x000f220000002500 */
[----:B------:R-:W-:Y:S02]  /*9550*/  IMAD.MOV.U32 R5, RZ, RZ, RZ ;  /* 0x000000ffff057224 */ /* 0x000fe400078e00ff */
[----:B------:R-:W-:Y:S02]  /*9560*/  IMAD.MOV.U32 R4, RZ, RZ, 0x1 ;  /* 0x00000001ff047424 */ /* 0x000fe400078e00ff */
[----:B----4-:R-:W-:-:S05]  /*9570*/  IMAD R15, R15, 0x50, RZ ;  /* 0x000000500f0f7824 */ /* 0x010fca00078e02ff */
[----:B---3-5:R-:W-:Y:S01]  /*9580*/  ISETP.GE.AND P0, PT, R15, R0, PT ;  /* 0x000000000f00720c */ /* 0x028fe20003f06270 */
[----:B------:R-:W-:-:S03]  /*9590*/  IMAD.MOV.U32 R0, RZ, RZ, 0x1 ;  /* 0x00000001ff007424 */ /* 0x000fc600078e00ff */
[----:B-1----:R-:W-:-:S04]  /*95a0*/  SEL R9, R9, 0xffffffff, !P0 ;  /* 0xffffffff09097807 */ /* 0x002fc80004000000 */
[----:B------:R-:W-:-:S13]  /*95b0*/  ISETP.GE.AND P0, PT, R9, RZ, PT ;  /* 0x000000ff0900720c */ /* 0x000fda0003f06270 */
[----:B------:R-:W-:Y:S05]  /*95c0*/  @!P0 BRA `(.L_x_277) ;  /* 0x0000001800d48947 */ /* 0x000fea0003800000 */
[----:B------:R-:W1:Y:S01]  /*95d0*/  LDC.64 R10, c[0x0][0x770] ;  /* 0x0001dc00ff0a7b82 */ /* 0x000e620000000a00 */
[----:B------:R-:W-:-:S07]  /*95e0*/  ULDC.64 UR6, c[0x0][0x208] ;  /* 0x0000820000067ab9 */ /* 0x000fce0000000a00 */
[----:B------:R-:W3:Y:S08]  /*95f0*/  LDC.64 R4, c[0x0][0x770] ;  /* 0x0001dc00ff047b82 */ /* 0x000ef00000000a00 */
[----:B------:R-:W4:Y:S01]  /*9600*/  LDC.64 R6, c[0x0][0x778] ;  /* 0x0001de00ff067b82 */ /* 0x000f220000000a00 */
[----:B-1----:R-:W-:-:S07]  /*9610*/  ISETP.NE.U32.AND P1, PT, R10, RZ, PT ;  /* 0x000000ff0a00720c */ /* 0x002fce0003f25070 */
[----:B------:R-:W1:Y:S01]  /*9620*/  LDC.64 R2, c[0x0][0x780] ;  /* 0x0001e000ff027b82 */ /* 0x000e620000000a00 */
[----:B------:R-:W-:Y:S01]  /*9630*/  ISETP.NE.AND.EX P1, PT, R11, RZ, PT, P1 ;  /* 0x000000ff0b00720c */ /* 0x000fe20003f25310 */
[----:B---3--:R-:W-:Y:S01]  /*9640*/  IMAD.WIDE R4, R9, 0x4, R4 ;  /* 0x0000000409047825 */ /* 0x008fe200078e0204 */
[----:B----4-:R-:W-:-:S11]  /*9650*/  ISETP.NE.U32.AND P0, PT, R6, RZ, PT ;  /* 0x000000ff0600720c */ /* 0x010fd60003f05070 */
[----:B------:R-:W3:Y:S01]  /*9660*/  @P1 LDG.E R13, desc[UR6][R4.64] ;  /* 0x00000006040d1981 */ /* 0x000ee2000c1e1900 */
[----:B------:R-:W-:-:S03]  /*9670*/  ISETP.NE.AND.EX P0, PT, R7, RZ, PT, P0 ;  /* 0x000000ff0700720c */ /* 0x000fc60003f05300 */
[----:B------:R-:W4:Y:S01]  /*9680*/  @P1 LDG.E R14, desc[UR6][R4.64] ;  /* 0x00000006040e1981 */ /* 0x000f22000c1e1900 */
[----:B-1----:R-:W-:-:S04]  /*9690*/  ISETP.NE.U32.AND P2, PT, R2, RZ, PT ;  /* 0x000000ff0200720c */ /* 0x002fc80003f45070 */
[----:B------:R-:W-:-:S05]  /*96a0*/  ISETP.NE.AND.EX P2, PT, R3, RZ, PT, P2 ;  /* 0x000000ff0300720c */ /* 0x000fca0003f45320 */
[----:B------:R-:W1:Y:S08]  /*96b0*/  @P0 LDC.64 R2, c[0x0][0x778] ;  /* 0x0001de00ff020b82 */ /* 0x000e700000000a00 */
[----:B------:R-:W2:Y:S01]  /*96c0*/  @P2 LDC.64 R6, c[0x0][0x780] ;  /* 0x0001e000ff062b82 */ /* 0x000ea20000000a00 */
[----:B------:R-:W-:Y:S01]  /*96d0*/  IMAD.MOV.U32 R12, RZ, RZ, RZ ;  /* 0x000000ffff0c7224 */ /* 0x000fe200078e00ff */
[----:B------:R-:W-:Y:S01]  /*96e0*/  ULDC UR4, c[0x0][0x280] ;  /* 0x0000a00000047ab9 */ /* 0x000fe20000000800 */
[----:B-1----:R-:W-:-:S05]  /*96f0*/  @P0 IMAD.WIDE R2, R9, 0x4, R2 ;  /* 0x0000000409020825 */ /* 0x002fca00078e0202 */
[----:B------:R2:W5:Y:S01]  /*9700*/  @P0 LDG.E R12, desc[UR6][R2.64] ;  /* 0x00000006020c0981 */ /* 0x000562000c1e1900 */
[----:B------:R-:W-:Y:S02]  /*9710*/  IMAD.U32 R8, RZ, RZ, UR4 ;  /* 0x00000004ff087e24 */ /* 0x000fe4000f8e00ff */
[----:B--2---:R-:W-:Y:S01]  /*9720*/  @P2 IMAD.WIDE R2, R9, 0x4, R6 ;  /* 0x0000000409022825 */ /* 0x004fe200078e0206 */
[----:B------:R-:W-:-:S04]  /*9730*/  VOTEU.ANY UP0, P1 ;  /* 0x00000000003f7886 */ /* 0x000fc80000800100 */
[----:B------:R1:W5:Y:S02]  /*9740*/  @P2 LDG.E R8, desc[UR6][R2.64] ;  /* 0x0000000602082981 */ /* 0x000364000c1e1900 */
[----:B-1----:R-:W-:Y:S01]  /*9750*/  CS2R R2, SRZ ;  /* 0x0000000000027805 */ /* 0x002fe2000001ff00 */
[----:B---3--:R-:W-:-:S05]  /*9760*/  @P1 IMAD R13, R9, 0x40, R13 ;  /* 0x00000040090d1824 */ /* 0x008fca00078e020d */
[----:B------:R-:W-:-:S04]  /*9770*/  @P1 SHF.R.S32.HI R6, RZ, 0x1f, R13 ;  /* 0x0000001fff061819 */ /* 0x000fc8000001140d */
[----:B------:R-:W-:-:S04]  /*9780*/  @P1 LEA.HI R6, R6, R13, RZ, 0x6 ;  /* 0x0000000d06061211 */ /* 0x000fc800078f30ff */
[----:B------:R-:W-:Y:S02]  /*9790*/  @P1 LOP3.LUT R6, R6, 0xffffffc0, RZ, 0xc0, !PT ;  /* 0xffffffc006061812 */ /* 0x000fe400078ec0ff */
[----:B----4-:R-:W-:Y:S02]  /*97a0*/  @P1 R2UR UR4, R14 ;  /* 0x000000000e0412ca */ /* 0x010fe400000e0000 */
        /* <DEDUP_REMOVED lines=9> */
.L_x_278:
        /* <DEDUP_REMOVED lines=8> */
[----:B------:R-:W1:Y:S01]  /*98c0*/  LDC.64 R12, c[0x0][0x720] ;  /* 0x0001c800ff0c7b82 */ /* 0x000e620000000a00 */
[----:B------:R-:W-:Y:S01]  /*98d0*/  ISETP.NE.U32.AND P1, PT, R10, RZ, PT ;  /* 0x000000ff0a00720c */ /* 0x000fe20003f25070 */
[----:B------:R-:W-:Y:S01]  /*98e0*/  UISETP.NE.AND UP0, UPT, UR5, 0x1, UPT ;  /* 0x000000010500788c */ /* 0x000fe2000bf05270 */
[----:B------:R-:W-:Y:S01]  /*98f0*/  R2UR UR11, R15 ;  /* 0x000000000f0b72ca */ /* 0x000fe200000e0000 */
[----:B------:R-:W-:Y:S01]  /*9900*/  VOTEU.ANY UP1, P0 ;  /* 0x00000000003f7886 */ /* 0x000fe20000020100 */
[----:B------:R-:W-:Y:S02]  /*9910*/  R2UR UR21, R9 ;  /* 0x00000000091572ca */ /* 0x000fe400000e0000 */
[----:B------:R-:W-:Y:S02]  /*9920*/  ELECT P0, URZ, PT ;  /* 0x00000000003f782f */ /* 0x000fe40003800000 */
[----:B------:R-:W-:Y:S01]  /*9930*/  ISETP.NE.AND.EX P1, PT, R11, RZ, PT, P1 ;  /* 0x000000ff0b00720c */ /* 0x000fe20003f25310 */
[----:B------:R-:W-:Y:S01]  /*9940*/  UMOV UR12, UR20 ;  /* 0x00000014000c7c82 */ /* 0x000fe20008000000 */
[----:B------:R-:W-:Y:S01]  /*9950*/  SHF.R.S32.HI R15, RZ, 0x1f, R9 ;  /* 0x0000001fff0f7819 */ /* 0x000fe20000011409 */
[----:B------:R-:W-:-:S02]  /*9960*/  IMAD.MOV.U32 R5, RZ, RZ, RZ ;  /* 0x000000ffff057224 */ /* 0x000fc400078e00ff */
[----:B------:R-:W-:Y:S01]  /*9970*/  IMAD.MOV.U32 R4, RZ, RZ, 0x1 ;  /* 0x00000001ff047424 */ /* 0x000fe200078e00ff */
[----:B------:R-:W-:Y:S01]  /*9980*/  SEL R15, R15, RZ, !P1 ;  /* 0x000000ff0f0f7207 */ /* 0x000fe20004800000 */
[----:B------:R-:W-:Y:S01]  /*9990*/  @UP0 ULDC UR6, c[0x0][0x2f0] ;  /* 0x0000bc0000060ab9 */ /* 0x000fe20000000800 */
[----:B------:R-:W-:Y:S02]  /*99a0*/  UIADD3 UR11, UR11, UR4, URZ ;  /* 0x000000040b0b7290 */ /* 0x000fe4000fffe03f */
[----:B------:R-:W-:Y:S01]  /*99b0*/  USEL UR13, UR21, URZ, !UP1 ;  /* 0x0000003f150d7287 */ /* 0x000fe2000c800000 */
[----:B------:R-:W-:Y:S02]  /*99c0*/  @UP0 ULDC UR4, c[0x0][0x2ec] ;  /* 0x0000bb0000040ab9 */ /* 0x000fe40000000800 */
[----:B------:R-:W-:Y:S01]  /*99d0*/  VOTEU.ANY UP1, P1 ;  /* 0x00000000003f7886 */ /* 0x000fe20000820100 */
[----:B------:R-:W-:Y:S02]  /*99e0*/  UIMAD.WIDE.U32 UR4, UR20, UR4, URZ ;  /* 0x00000004140472a5 */ /* 0x000fe4000f8e003f */
[----:B------:R-:W-:Y:S01]  /*99f0*/  USEL UR21, UR21, URZ, !UP1 ;  /* 0x0000003f15157287 */ /* 0x000fe2000c800000 */
[----:B-1----:R-:W-:Y:S01]  /*9a00*/  IMAD R14, R15, R12, RZ ;  /* 0x0000000c0f0e7224 */ /* 0x002fe200078e02ff */
[----:B------:R-:W-:-:S04]  /*9a10*/  @UP0 USHF.R.U32.HI UR12, URZ, UR6, UR5 ;  /* 0x000000063f0c0299 */ /* 0x000fc80008011605 */
[----:B------:R-:W-:Y:S01]  /*9a20*/  IMAD R14, R13, UR21, R14 ;  /* 0x000000150d0e7c24 */ /* 0x000fe2000f8e020e */
[----:B------:R-:W-:Y:S07]  /*9a30*/  @!P0 BRA `(.L_x_277) ;  /* 0x0000001400b88947 */ /* 0x000fee0003800000 */
[----:B------:R-:W1:Y:S01]  /*9a40*/  S2R R5, SR_CgaCtaId ;  /* 0x0000000000057919 */ /* 0x000e620000008800 */
[----:B------:R-:W-:Y:S01]  /*9a50*/  MOV R0, 0x400 ;  /* 0x0000040000007802 */ /* 0x000fe20000000f00 */
[----:B------:R-:W2:Y:S03]  /*9a60*/  S2R R4, SR_CTAID.Y ;  /* 0x0000000000047919 */ /* 0x000ea60000002600 */
[----:B-1----:R-:W-:Y:S01]  /*9a70*/  LEA R0, R5, R0, 0x18 ;  /* 0x0000000005007211 */ /* 0x002fe200078ec0ff */
[----:B------:R-:W-:-:S05]  /*9a80*/  IMAD.MOV.U32 R5, RZ, RZ, 0x1 ;  /* 0x00000001ff057424 */ /* 0x000fca00078e00ff */
[----:B------:R-:W-:-:S04]  /*9a90*/  SHF.L.U32 R5, R5, 0x1f, RZ ;  /* 0x0000001f05057819 */ /* 0x000fc800000006ff */
[----:B------:R-:W1:Y:S02]  /*9aa0*/  SYNCS.PHASECHK.TRANS64.TRYWAIT P0, [R0+URZ+0x31820], R5 ;  /* 0x03182005000075a7 */ /* 0x000e64000800017f */
[----:B-12---:R-:W-:Y:S05]  /*9ab0*/  @!P0 BRA `(.L_x_279) ;  /* 0x0000001800588947 */ /* 0x006fea0003800000 */
.L_x_294:
[----:B------:R-:W2:Y:S01]  /*9ac0*/  S2R R6, SR_TID.X ;  /* 0x0000000000067919 */ /* 0x000ea20000002100 */
[----:B------:R-:W-:Y:S01]  /*9ad0*/  IMAD.WIDE.U32 R18, R12, UR21, RZ ;  /* 0x000000150c127c25 */ /* 0x000fe2000f8e00ff */
[----:B------:R-:W-:-:S03]  /*9ae0*/  SHF.R.S32.HI R4, RZ, 0x1f, R4 ;  /* 0x0000001fff047819 */ /* 0x000fc60000011404 */
[----:B------:R-:W-:Y:S01]  /*9af0*/  IMAD.IADD R7, R19, 0x1, R14 ;  /* 0x0000000113077824 */ /* 0x000fe200078e020e */
[----:B--2---:R-:W-:-:S04]  /*9b00*/  LOP3.LUT R6, R6, 0x7f, RZ, 0xc0, !PT ;  /* 0x0000007f06067812 */ /* 0x004fc800078ec0ff */
[----:B------:R-:W-:Y:S01]  /*9b10*/  ISETP.NE.AND P0, PT, R6, RZ, PT ;  /* 0x000000ff0600720c */ /* 0x000fe20003f05270 */
[----:B------:R-:W-:-:S12]  /*9b20*/  IMAD.MOV.U32 R6, RZ, RZ, 0x1 ;  /* 0x00000001ff067424 */ /* 0x000fd800078e00ff */
[----:B------:R-:W-:Y:S05]  /*9b30*/  @P0 BRA `(.L_x_280) ;  /* 0x0000000000180947 */ /* 0x000fea0003800000 */
[----:B------:R-:W2:Y:S01]  /*9b40*/  S2R R9, SR_TID.X ;  /* 0x0000000000097919 */ /* 0x000ea20000002100 */
[----:B-1----:R-:W-:-:S04]  /*9b50*/  IMAD.MOV.U32 R5, RZ, RZ, 0x8100 ;  /* 0x00008100ff057424 */ /* 0x002fc800078e00ff */
[----:B------:R3:W-:Y:S01]  /*9b60*/  SYNCS.ARRIVE.TRANS64 RZ, [R0+URZ+0x31810], R5 ;  /* 0x0318100500ff79a7 */ /* 0x0007e2000800003f */
[----:B--2---:R-:W-:-:S13]  /*9b70*/  LOP3.LUT P1, RZ, R9, 0x1f, RZ, 0xc0, !PT ;  /* 0x0000001f09ff7812 */ /* 0x004fda000782c0ff */
[----:B---3--:R-:W-:Y:S05]  /*9b80*/  @!P1 BRA `(.L_x_280) ;  /* 0x0000000000049947 */ /* 0x008fea0003800000 */
[----:B------:R-:W-:Y:S01]  /*9b90*/  BPT.TRAP 0x1 ;  /* 0x000000040000795c */ /* 0x000fe20000300000 */
.L_x_280:
[----:B------:R-:W2:Y:S01]  /*9ba0*/  LDC.64 R16, c[0x0][0x198] ;  /* 0x00006600ff107b82 */ /* 0x000ea20000000a00 */
[----:B------:R-:W-:Y:S01]  /*9bb0*/  R2UR UR8, R0 ;  /* 0x00000000000872ca */ /* 0x000fe200000e0000 */
[----:B------:R-:W-:Y:S01]  /*9bc0*/  UMOV UR6, 0x0 ;  /* 0x0000000000067882 */ /* 0x000fe20000000000 */
[----:B------:R-:W-:Y:S01]  /*9bd0*/  UMOV UR7, 0x14f00000 ;  /* 0x14f0000000077882 */ /* 0x000fe20000000000 */
[----:B------:R-:W-:Y:S01]  /*9be0*/  UMOV UR50, URZ ;  /* 0x0000003f00327c82 */ /* 0x000fe20008000000 */
[----:B------:R-:W-:Y:S01]  /*9bf0*/  UMOV UR52, UR20 ;  /* 0x0000001400347c82 */ /* 0x000fe20008000000 */
[----:B------:R-:W-:Y:S01]  /*9c00*/  UMOV UR53, UR21 ;  /* 0x0000001500357c82 */ /* 0x000fe20008000000 */
[----:B------:R-:W-:Y:S01]  /*9c10*/  UMOV UR34, 0x40 ;  /* 0x0000004000227882 */ /* 0x000fe20000000000 */
[----:B------:R-:W3:Y:S01]  /*9c20*/  LDC.64 R10, c[0x0][0x718] ;  /* 0x0001c600ff0a7b82 */ /* 0x000ee20000000a00 */
        /* <DEDUP_REMOVED lines=10> */
[----:B--2---:R-:W-:Y:S01]  /*9cd0*/  IMAD.MOV.U32 R9, RZ, RZ, R16 ;  /* 0x000000ffff097224 */ /* 0x004fe200078e0010 */
[----:B------:R-:W-:Y:S01]  /*9ce0*/  UIADD3 UR30, UR8, 0x2c100, URZ ;  /* 0x0002c100081e7890 */ /* 0x000fe2000fffe03f */
[----:B------:R-:W-:Y:S01]  /*9cf0*/  UMOV UR33, UR49 ;  /* 0x0000003100217c82 */ /* 0x000fe20008000000 */
[----:B------:R-:W-:Y:S01]  /*9d00*/  UMOV UR28, UR20 ;  /* 0x00000014001c7c82 */ /* 0x000fe20008000000 */
[----:B------:R-:W-:Y:S01]  /*9d10*/  UMOV UR29, UR21 ;  /* 0x00000015001d7c82 */ /* 0x000fe20008000000 */
[----:B------:R-:W-:Y:S01]  /*9d20*/  UMOV UR25, UR49 ;  /* 0x0000003100197c82 */ /* 0x000fe20008000000 */
[----:B------:R-:W-:Y:S01]  /*9d30*/  UMOV UR18, 0xc0 ;  /* 0x000000c000127882 */ /* 0x000fe20000000000 */
[----:B---3--:R-:W-:Y:S01]  /*9d40*/  IMAD R20, R4, R10, RZ ;  /* 0x0000000a04147224 */ /* 0x008fe200078e02ff */
        /* <DEDUP_REMOVED lines=15> */
[----:B-1----:R-:W-:Y:S01]  /*9e40*/  IMAD.WIDE.U32 R4, R10, UR20, R2 ;  /* 0x000000140a047c25 */ /* 0x002fe2000f8e0002 */
        /* <DEDUP_REMOVED lines=8> */
[----:B------:R-:W1:Y:S02]  /*9ed0*/  LDC.64 R12, c[0x0][0x700] ;  /* 0x0001c000ff0c7b82 */ /* 0x000e640000000a00 */
[----:B------:R-:W-:Y:S01]  /*9ee0*/  IMAD.IADD R14, R14, 0x1, R5 ;  /* 0x000000010e0e7824 */ /* 0x000fe200078e0205 */
[----:B------:R-:W-:Y:S01]  /*9ef0*/  UTMALDG.4D [UR48], [UR4], desc[UR6] ;  /* 0x00000630040075b4 */ /* 0x000fe20008019000 */
[----:B------:R2:W-:Y:S01]  /*9f00*/  UTMALDG.4D [UR32], [UR4], desc[UR6] ;  /* 0x00000620040075b4 */ /* 0x0005e20008019000 */
[----:B------:R3:W-:Y:S01]  /*9f10*/  UTMALDG.4D [UR24], [UR4], desc[UR6] ;  /* 0x00000618040075b4 */ /* 0x0007e20008019000 */
[C---:B-1----:R-:W-:Y:S01]  /*9f20*/  LEA R5, P1, R4.reuse, R12, 0x2 ;  /* 0x0000000c04057211 */ /* 0x042fe200078210ff */
[----:B------:R1:W-:Y:S03]  /*9f30*/  UTMALDG.4D [UR16], [UR4], desc[UR6] ;  /* 0x00000610040075b4 */ /* 0x0003e60008019000 */
[----:B------:R-:W-:-:S02]  /*9f40*/  LEA.HI.X R14, R4, R13, R14, 0x2, P1 ;  /* 0x0000000d040e7211 */ /* 0x000fc400008f140e */
[----:B------:R-:W-:Y:S01]  /*9f50*/  R2UR UR14, R5 ;  /* 0x00000000050e72ca */ /* 0x000fe200000e0000 */
[----:B------:R-:W-:Y:S01]  /*9f60*/  IMAD.MOV.U32 R5, RZ, RZ, 0x14000 ;  /* 0x00014000ff057424 */ /* 0x000fe200078e00ff */
[----:B------:R-:W-:Y:S02]  /*9f70*/  R2UR UR15, R14 ;  /* 0x000000000e0f72ca */ /* 0x000fe400000e0000 */
[----:B------:R-:W-:Y:S02]  /*9f80*/  IADD3 R4, P1, R9, 0x2f0, RZ ;  /* 0x000002f009047810 */ /* 0x000fe40007f3e0ff */
[----:B------:R-:W-:Y:S01]  /*9f90*/  MOV R14, UR45 ;  /* 0x0000002d000e7c02 */ /* 0x000fe20008000f00 */
[----:B--2---:R-:W-:Y:S01]  /*9fa0*/  UIADD3 UR32, UR8, 0xc800, URZ ;  /* 0x0000c80008207890 */ /* 0x004fe2000fffe03f */
        /* <DEDUP_REMOVED lines=8> */
[----:B---3--:R-:W-:Y:S01]  /*a030*/  UIADD3 UR24, UR8, 0x2800, URZ ;  /* 0x0000280008187890 */ /* 0x008fe2000fffe03f */
[----:B------:R3:W-:Y:S01]  /*a040*/  SYNCS.ARRIVE.TRANS64 RZ, [R0+URZ+0x31800], R5 ;  /* 0x0318000500ff79a7 */ /* 0x0007e2000800003f */
[----:B------:R-:W-:Y:S01]  /*a050*/  UMOV UR26, 0x40 ;  /* 0x00000040001a7882 */ /* 0x000fe20000000000 */
[----:B------:R-:W-:Y:S01]  /*a060*/  UMOV UR27, UR11 ;  /* 0x0000000b001b7c82 */ /* 0x000fe20008000000 */
[----:B------:R-:W-:Y:S01]  /*a070*/  UMOV UR28, UR12 ;  /* 0x0000000c001c7c82 */ /* 0x000fe20008000000 */
[----:B------:R-:W-:Y:S01]  /*a080*/  UMOV UR29, UR13 ;  /* 0x0000000d001d7c82 */ /* 0x000fe20008000000 */
[----:B-1----:R-:W-:Y:S01]  /*a090*/  R2UR UR4, R4 ;  /* 0x00000000040472ca */ /* 0x002fe200000e0000 */
[----:B------:R-:W-:Y:S01]  /*a0a0*/  IMAD.X R4, RZ, RZ, R11, P1 ;  /* 0x000000ffff047224 */ /* 0x000fe200008e060b */
[----:B------:R-:W-:Y:S01]  /*a0b0*/  UMOV UR7, 0x10000000 ;  /* 0x1000000000077882 */ /* 0x000fe20000000000 */
[----:B------:R-:W-:-:S02]  /*a0c0*/  ISETP.GE.AND P1, PT, R8, 0x41, PT ;  /* 0x000000410800780c */ /* 0x000fc40003f26270 */
[----:B---3--:R-:W-:Y:S02]  /*a0d0*/  MOV R5, UR43 ;  /* 0x0000002b00057c02 */ /* 0x008fe40008000f00 */
[----:B------:R-:W-:Y:S01]  /*a0e0*/  R2UR UR5, R4 ;  /* 0x00000000040572ca */ /* 0x000fe200000e0000 */
[----:B--2---:R-:W-:Y:S01]  /*a0f0*/  UIADD3 UR9, UR8, 0x31800, URZ ;  /* 0x0003180008097890 */ /* 0x004fe2000fffe03f */
        /* <DEDUP_REMOVED lines=9> */
[----:B-1----:R-:W-:Y:S01]  /*a190*/  UMOV UR10, 0xc0 ;  /* 0x000000c0000a7882 */ /* 0x002fe20000000000 */
[----:B--2---:R-:W-:Y:S01]  /*a1a0*/  UIADD3 UR24, UR8, 0xf000, URZ ;  /* 0x0000f00008187890 */ /* 0x004fe2000fffe03f */
[----:B------:R-:W-:Y:S01]  /*a1b0*/  UMOV UR26, 0x80 ;  /* 0x00000080001a7882 */ /* 0x000fe20000000000 */
[----:B---3--:R-:W-:Y:S01]  /*a1c0*/  R2UR UR45, R14 ;  /* 0x000000000e2d72ca */ /* 0x008fe200000e0000 */
        /* <DEDUP_REMOVED lines=12> */
[----:B----4-:R-:W-:Y:S05]  /*a290*/  @!P1 BRA `(.L_x_281) ;  /* 0x00000008007c9947 */ /* 0x010fea0003800000 */
[----:B------:R-:W1:Y:S01]  /*a2a0*/  LDC.64 R16, c[0x0][0x738] ;  /* 0x0001ce00ff107b82 */ /* 0x000e620000000a00 */
[----:B------:R-:W2:Y:S01]  /*a2b0*/  S2R R14, SR_CTAID.Y ;  /* 0x00000000000e7919 */ /* 0x000ea20000002600 */
[----:B------:R-:W-:Y:S02]  /*a2c0*/  VIADD R8, R8, 0x3f ;  /* 0x0000003f08087836 */ /* 0x000fe40000000000 */
[----:B-1----:R-:W-:-:S04]  /*a2d0*/  IMAD.WIDE.U32 R4, R16, UR21, R2 ;  /* 0x0000001510047c25 */ /* 0x002fc8000f8e0002 */
[----:B------:R-:W-:-:S04]  /*a2e0*/  IMAD R16, R15, R16, RZ ;  /* 0x000000100f107224 */ /* 0x000fc800078e02ff */
[----:B------:R-:W-:Y:S01]  /*a2f0*/  IMAD R16, R17, UR21, R16 ;  /* 0x0000001511107c24 */ /* 0x000fe2000f8e0210 */
[----:B--2---:R-:W-:-:S03]  /*a300*/  SHF.R.S32.HI R14, RZ, 0x1f, R14 ;  /* 0x0000001fff0e7819 */ /* 0x004fc6000001140e */
[----:B------:R-:W-:Y:S02]  /*a310*/  IMAD.IADD R5, R5, 0x1, R16 ;  /* 0x0000000105057824 */ /* 0x000fe400078e0210 */
[----:B------:R-:W1:Y:S02]  /*a320*/  LDC.64 R16, c[0x0][0x730] ;  /* 0x0001cc00ff107b82 */ /* 0x000e640000000a00 */
[----:B-1----:R-:W-:Y:S02]  /*a330*/  IMAD R6, R14, R16, RZ ;  /* 0x000000100e067224 */ /* 0x002fe400078e02ff */
[----:B------:R-:W-:Y:S01]  /*a340*/  IMAD.WIDE.U32 R4, R16, UR20, R4 ;  /* 0x0000001410047c25 */ /* 0x000fe2000f8e0004 */
[----:B------:R-:W1:Y:S03]  /*a350*/  S2R R14, SR_TID.X ;  /* 0x00000000000e7919 */ /* 0x000e660000002100 */
[----:B------:R-:W-:-:S02]  /*a360*/  IMAD R6, R17, UR20, R6 ;  /* 0x0000001411067c24 */ /* 0x000fc4000f8e0206 */
[----:B------:R-:W2:Y:S02]  /*a370*/  LDC.64 R16, c[0x0][0x728] ;  /* 0x0001ca00ff107b82 */ /* 0x000ea40000000a00 */
[----:B------:R-:W-:Y:S01]  /*a380*/  IMAD.IADD R6, R5, 0x1, R6 ;  /* 0x0000000105067824 */ /* 0x000fe200078e0206 */
[----:B--2---:R-:W-:Y:S01]  /*a390*/  LEA R5, P1, R4, R16, 0x2 ;  /* 0x0000001004057211 */ /* 0x004fe200078210ff */
        /* <DEDUP_REMOVED lines=15> */
[----:B-1----:R-:W-:Y:S01]  /*a490*/  LOP3.LUT R12, R14, 0x1f, RZ, 0xc0, !PT ;  /* 0x0000001f0e0c7812 */ /* 0x002fe200078ec0ff */
[----:B------:R-:W-:Y:S01]  /*a4a0*/  IMAD.MOV.U32 R14, RZ, RZ, 0x1 ;  /* 0x00000001ff0e7424 */ /* 0x000fe200078e00ff */
[----:B------:R-:W-:Y:S01]  /*a4b0*/  LEA.HI.SX32 R8, R8, 0xffffffff, 0x1a ;  /* 0xffffffff08087811 */ /* 0x000fe200078fd2ff */
[----:B------:R-:W-:-:S08]  /*a4c0*/  IMAD.X R10, RZ, RZ, R10, P1 ;  /* 0x000000ffff0a7224 */ /* 0x000fd000008e060a */
.L_x_286:
[----:B------:R-:W-:-:S04]  /*a4d0*/  SHF.L.U32 R9, R14, 0x1f, RZ ;  /* 0x0000001f0e097819 */ /* 0x000fc800000006ff */
[----:B-1----:R-:W1:Y:S02]  /*a4e0*/  SYNCS.PHASECHK.TRANS64.TRYWAIT P1, [R0+URZ+0x31838], R9 ;  /* 0x03183809000075a7 */ /* 0x002e64000802017f */
[----:B-12--5:R-:W-:Y:S05]  /*a4f0*/  @!P1 BRA `(.L_x_282) ;  /* 0x0000000c00dc9947 */ /* 0x026fea0003800000 */
.L_x_295:
[----:B------:R-:W-:Y:S05]  /*a500*/  @P0 BRA `(.L_x_283) ;  /* 0x0000000000140947 */ /* 0x000fea0003800000 */
[----:B------:R-:W-:Y:S01]  /*a510*/  ISETP.NE.AND P1, PT, R12, RZ, PT ;  /* 0x000000ff0c00720c */ /* 0x000fe20003f25270 */
[----:B-1----:R-:W-:-:S04]  /*a520*/  IMAD.MOV.U32 R9, RZ, RZ, 0x8100 ;  /* 0x00008100ff097424 */ /* 0x002fc800078e00ff */
[----:B------:R2:W-:Y:S08]  /*a530*/  SYNCS.ARRIVE.TRANS64 RZ, [R0+URZ+0x31830], R9 ;  /* 0x0318300900ff79a7 */ /* 0x0005f0000800003f */
[----:B------:R-:W-:Y:S05]  /*a540*/  @!P1 BRA `(.L_x_283) ;  /* 0x0000000000049947 */ /* 0x000fea0003800000 */
[----:B------:R-:W-:Y:S01]  /*a550*/  BPT.TRAP 0x1 ;  /* 0x000000040000795c */ /* 0x000fe20000300000 */
.L_x_283:
        /* <DEDUP_REMOVED lines=10> */
[----:B------:R-:W2:Y:S01]  /*a600*/  S2R R12, SR_TID.X ;  /* 0x00000000000c7919 */ /* 0x000ea20000002100 */
        /* <DEDUP_REMOVED lines=31> */
[----:B--2---:R-:W-:-:S04]  /*a800*/  LOP3.LUT R12, R12, 0x7f, RZ, 0xc0, !PT ;  /* 0x0000007f0c0c7812 */ /* 0x004fc800078ec0ff */
[----:B------:R-:W-:Y:S01]  /*a810*/  ISETP.NE.AND P2, PT, R12, RZ, PT ;  /* 0x000000ff0c00720c */ /* 0x000fe20003f45270 */
[----:B------:R1:W-:Y:S01]  /*a820*/  UTMALDG.4D [UR24], [UR6], desc[UR8] ;  /* 0x00000818060075b4 */ /* 0x0003e20008019000 */
[----:B------:R-:W2:Y:S01]  /*a830*/  S2R R12, SR_TID.X ;  /* 0x00000000000c7919 */ /* 0x000ea20000002100 */
[----:B---3--:R-:W-:Y:S02]  /*a840*/  UIADD3 UR16, UR14, 0x2a100, URZ ;  /* 0x0002a1000e107890 */ /* 0x008fe4000fffe03f */
[----:B------:R-:W-:Y:S01]  /*a850*/  UIADD3 UR14, UR14, 0x2c300, URZ ;  /* 0x0002c3000e0e7890 */ /* 0x000fe2000fffe03f */
[----:B------:R-:W-:-:S06]  /*a860*/  UMOV UR18, 0xc0 ;  /* 0x000000c000127882 */ /* 0x000fcc0000000000 */
[----:B------:R1:W-:Y:S02]  /*a870*/  UTMALDG.4D [UR16], [UR6], desc[UR8] ;  /* 0x00000810060075b4 */ /* 0x0003e40008019000 */
[----:B------:R1:W-:Y:S01]  /*a880*/  UBLKCP.S.G [UR14], [UR4], UR10 ;  /* 0x0000000e040073ba */ /* 0x0003e2000800020a */
[----:B------:R-:W3:Y:S01]  /*a890*/  SYNCS.PHASECHK.TRANS64.TRYWAIT P1, [R19+URZ+0x31820], R20 ;  /* 0x03182014130075a7 */ /* 0x000ee2000802017f */
[----:B--2---:R-:W-:Y:S01]  /*a8a0*/  LOP3.LUT R12, R12, 0x1f, RZ, 0xc0, !PT ;  /* 0x0000001f0c0c7812 */ /* 0x004fe200078ec0ff */
[----:B-1-3--:R-:W-:Y:S06]  /*a8b0*/  @!P1 BRA `(.L_x_284) ;  /* 0x0000000c00009947 */ /* 0x00afec0003800000 */
.L_x_297:
[----:B------:R-:W-:Y:S01]  /*a8c0*/  LOP3.LUT R14, R14, 0x1, RZ, 0x3c, !PT ;  /* 0x000000010e0e7812 */ /* 0x000fe200078e3cff */
[----:B------:R-:W-:Y:S06]  /*a8d0*/  @P2 BRA `(.L_x_285) ;  /* 0x0000000000142947 */ /* 0x000fec0003800000 */
[----:B------:R-:W-:Y:S01]  /*a8e0*/  ISETP.NE.AND P1, PT, R12, RZ, PT ;  /* 0x000000ff0c00720c */ /* 0x000fe20003f25270 */
[----:B-1----:R-:W-:-:S04]  /*a8f0*/  IMAD.MOV.U32 R20, RZ, RZ, 0x8100 ;  /* 0x00008100ff147424 */ /* 0x002fc800078e00ff */
[----:B------:R2:W-:Y:S08]  /*a900*/  SYNCS.ARRIVE.TRANS64 RZ, [R19+URZ+0x31810], R20 ;  /* 0x0318101413ff79a7 */ /* 0x0005f0000800003f */
[----:B------:R-:W-:Y:S05]  /*a910*/  @!P1 BRA `(.L_x_285) ;  /* 0x0000000000049947 */ /* 0x000fea0003800000 */
[----:B------:R-:W-:Y:S01]  /*a920*/  BPT.TRAP 0x1 ;  /* 0x000000040000795c */ /* 0x000fe20000300000 */
.L_x_285:
        /* <DEDUP_REMOVED lines=52> */
[----:B---3--:R-:W-:Y:S05]  /*ac70*/  @!P1 BRA `(.L_x_286) ;  /* 0xfffffff800149947 */ /* 0x008fea000383ffff */
[----:B------:R-:W-:-:S07]  /*ac80*/  VIADD R5, R16, 0x1 ;  /* 0x0000000110057836 */ /* 0x000fce0000000000 */
.L_x_281:
[----:B------:R-:W3:Y:S01]  /*ac90*/  S2R R8, SR_CTAID.Y ;  /* 0x0000000000087919 */ /* 0x000ee20000002600 */
[----:B------:R-:W-:Y:S01]  /*aca0*/  SHF.L.U32 R7, R14, 0x1f, RZ ;  /* 0x0000001f0e077819 */ /* 0x000fe200000006ff */
[----:B------:R-:W4:Y:S03]  /*acb0*/  LDC.64 R16, c[0x0][0x730] ;  /* 0x0001cc00ff107b82 */ /* 0x000f260000000a00 */
[----:B------:R-:W1:Y:S05]  /*acc0*/  SYNCS.PHASECHK.TRANS64.TRYWAIT P1, [R0+URZ+0x31838], R7 ;  /* 0x03183807000075a7 */ /* 0x000e6a000802017f */
[----:B------:R-:W2:Y:S01]  /*acd0*/  LDC.64 R12, c[0x0][0x738] ;  /* 0x0001ce00ff0c7b82 */ /* 0x000ea20000000a00 */
[----:B----45:R-:W-:Y:S01]  /*ace0*/  IMAD.WIDE.U32 R2, R16, UR20, R2 ;  /* 0x0000001410027c25 */ /* 0x030fe2000f8e0002 */
[----:B---3--:R-:W-:-:S05]  /*acf0*/  SHF.R.S32.HI R8, RZ, 0x1f, R8 ;  /* 0x0000001fff087819 */ /* 0x008fca0000011408 */
[----:B------:R-:W-:-:S04]  /*ad00*/  IMAD R8, R8, R16, RZ ;  /* 0x0000001008087224 */ /* 0x000fc800078e02ff */
[----:B------:R-:W-:-:S04]  /*ad10*/  IMAD R17, R17, UR20, R8 ;  /* 0x0000001411117c24 */ /* 0x000fc8000f8e0208 */
[----:B------:R-:W-:Y:S02]  /*ad20*/  IMAD.IADD R3, R17, 0x1, R3 ;  /* 0x0000000111037824 */ /* 0x000fe400078e0203 */
[----:B--2---:R-:W-:Y:S02]  /*ad30*/  IMAD R8, R15, R12, RZ ;  /* 0x0000000c0f087224 */ /* 0x004fe400078e02ff */
[----:B------:R-:W-:-:S04]  /*ad40*/  IMAD.WIDE.U32 R2, R12, UR21, R2 ;  /* 0x000000150c027c25 */ /* 0x000fc8000f8e0002 */
[----:B------:R-:W-:Y:S01]  /*ad50*/  IMAD R13, R13, UR21, R8 ;  /* 0x000000150d0d7c24 */ /* 0x000fe2000f8e0208 */
[----:B-1----:R-:W-:Y:S06]  /*ad60*/  @!P1 BRA `(.L_x_287) ;  /* 0x0000000400ec9947 */ /* 0x002fec0003800000 */
.L_x_298:
[----:B-1----:R-:W-:Y:S01]  /*ad70*/  IMAD.IADD R7, R13, 0x1, R3 ;  /* 0x000000010d077824 */ /* 0x002fe200078e0203 */
[----:B------:R-:W-:Y:S06]  /*ad80*/  @P0 BRA `(.L_x_288) ;  /* 0x0000000000180947 */ /* 0x000fec0003800000 */
[----:B------:R-:W1:Y:S01]  /*ad90*/  S2R R8, SR_TID.X ;  /* 0x0000000000087919 */ /* 0x000e620000002100 */
[----:B------:R-:W-:-:S04]  /*ada0*/  IMAD.MOV.U32 R13, RZ, RZ, 0x8100 ;  /* 0x00008100ff0d7424 */ /* 0x000fc800078e00ff */
[----:B------:R2:W-:Y:S01]  /*adb0*/  SYNCS.ARRIVE.TRANS64 RZ, [R0+URZ+0x31830], R13 ;  /* 0x0318300d00ff79a7 */ /* 0x0005e2000800003f */
[----:B-1----:R-:W-:-:S13]  /*adc0*/  LOP3.LUT P0, RZ, R8, 0x1f, RZ, 0xc0, !PT ;  /* 0x0000001f08ff7812 */ /* 0x002fda000780c0ff */
[----:B--2---:R-:W-:Y:S05]  /*add0*/  @!P0 BRA `(.L_x_288) ;  /* 0x0000000000048947 */ /* 0x004fea0003800000 */
[----:B------:R-:W-:Y:S01]  /*ade0*/  BPT.TRAP 0x1 ;  /* 0x000000040000795c */ /* 0x000fe20000300000 */
.L_x_288:
[----:B------:R-:W1:Y:S01]  /*adf0*/  LDC.64 R12, c[0x0][0x728] ;  /* 0x0001ca00ff0c7b82 */ /* 0x000e620000000a00 */
        /* <DEDUP_REMOVED lines=21> */
[C---:B-1----:R-:W-:Y:S01]  /*af50*/  LEA R12, P0, R2.reuse, R12, 0x2 ;  /* 0x0000000c020c7211 */ /* 0x042fe200078010ff */
        /* <DEDUP_REMOVED lines=27> */
[----:B-1----:R-:W-:Y:S01]  /*b110*/  NOP ;  /* 0x0000000000007918 */ /* 0x002fe20000000000 */
.L_x_277:
[----:B------:R-:W-:Y:S05]  /*b120*/  WARPSYNC.ALL ;  /* 0x0000000000007948 */ /* 0x000fea0003800000 */
[----:B------:R-:W-:-:S13]  /*b130*/  ELECT P0, URZ, PT ;  /* 0x00000000003f782f */ /* 0x000fda0003800000 */
[----:B------:R-:W-:Y:S05]  /*b140*/  @!P0 BRA `(.L_x_252) ;  /* 0x0000000000708947 */ /* 0x000fea0003800000 */
[----:B------:R-:W-:-:S04]  /*b150*/  LOP3.LUT R21, R21, 0x2, RZ, 0xfc, !PT ;  /* 0x0000000215157812 */ /* 0x000fc800078efcff */
[----:B------:R-:W-:-:S13]  /*b160*/  ISETP.NE.AND P1, PT, R21, 0x3, PT ;  /* 0x000000031500780c */ /* 0x000fda0003f25270 */
[----:B------:R-:W-:Y:S05]  /*b170*/  @!P1 BRA `(.L_x_289) ;  /* 0x0000000000049947 */ /* 0x000fea0003800000 */
[----:B--2---:R-:W-:Y:S01]  /*b180*/  BPT.TRAP 0x1 ;  /* 0x000000040000795c */ /* 0x004fe20000300000 */
.L_x_289:
[----:B------:R-:W1:Y:S01]  /*b190*/  S2R R3, SR_CgaCtaId ;  /* 0x0000000000037919 */ /* 0x000e620000008800 */
[----:B------:R-:W-:-:S04]  /*b1a0*/  MOV R2, 0x400 ;  /* 0x0000040000027802 */ /* 0x000fc80000000f00 */
[----:B-1----:R-:W-:Y:S02]  /*b1b0*/  LEA R7, R3, R2, 0x18 ;  /* 0x0000000203077211 */ /* 0x002fe400078ec0ff */
[----:B------:R-:W-:-:S03]  /*b1c0*/  SHF.L.U32 R3, R0, 0x1f, RZ ;  /* 0x0000001f00037819 */ /* 0x000fc600000006ff */
[----:B------:R-:W-:-:S04]  /*b1d0*/  VIADD R2, R7, 0x31820 ;  /* 0x0003182007027836 */ /* 0x000fc80000000000 */
[----:B------:R-:W-:-:S04]  /*b1e0*/  IMAD R6, R5, 0x8, R2 ;  /* 0x0000000805067824 */ /* 0x000fc800078e0202 */
[----:B------:R-:W1:Y:S02]  /*b1f0*/  SYNCS.PHASECHK.TRANS64.TRYWAIT P0, [R6+URZ], R3 ;  /* 0x00000003060075a7 */ /* 0x000e64000800017f */
[----:B-1----:R-:W-:Y:S05]  /*b200*/  @!P0 BRA `(.L_x_290) ;  /* 0x0000000000d88947 */ /* 0x002fea0003800000 */
.L_x_299:
[----:B------:R-:W-:-:S05]  /*b210*/  VIADD R5, R5, 0x1 ;  /* 0x0000000105057836 */ /* 0x000fca0000000000 */
[----:B------:R-:W-:-:S04]  /*b220*/  ISETP.NE.AND P0, PT, R5, 0x2, PT ;  /* 0x000000020500780c */ /* 0x000fc80003f05270 */
[----:B-1----:R-:W-:Y:S02]  /*b230*/  SEL R3, RZ, 0x1, P0 ;  /* 0x00000001ff037807 */ /* 0x002fe40000000000 */
[----:B------:R-:W-:Y:S02]  /*b240*/  SEL R5, R5, RZ, P0 ;  /* 0x000000ff05057207 */ /* 0x000fe40000000000 */
[----:B------:R-:W-:-:S03]  /*b250*/  LOP3.LUT R0, R0, R3, RZ, 0x3c, !PT ;  /* 0x0000000300007212 */ /* 0x000fc600078e3cff */
[----:B------:R-:W-:Y:S01]  /*b260*/  IMAD R5, R5, 0x8, R2 ;  /* 0x0000000805057824 */ /* 0x000fe200078e0202 */
[----:B------:R-:W-:-:S04]  /*b270*/  SHF.L.U32 R0, R0, 0x1f, RZ ;  /* 0x0000001f00007819 */ /* 0x000fc800000006ff */
[----:B------:R-:W1:Y:S02]  /*b280*/  SYNCS.PHASECHK.TRANS64.TRYWAIT P0, [R5+URZ], R0 ;  /* 0x00000000050075a7 */ /* 0x000e64000800017f */
[----:B-1----:R-:W-:Y:S05]  /*b290*/  @!P0 BRA `(.L_x_291) ;  /* 0x0000000000c88947 */ /* 0x002fea0003800000 */
.L_x_300:
[----:B------:R-:W-:Y:S05]  /*b2a0*/  @!P1 BRA `(.L_x_292) ;  /* 0x0000000000049947 */ /* 0x000fea0003800000 */
[----:B--2---:R-:W-:Y:S01]  /*b2b0*/  BPT.TRAP 0x1 ;  /* 0x000000040000795c */ /* 0x004fe20000300000 */
.L_x_292:
[----:B------:R-:W-:-:S07]  /*b2c0*/  SHF.L.U32 R4, R4, 0x1f, RZ ;  /* 0x0000001f04047819 */ /* 0x000fce00000006ff */
.L_x_293:
[----:B---3--:R3:W4:Y:S02]  /*b2d0*/  SYNCS.PHASECHK.TRANS64.TRYWAIT P0, [R7+URZ+0x31838], R4 ;  /* 0x03183804070075a7 */ /* 0x008724000800017f */
[----:B----4-:R-:W-:Y:S05]  /*b2e0*/  @!P0 NANOSLEEP.SYNCS 0x989680 ;  /* 0x009896800000895d */ /* 0x010fea0003900000 */
[----:B------:R-:W4:Y:S02]  /*b2f0*/  @!P0 SYNCS.PHASECHK.TRANS64 P0, [R7+URZ+0x31838], R4 ;  /* 0x03183804070085a7 */ /* 0x000f24000800007f */
[----:B----4-:R-:W-:Y:S05]  /*b300*/  @!P0 BRA `(.L_x_293) ;  /* 0xfffffffc00f08947 */ /* 0x010fea000383ffff */
.L_x_252:
[----:B--2---:R-:W-:Y:S05]  /*b310*/  BSYNC B0 ;  /* 0x0000000000007941 */ /* 0x004fea0003800000 */
.L_x_246:
[----:B------:R-:W-:Y:S05]  /*b320*/  EXIT ;  /* 0x000000000000794d */ /* 0x000fea0003800000 */
.L_x_258:
[----:B-1----:R1:W2:Y:S02]  /*b330*/  SYNCS.PHASECHK.TRANS64.TRYWAIT P0, [R18+URZ+0x31800], R13 ;  /* 0x0318000d120075a7 */ /* 0x0022a4000800017f */
[----:B--2---:R-:W-:Y:S05]  /*b340*/  @!P0 NANOSLEEP.SYNCS 0x989680 ;  /* 0x009896800000895d */ /* 0x004fea0003900000 */
[----:B------:R-:W2:Y:S02]  /*b350*/  @!P0 SYNCS.PHASECHK.TRANS64 P0, [R18+URZ+0x31800], R13 ;  /* 0x0318000d120085a7 */ /* 0x000ea4000800007f */
[----:B--2---:R-:W-:Y:S05]  /*b360*/  @!P0 BRA `(.L_x_258) ;  /* 0xfffffffc00f08947 */ /* 0x004fea000383ffff */
[----:B------:R-:W-:Y:S05]  /*b370*/  BRA `(.L_x_257) ;  /* 0xffffff5c00587947 */ /* 0x000fea000383ffff */
.L_x_262:
[----:B--2---:R2:W3:Y:S02]  /*b380*/  SYNCS.PHASECHK.TRANS64.TRYWAIT P1, [R17+URZ+0x31810], R8 ;  /* 0x03181008110075a7 */ /* 0x0044e4000802017f */
[----:B---3--:R-:W-:Y:S05]  /*b390*/  @!P1 NANOSLEEP.SYNCS 0x989680 ;  /* 0x009896800000995d */ /* 0x008fea0003900000 */
[----:B------:R-:W3:Y:S02]  /*b3a0*/  @!P1 SYNCS.PHASECHK.TRANS64 P1, [R17+URZ+0x31810], R8 ;  /* 0x03181008110095a7 */ /* 0x000ee4000802007f */
[----:B---3--:R-:W-:Y:S05]  /*b3b0*/  @!P1 BRA `(.L_x_262) ;  /* 0xfffffffc00f09947 */ /* 0x008fea000383ffff */
[----:B------:R-:W-:Y:S05]  /*b3c0*/  BRA `(.L_x_261) ;  /* 0xffffff6400c07947 */ /* 0x000fea000383ffff */
.L_x_266:
[----:B----4-:R4:W1:Y:S02]  /*b3d0*/  SYNCS.PHASECHK.TRANS64.TRYWAIT P1, [R18+URZ+0x31830], R11 ;  /* 0x0318300b120075a7 */ /* 0x010864000802017f */
[----:B-1----:R-:W-:Y:S05]  /*b3e0*/  @!P1 NANOSLEEP.SYNCS 0x989680 ;  /* 0x009896800000995d */ /* 0x002fea0003900000 */
[----:B------:R-:W1:Y:S02]  /*b3f0*/  @!P1 SYNCS.PHASECHK.TRANS64 P1, [R18+URZ+0x31830], R11 ;  /* 0x0318300b120095a7 */ /* 0x000e64000802007f */
[----:B-1----:R-:W-:Y:S05]  /*b400*/  @!P1 BRA `(.L_x_266) ;  /* 0xfffffffc00f09947 */ /* 0x002fea000383ffff */
[----:B------:R-:W-:Y:S05]  /*b410*/  BRA `(.L_x_265) ;  /* 0xffffff8000c07947 */ /* 0x000fea000383ffff */
.L_x_279:
[----:B-1----:R1:W2:Y:S02]  /*b420*/  SYNCS.PHASECHK.TRANS64.TRYWAIT P0, [R0+URZ+0x31820], R5 ;  /* 0x03182005000075a7 */ /* 0x0022a4000800017f */
[----:B--2---:R-:W-:Y:S05]  /*b430*/  @!P0 NANOSLEEP.SYNCS 0x989680 ;  /* 0x009896800000895d */ /* 0x004fea0003900000 */
[----:B------:R-:W2:Y:S02]  /*b440*/  @!P0 SYNCS.PHASECHK.TRANS64 P0, [R0+URZ+0x31820], R5 ;  /* 0x03182005000085a7 */ /* 0x000ea4000800007f */
[----:B--2---:R-:W-:Y:S05]  /*b450*/  @!P0 BRA `(.L_x_279) ;  /* 0xfffffffc00f08947 */ /* 0x004fea000383ffff */
[----:B------:R-:W-:Y:S05]  /*b460*/  BRA `(.L_x_294) ;  /* 0xffffffe400947947 */ /* 0x000fea000383ffff */
.L_x_282:
[----:B-1----:R1:W2:Y:S02]  /*b470*/  SYNCS.PHASECHK.TRANS64.TRYWAIT P1, [R0+URZ+0x31838], R9 ;  /* 0x03183809000075a7 */ /* 0x0022a4000802017f */
[----:B--2---:R-:W-:Y:S05]  /*b480*/  @!P1 NANOSLEEP.SYNCS 0x989680 ;  /* 0x009896800000995d */ /* 0x004fea0003900000 */
[----:B------:R-:W2:Y:S02]  /*b490*/  @!P1 SYNCS.PHASECHK.TRANS64 P1, [R0+URZ+0x31838], R9 ;  /* 0x03183809000095a7 */ /* 0x000ea4000802007f */
[----:B--2---:R-:W-:Y:S05]  /*b4a0*/  @!P1 BRA `(.L_x_282) ;  /* 0xfffffffc00f09947 */ /* 0x004fea000383ffff */
[----:B------:R-:W-:Y:S05]  /*b4b0*/  BRA `(.L_x_295) ;  /* 0xfffffff000107947 */ /* 0x000fea000383ffff */
.L_x_284:
[----:B------:R-:W-:-:S07]  /*b4c0*/  SHF.L.U32 R20, R6, 0x1f, RZ ;  /* 0x0000001f06147819 */ /* 0x000fce00000006ff */
.L_x_296:
[----:B-1----:R1:W2:Y:S02]  /*b4d0*/  SYNCS.PHASECHK.TRANS64.TRYWAIT P1, [R19+URZ+0x31820], R20 ;  /* 0x03182014130075a7 */ /* 0x0022a4000802017f */
[----:B--2---:R-:W-:Y:S05]  /*b4e0*/  @!P1 NANOSLEEP.SYNCS 0x989680 ;  /* 0x009896800000995d */ /* 0x004fea0003900000 */
[----:B------:R-:W2:Y:S02]  /*b4f0*/  @!P1 SYNCS.PHASECHK.TRANS64 P1, [R19+URZ+0x31820], R20 ;  /* 0x03182014130095a7 */ /* 0x000ea4000802007f */
[----:B--2---:R-:W-:Y:S05]  /*b500*/  @!P1 BRA `(.L_x_296) ;  /* 0xfffffffc00f09947 */ /* 0x004fea000383ffff */
[----:B------:R-:W-:Y:S05]  /*b510*/  BRA `(.L_x_297) ;  /* 0xfffffff000e87947 */ /* 0x000fea000383ffff */
.L_x_287:
[----:B-1----:R1:W2:Y:S02]  /*b520*/  SYNCS.PHASECHK.TRANS64.TRYWAIT P1, [R0+URZ+0x31838], R7 ;  /* 0x03183807000075a7 */ /* 0x0022a4000802017f */
[----:B--2---:R-:W-:Y:S05]  /*b530*/  @!P1 NANOSLEEP.SYNCS 0x989680 ;  /* 0x009896800000995d */ /* 0x004fea0003900000 */
[----:B------:R-:W2:Y:S02]  /*b540*/  @!P1 SYNCS.PHASECHK.TRANS64 P1, [R0+URZ+0x31838], R7 ;  /* 0x03183807000095a7 */ /* 0x000ea4000802007f */
[----:B--2---:R-:W-:Y:S05]  /*b550*/  @!P1 BRA `(.L_x_287) ;  /* 0xfffffffc00f09947 */ /* 0x004fea000383ffff */
[----:B------:R-:W-:Y:S05]  /*b560*/  BRA `(.L_x_298) ;  /* 0xfffffff800007947 */ /* 0x000fea000383ffff */
.L_x_290:
[----:B-1----:R1:W3:Y:S02]  /*b570*/  SYNCS.PHASECHK.TRANS64.TRYWAIT P0, [R6+URZ], R3 ;  /* 0x00000003060075a7 */ /* 0x0022e4000800017f */
[----:B---3--:R-:W-:Y:S05]  /*b580*/  @!P0 NANOSLEEP.SYNCS 0x989680 ;  /* 0x009896800000895d */ /* 0x008fea0003900000 */
[----:B------:R-:W3:Y:S02]  /*b590*/  @!P0 SYNCS.PHASECHK.TRANS64 P0, [R6+URZ], R3 ;  /* 0x00000003060085a7 */ /* 0x000ee4000800007f */
[----:B---3--:R-:W-:Y:S05]  /*b5a0*/  @!P0 BRA `(.L_x_290) ;  /* 0xfffffffc00f08947 */ /* 0x008fea000383ffff */
[----:B------:R-:W-:Y:S05]  /*b5b0*/  BRA `(.L_x_299) ;  /* 0xfffffffc00147947 */ /* 0x000fea000383ffff */
.L_x_291:
[----:B-1----:R1:W3:Y:S02]  /*b5c0*/  SYNCS.PHASECHK.TRANS64.TRYWAIT P0, [R5+URZ], R0 ;  /* 0x00000000050075a7 */ /* 0x0022e4000800017f */
[----:B---3--:R-:W-:Y:S05]  /*b5d0*/  @!P0 NANOSLEEP.SYNCS 0x989680 ;  /* 0x009896800000895d */ /* 0x008fea0003900000 */
[----:B------:R-:W3:Y:S02]  /*b5e0*/  @!P0 SYNCS.PHASECHK.TRANS64 P0, [R5+URZ], R0 ;  /* 0x00000000050085a7 */ /* 0x000ee4000800007f */
[----:B---3--:R-:W-:Y:S05]  /*b5f0*/  @!P0 BRA `(.L_x_291) ;  /* 0xfffffffc00f08947 */ /* 0x008fea000383ffff */
[----:B------:R-:W-:Y:S05]  /*b600*/  BRA `(.L_x_300) ;  /* 0xfffffffc00247947 */ /* 0x000fea000383ffff */
.L_x_301:
        /* <DEDUP_REMOVED lines=15> */
.L_x_2200:


//--------------------- .text._ZN7cutlass13device_kernelIN5flash11enable_sm90INS1_16FlashAttnBwdSm90INS1_25CollectiveMainloopBwdSm90ILi2ELi1ELi1EN4cute5tupleIJNS5_1CILi1EEES8_S8_EEENS6_IJNS7_ILi64EEENS7_ILi80EEENS7_ILi256EEEEEENS_6half_tEfNS_4arch4Sm90ELb0ELb1ELb1ELb0ELb0ELb0ELb1ELb1ELi2ELi1ELi1ELi1ELb0EEENS1_21CollectiveEpilogueBwdISD_SE_SG_Li256ELb0ELb1ELi2EEENS1_19SingleTileSchedulerILb0ELb0ELb0ELi80EEEEEEEEEvNT_6ParamsE --------------------------
	.section	.text._ZN7cutlass13device_kernelIN5flash11enable_sm90INS1_16FlashAttnBwdSm90INS1_25CollectiveMainloopBwdSm90ILi2ELi1ELi1EN4cute5tupleIJNS5_1CILi1EEES8_S8_EEENS6_IJNS7_ILi64EEENS7_ILi80EEENS7_ILi256EEEEEENS_6half_tEfNS_4arch4Sm90ELb0ELb1ELb1ELb0ELb0ELb0ELb1ELb1ELi2ELi1ELi1ELi1ELb0EEENS1_21CollectiveEpilogueBwdISD_SE_SG_Li256ELb0ELb1ELi2EEENS1_19SingleTileSchedulerILb0ELb0ELb0ELi80EEEEEEEEEvNT_6ParamsE,"ax",@progbits
	.align	128
.text._ZN7cutlass13device_kernelIN5flash11enable_sm90INS1_16FlashAttnBwdSm90INS1_25CollectiveMainloopBwdSm90ILi2ELi1ELi1EN4cute5tupleIJNS5_1CILi1EEES8_S8_EEENS6_IJNS7_ILi64EEENS7_ILi80EEENS7_ILi256EEEEEENS_6half_tEfNS_4arch4Sm90ELb0ELb1ELb1ELb0ELb0ELb0ELb1ELb1ELi2ELi1ELi1ELi1ELb0EEENS1_21CollectiveEpilogueBwdISD_SE_SG_Li256ELb0ELb1ELi2EEENS1_19SingleTileSchedulerILb0ELb0ELb0ELi80EEEEEEEEEvNT_6ParamsE:
        .type           _ZN7cutlass13device_kernelIN5flash11enable_sm90INS1_16FlashAttnBwdSm90INS1_25CollectiveMainloopBwdSm90ILi2ELi1ELi1EN4cute5tupleIJNS5_1CILi1EEES8_S8_EEENS6_IJNS7_ILi64EEENS7_ILi80EEENS7_ILi256EEEEEENS_6half_tEfNS_4arch4Sm90ELb0ELb1ELb1ELb0ELb0ELb0ELb1ELb1ELi2ELi1ELi1ELi1ELb0EEENS1_21CollectiveEpilogueBwdISD_SE_SG_Li256ELb0ELb1ELi2EEENS1_19SingleTileSchedulerILb0ELb0ELb0ELi80EEEEEEEEEvNT_6ParamsE,@function
        .size           _ZN7cutlass13device_kernelIN5flash11enable_sm90INS1_16FlashAttnBwdSm90INS1_25CollectiveMainloopBwdSm90ILi2ELi1ELi1EN4cute5tupleIJNS5_1CILi1EEES8_S8_EEENS6_IJNS7_ILi64EEENS7_ILi80EEENS7_ILi256EEEEEENS_6half_tEfNS_4arch4Sm90ELb0ELb1ELb1ELb0ELb0ELb0ELb1ELb1ELi2ELi1ELi1ELi1ELb0EEENS1_21CollectiveEpilogueBwdISD_SE_SG_Li256ELb0ELb1ELi2EEENS1_19SingleTileSchedulerILb0ELb0ELb0ELi80EEEEEEEEEvNT_6ParamsE,(.L_x_2201 - _ZN7cutlass13device_kernelIN5flash11enable_sm90INS1_16FlashAttnBwdSm90INS1_25CollectiveMainloopBwdSm90ILi2ELi1ELi1EN4cute5tupleIJNS5_1CILi1EEES8_S8_EEENS6_IJNS7_ILi64EEENS7_ILi80EEENS7_ILi256EEEEEENS_6half_tEfNS_4arch4Sm90ELb0ELb1ELb1ELb0ELb0ELb0ELb1ELb1ELi2ELi1ELi1ELi1ELb0EEENS1_21CollectiveEpilogueBwdISD_SE_SG_Li256ELb0ELb1ELi2EEENS1_19SingleTileSchedulerILb0ELb0ELb0ELi80EEEEEEEEEvNT_6ParamsE)
        .other          _ZN7cutlass13device_kernelIN5flash11enable_sm90INS1_16FlashAttnBwdSm90INS1_25CollectiveMainloopBwdSm90ILi2ELi1ELi1EN4cute5tupleIJNS5_1CILi1EEES8_S8_EEENS6_IJNS7_ILi64EEENS7_ILi80EEENS7_ILi256EEEEEENS_6half_tEfNS_4arch4Sm90ELb0ELb1ELb1ELb0ELb0ELb0ELb1ELb1ELi2ELi1ELi1ELi1ELb0EEENS1_21CollectiveEpilogueBwdISD_SE_SG_Li256ELb0ELb1ELi2EEENS1_19SingleTileSchedulerILb0ELb0ELb0ELi80EEEEEEEEEvNT_6ParamsE,@"STO_CUDA_ENTRY STV_DEFAULT"
_ZN7cutlass13device_kernelIN5flash11enable_sm90INS1_16FlashAttnBwdSm90INS1_25CollectiveMainloopBwdSm90ILi2ELi1ELi1EN4cute5tupleIJNS5_1CILi1EEES8_S8_EEENS6_IJNS7_ILi64EEENS7_ILi80EEENS7_ILi256EEEEEENS_6half_tEfNS_4arch4Sm90ELb0ELb1ELb1ELb0ELb0ELb0ELb1ELb1ELi2ELi1ELi1ELi1ELb0EEENS1_21CollectiveEpilogueBwdISD_SE_SG_Li256ELb0ELb1ELi2EEENS1_19SingleTileSchedulerILb0ELb0ELb0ELi80EEEEEEEEEvNT_6ParamsE:
[----:B------:R-:W1:Y:S02]  /*0000*/  LDC R1, c[0x0][0x28] ;  /* 0x00000a00ff017b82 */ /* 0x000e640000000800 */
[----:B-1----:R-:W-:Y:S01]  /*0010*/  VIADD R1, R1, 0xfffffff8 ;  /* 0xfffffff801017836 */ /* 0x002fe20000000000 */
[----:B------:R-:W1:Y:S01]  /*0020*/  S2R R21, SR_TID.X ;  /* 0x0000000000157919 */ /* 0x000e620000002100 */
[----:B------:R-:W-:Y:S01]  /*0030*/  ELECT P0, URZ, PT ;  /* 0x00000000003f782f */ /* 0x000fe20003800000 */
[----:B------:R-:W-:Y:S01]  /*0040*/  BSSY B0, `(.L_x_302) ;  /* 0x000001a000007945 */ /* 0x000fe20003800000 */
[----:B-1----:R-:W-:-:S05]  /*0050*/  SHF.R.U32.HI R2, RZ, 0x5, R21 ;  /* 0x00000005ff027819 */ /* 0x002fca0000011615 */
[----:B------:R-:W1:Y:S02]  /*0060*/  SHFL.IDX PT, R0, R2, RZ, 0x1f ;  /* 0x00001fff02007589 */ /* 0x000e6400000e0000 */
[----:B-1----:R-:W-:Y:S02]  /*0070*/  ISETP.EQ.AND P0, PT, R0, RZ, P0 ;  /* 0x000000ff0000720c */ /* 0x002fe40000702270 */
[----:B------:R-:W-:-:S11]  /*0080*/  SHF.R.U32.HI R0, RZ, 0x7, R21 ;  /* 0x00000007ff007819 */ /* 0x000fd60000011615 */
        /* <DEDUP_REMOVED lines=21> */
.L_x_303:
[----:B------:R-:W-:Y:S05]  /*01e0*/  BSYNC B0 ;  /* 0x0000000000007941 */ /* 0x000fea0003800000 */
.L_x_302:
[----:B------:R-:W-:Y:S01]  /*01f0*/  VOTEU.ANY UP0, P0 ;  /* 0x00000000003f7886 */ /* 0x000fe20000000100 */
[----:B------:R-:W1:Y:S01]  /*0200*/  SHFL.IDX PT, R0, R0, RZ, 0x1f ;  /* 0x00001fff00007589 */ /* 0x000e6200000e0000 */
[----:B------:R-:W-:Y:S01]  /*0210*/  UMOV UR4, 0x1 ;  /* 0x0000000100047882 */ /* 0x000fe20000000000 */
[----:B------:R-:W-:Y:S02]  /*0220*/  VOTEU.ANY UP1, P0 ;  /* 0x00000000003f7886 */ /* 0x000fe40000020100 */
[----:B------:R-:W2:Y:S01]  /*0230*/  @UP0 S2UR UR7, SR_CgaCtaId ;  /* 0x00000000000709c3 */ /* 0x000ea20000008800 */
[----:B------:R-:W-:Y:S01]  /*0240*/  @UP0 UMOV UR6, 0x400 ;  /* 0x0000040000060882 */ /* 0x000fe20000000000 */
[----:B------:R-:W-:-:S04]  /*0250*/  @UP0 UIADD3 UR4, -UR4, 0x100000, URZ ;  /* 0x0010000004040890 */ /* 0x000fc8000fffe13f */
[----:B------:R-:W-:Y:S02]  /*0260*/  @UP0 USHF.L.U32 UR5, UR4, 0xb, URZ ;  /* 0x0000000b04050899 */ /* 0x000fe4000800063f */
[----:B------:R-:W-:Y:S01]  /*0270*/  @UP0 USHF.L.U32 UR4, UR4, 0x1, URZ ;  /* 0x0000000104040899 */ /* 0x000fe2000800063f */
[----:B------:R-:W3:Y:S01]  /*0280*/  SHFL.IDX PT, R3, R2, RZ, 0x1f ;  /* 0x00001fff02037589 */ /* 0x000ee200000e0000 */
[----:B-1----:R-:W-:Y:S01]  /*0290*/  R2UR UR8, R0 ;  /* 0x00000000000872ca */ /* 0x002fe200000e0000 */
[----:B--2---:R-:W-:-:S03]  /*02a0*/  @UP0 ULEA UR6, UR7, UR6, 0x18 ;  /* 0x0000000607060291 */ /* 0x004fc6000f8ec03f */
[----:B------:R-:W-:Y:S01]  /*02b0*/  UMOV UR7, 0x1 ;  /* 0x0000000100077882 */ /* 0x000fe20000000000 */
[----:B---3--:R-:W-:-:S08]  /*02c0*/  ISETP.NE.AND P1, PT, R3, RZ, PT ;  /* 0x000000ff0300720c */ /* 0x008fd00003f25270 */
[----:B------:R-:W-:Y:S01]  /*02d0*/  UISETP.NE.AND UP0, UPT, UR8, URZ, UPT ;  /* 0x0000003f0800728c */ /* 0x000fe2000bf05270 */
[----:B------:R-:W1:Y:S02]  /*02e0*/  FENCE.VIEW.ASYNC.S ;  /* 0x00000000000073c6 */ /* 0x000e640000000000 */
[----:B-1----:R1:W2:Y:S02]  /*02f0*/  @UP1 SYNCS.EXCH.64 URZ, [UR6+0x31800], UR4 ;  /* 0x03180004063f15b2 */ /* 0x0022a40008000100 */
[----:B-1----:R-:W-:-:S06]  /*0300*/  USEL UR4, UR7, 0x2, !UP0 ;  /* 0x0000000207047887 */ /* 0x002fcc000c000000 */
[----:B------:R-:W-:-:S05]  /*0310*/  IMAD.U32 R0, RZ, RZ, UR4 ;  /* 0x00000004ff007e24 */ /* 0x000fca000f8e00ff */
[----:B------:R1:W-:Y:S01]  /*0320*/  STL [R1], R0 ;  /* 0x0000000001007387 */ /* 0x0003e20000100800 */
[----:B------:R-:W-:Y:S05]  /*0330*/  @P1 BRA `(.L_x_304) ;  /* 0x0000000000481947 */ /* 0x000fea0003800000 */
[----:B------:R-:W3:Y:S01]  /*0340*/  S2UR UR5, SR_CgaCtaId ;  /* 0x00000000000579c3 */ /* 0x000ee20000008800 */
[----:B------:R-:W-:Y:S01]  /*0350*/  UMOV UR4, 0x400 ;  /* 0x0000040000047882 */ /* 0x000fe20000000000 */
[----:B------:R-:W-:Y:S01]  /*0360*/  UMOV UR6, 0x1 ;  /* 0x0000000100067882 */ /* 0x000fe20000000000 */
[----:B------:R-:W-:Y:S01]  /*0370*/  UMOV UR9, 0x100 ;  /* 0x0000010000097882 */ /* 0x000fe20000000000 */
[----:B------:R-:W-:-:S04]  /*0380*/  UIADD3 UR6, -UR6, 0x100000, URZ ;  /* 0x0010000006067890 */ /* 0x000fc8000fffe13f */
[----:B------:R-:W-:Y:S02]  /*0390*/  USHF.L.U32 UR7, UR6, 0xb, URZ ;  /* 0x0000000b06077899 */ /* 0x000fe4000800063f */
[----:B------:R-:W-:Y:S01]  /*03a0*/  USHF.L.U32 UR6, UR6, 0x1, URZ ;  /* 0x0000000106067899 */ /* 0x000fe2000800063f */
[----:B------:R-:W-:Y:S01]  /*03b0*/  ELECT P0, URZ, PT ;  /* 0x00000000003f782f */ /* 0x000fe20003800000 */
[----:B---3--:R-:W-:Y:S02]  /*03c0*/  ULEA UR8, UR5, UR4, 0x18 ;  /* 0x0000000405087291 */ /* 0x008fe4000f8ec03f */
[----:B------:R-:W-:-:S04]  /*03d0*/  UIADD3 UR4, -UR9, 0x100000, URZ ;  /* 0x0010000009047890 */ /* 0x000fc8000fffe13f */
[----:B------:R-:W-:Y:S02]  /*03e0*/  USHF.L.U32 UR5, UR4, 0xb, URZ ;  /* 0x0000000b04057899 */ /* 0x000fe4000800063f */
[----:B------:R-:W-:Y:S01]  /*03f0*/  USHF.L.U32 UR4, UR4, 0x1, URZ ;  /* 0x0000000104047899 */ /* 0x000fe2000800063f */
[----:B------:R-:W3:Y:S03]  /*0400*/  FENCE.VIEW.ASYNC.S ;  /* 0x00000000000073c6 */ /* 0x000ee60000000000 */
[----:B---3--:R3:W4:Y:S08]  /*0410*/  SYNCS.EXCH.64 URZ, [UR8+0x31810], UR6 ;  /* 0x03181006083f75b2 */ /* 0x0087300008000100 */
[----:B------:R3:W1:Y:S01]  /*0420*/  SYNCS.EXCH.64 URZ, [UR8+0x31820], UR4 ;  /* 0x03182004083f75b2 */ /* 0x0006620008000100 */
[----:B------:R3:W1:Y:S01]  /*0430*/  SYNCS.EXCH.64 URZ, [UR8+0x31818], UR6 ;  /* 0x03181806083f75b2 */ /* 0x0006620008000100 */
[----:B------:R3:W1:Y:S01]  /*0440*/  SYNCS.EXCH.64 URZ, [UR8+0x31828], UR4 ;  /* 0x03182804083f75b2 */ /* 0x0006620008000100 */
[----:B------:R-:W-:Y:S01]  /*0450*/  NOP ;  /* 0x0000000000007918 */ /* 0x000fe20000000000 */
.L_x_304:
[----:B-1----:R-:W1:Y:S01]  /*0460*/  SHFL.IDX PT, R0, R2, RZ, 0x1f ;  /* 0x00001fff02007589 */ /* 0x002e6200000e0000 */
[----:B------:R-:W-:Y:S01]  /*0470*/  NOP ;  /* 0x0000000000007918 */ /* 0x000fe20000000000 */
[----:B-1----:R-:W-:-:S13]  /*0480*/  ISETP.NE.AND P0, PT, R0, RZ, PT ;  /* 0x000000ff0000720c */ /* 0x002fda0003f05270 */
[----:B------:R-:W-:Y:S05]  /*0490*/  @P0 BRA `(.L_x_305) ;  /* 0x0000000000400947 */ /* 0x000fea0003800000 */
[----:B---3--:R-:W1:Y:S01]  /*04a0*/  S2UR UR5, SR_CgaCtaId ;  /* 0x00000000000579c3 */ /* 0x008e620000008800 */
        /* <DEDUP_REMOVED lines=12> */
[----:B-1----:R1:W3:Y:S08]  /*0570*/  SYNCS.EXCH.64 URZ, [UR8+0x31830], UR4 ;  /* 0x03183004083f75b2 */ /* 0x0022f00008000100 */
[----:B------:R1:W1:Y:S01]  /*0580*/  SYNCS.EXCH.64 URZ, [UR8+0x31838], UR6 ;  /* 0x03183806083f75b2 */ /* 0x0002620008000100 */
[----:B------:R-:W-:Y:S01]  /*0590*/  NOP ;  /* 0x0000000000007918 */ /* 0x000fe20000000000 */
.L_x_305:
[----:B------:R-:W-:Y:S01]  /*05a0*/  PLOP3.LUT P0, PT, PT, PT, UP0, 0x80, 0x0 ;  /* 0x000000000000781c */ /* 0x000fe20003f0f008 */
[----:B------:R-:W-:Y:S01]  /*05b0*/  NOP ;  /* 0x0000000000007918 */ /* 0x000fe20000000000 */
[----:B------:R-:W-:Y:S01]  /*05c0*/  LOP3.LUT R0, R21, 0x7f, RZ, 0xc0, !PT ;  /* 0x0000007f15007812 */ /* 0x000fe200078ec0ff */
[----:B-1234-:R-:W-:Y:S10]  /*05d0*/  BAR.SYNC.DEFER_BLOCKING 0x0 ;  /* 0x0000000000007b1d */ /* 0x01eff40000010000 */
[----:B------:R-:W-:Y:S05]  /*05e0*/  @!P0 BRA `(.L_x_306) ;  /* 0x000000d4004c8947 */ /* 0x000fea0003800000 */
.L_x_307:
[----:B------:R-:W-:-:S08]  /*05f0*/  NOP ;  /* 0x0000000000007918 */ /* 0x000fd00000000000 */
[----:B------:R-:W1:Y:S02]  /*0600*/  USETMAXREG.TRY_ALLOC.CTAPOOL UP0, 0xf0 ;  /* 0x000000f0000079c8 */ /* 0x000e640008000600 */
[----:B-1----:R-:W-:-:S13]  /*0610*/  PLOP3.LUT P0, PT, PT, PT, UP0, 0x80, 0x0 ;  /* 0x000000000000781c */ /* 0x002fda0003f0f008 */
[----:B------:R-:W-:Y:S05]  /*0620*/  @!P0 BRA `(.L_x_307) ;  /* 0xfffffffc00f08947 */ /* 0x000fea000383ffff */
[----:B------:R-:W1:Y:S02]  /*0630*/  S2UR UR4, SR_CTAID.Z ;  /* 0x00000000000479c3 */ /* 0x000e640000002700 */
[----:B-1----:R-:W-:-:S13]  /*0640*/  ISETP.LE.AND P0, PT, RZ, UR4, PT ;  /* 0x00000004ff007c0c */ /* 0x002fda000bf03270 */
[----:B------:R-:W-:Y:S05]  /*0650*/  @!P0 EXIT ;  /* 0x000000000000894d */ /* 0x000fea0003800000 */
[----:B------:R-:W1:Y:S01]  /*0660*/  S2R R13, SR_CTAID.X ;  /* 0x00000000000d7919 */ /* 0x000e620000002500 */
[----:B------:R-:W2:Y:S01]  /*0670*/  LDC R232, c[0x0][0x280] ;  /* 0x0000a000ffe87b82 */ /* 0x000ea20000000800 */
[----:B------:R-:W-:Y:S01]  /*0680*/  ULDC UR7, c[0x0][0x290] ;  /* 0x0000a40000077ab9 */ /* 0x000fe20000000800 */
[----:B------:R-:W-:Y:S02]  /*0690*/  PLOP3.LUT P0, PT, PT, PT, PT, 0x80, 0x0 ;  /* 0x000000000000781c */ /* 0x000fe40003f0f070 */
[----:B------:R-:W-:Y:S02]  /*06a0*/  CS2R R134, SRZ ;  /* 0x0000000000867805 */ /* 0x000fe4000001ff00 */
[----:B------:R-:W-:Y:S02]  /*06b0*/  CS2R R132, SRZ ;  /* 0x0000000000847805 */ /* 0x000fe4000001ff00 */
[----:B------:R-:W-:Y:S02]  /*06c0*/  CS2R R130, SRZ ;  /* 0x0000000000827805 */ /* 0x000fe4000001ff00 */
[----:B------:R-:W-:-:S02]  /*06d0*/  CS2R R128, SRZ ;  /* 0x0000000000807805 */ /* 0x000fc4000001ff00 */
[----:B------:R-:W-:Y:S01]  /*06e0*/  CS2R R94, SRZ ;  /* 0x00000000005e7805 */ /* 0x000fe2000001ff00 */
[----:B------:R-:W3:Y:S01]  /*06f0*/  LDC R2, c[0x0][0x74c] ;  /* 0x0001d300ff027b82 */ /* 0x000ee20000000800 */
        /* <DEDUP_REMOVED lines=15> */
[----:B--2---:R-:W-:Y:S01]  /*07f0*/  VIADD R0, R232, 0x3f ;  /* 0x0000003fe8007836 */ /* 0x004fe20000000000 */
[----:B------:R-:W-:Y:S02]  /*0800*/  CS2R R78, SRZ ;  /* 0x00000000004e7805 */ /* 0x000fe4000001ff00 */
[----:B------:R-:W-:-:S02]  /*0810*/  CS2R R76, SRZ ;  /* 0x00000000004c7805 */ /* 0x000fc4000001ff00 */
[----:B------:R-:W-:Y:S02]  /*0820*/  CS2R R74, SRZ ;  /* 0x00000000004a7805 */ /* 0x000fe4000001ff00 */
[----:B------:R-:W-:Y:S02]  /*0830*/  CS2R R72, SRZ ;  /* 0x0000000000487805 */ /* 0x000fe4000001ff00 */
[----:B------:R-:W-:Y:S02]  /*0840*/  CS2R R110, SRZ ;  /* 0x00000000006e7805 */ /* 0x000fe4000001ff00 */
[----:B------:R-:W-:Y:S01]  /*0850*/  CS2R R108, SRZ ;  /* 0x00000000006c7805 */ /* 0x000fe2000001ff00 */
[C---:B-1----:R-:W-:Y:S01]  /*0860*/  IMAD R3, R13.reuse, 0x50, R232 ;  /* 0x000000500d037824 */ /* 0x042fe200078e02e8 */
[----:B------:R-:W-:Y:S02]  /*0870*/  ISETP.GE.AND P1, PT, R13, RZ, PT ;  /* 0x000000ff0d00720c */ /* 0x000fe40003f26270 */
[----:B------:R-:W-:-:S02]  /*0880*/  CS2R R106, SRZ ;  /* 0x00000000006a7805 */ /* 0x000fc4000001ff00 */
[----:B------:R-:W-:Y:S02]  /*0890*/  CS2R R104, SRZ ;  /* 0x0000000000687805 */ /* 0x000fe4000001ff00 */
[----:B------:R-:W-:Y:S02]  /*08a0*/  CS2R R70, SRZ ;  /* 0x0000000000467805 */ /* 0x000fe4000001ff00 */
[----:B---3--:R-:W-:Y:S02]  /*08b0*/  IADD3 R2, R3, -UR7, -R2 ;  /* 0x8000000703027c10 */ /* 0x008fe4000fffe802 */
[----:B------:R-:W-:Y:S02]  /*08c0*/  CS2R R68, SRZ ;  /* 0x0000000000447805 */ /* 0x000fe4000001ff00 */
[----:B------:R-:W-:Y:S02]  /*08d0*/  SHF.R.S32.HI R3, RZ, 0x1f, R0 ;  /* 0x0000001fff037819 */ /* 0x000fe40000011400 */
[----:B------:R-:W-:-:S02]  /*08e0*/  CS2R R66, SRZ ;  /* 0x0000000000427805 */ /* 0x000fc4000001ff00 */
[----:B------:R-:W-:Y:S02]  /*08f0*/  SHF.R.S32.HI R5, RZ, 0x1f, R2 ;  /* 0x0000001fff057819 */ /* 0x000fe40000011402 */
[----:B------:R-:W-:Y:S02]  /*0900*/  CS2R R64, SRZ ;  /* 0x0000000000407805 */ /* 0x000fe4000001ff00 */
[----:B------:R-:W-:Y:S02]  /*0910*/  LEA.HI R3, R3, R0, RZ, 0x6 ;  /* 0x0000000003037211 */ /* 0x000fe400078f30ff */
[----:B------:R-:W-:Y:S02]  /*0920*/  CS2R R102, SRZ ;  /* 0x0000000000667805 */ /* 0x000fe4000001ff00 */
[----:B------:R-:W-:Y:S02]  /*0930*/  LEA.HI R5, R5, R2, RZ, 0x6 ;  /* 0x0000000205057211 */ /* 0x000fe400078f30ff */
[----:B------:R-:W-:-:S02]  /*0940*/  CS2R R100, SRZ ;  /* 0x0000000000647805 */ /* 0x000fc4000001ff00 */
[----:B------:R-:W-:Y:S02]  /*0950*/  CS2R R98, SRZ ;  /* 0x0000000000627805 */ /* 0x000fe4000001ff00 */
[----:B------:R-:W-:Y:S02]  /*0960*/  CS2R R96, SRZ ;  /* 0x0000000000607805 */ /* 0x000fe4000001ff00 */
[----:B------:R-:W-:Y:S02]  /*0970*/  SHF.R.S32.HI R5, RZ, 0x6, R5 ;  /* 0x00000006ff057819 */ /* 0x000fe40000011405 */
        /* <DEDUP_REMOVED lines=41> */
[----:B------:R-:W-:Y:S02]  /*0c10*/  VIMNMX R5, RZ, R5, !PT ;  /* 0x00000005ff057248 */ /* 0x000fe40007fe0100 */
[----:B------:R-:W-:Y:S01]  /*0c20*/  SHF.R.S32.HI R234, RZ, 0x6, R3 ;  /* 0x00000006ffea7819 */ /* 0x000fe20000011403 */
[----:B------:R-:W-:Y:S06]  /*0c30*/  @!P1 BRA `(.L_x_308) ;  /* 0x0000000000249947 */ /* 0x000fec0003800000 */
[----:B------:R-:W1:Y:S01]  /*0c40*/  LDC R3, c[0x0][0x290] ;  /* 0x0000a400ff037b82 */ /* 0x000e620000000800 */
[----:B------:R-:W-:-:S07]  /*0c50*/  IMAD R0, R13, 0x50, R232 ;  /* 0x000000500d007824 */ /* 0x000fce00078e02e8 */
[----:B------:R-:W2:Y:S01]  /*0c60*/  LDC R7, c[0x0][0x748] ;  /* 0x0001d200ff077b82 */ /* 0x000ea20000000800 */
[----:B-1----:R-:W-:-:S05]  /*0c70*/  IADD3 R0, -R3, 0x8f, R0 ;  /* 0x0000008f03007810 */ /* 0x002fca0007ffe100 */
[----:B--2---:R-:W-:-:S05]  /*0c80*/  IMAD.IADD R0, R0, 0x1, R7 ;  /* 0x0000000100007824 */ /* 0x004fca00078e0207 */
[----:B------:R-:W-:-:S04]  /*0c90*/  SHF.R.S32.HI R3, RZ, 0x1f, R0 ;  /* 0x0000001fff037819 */ /* 0x000fc80000011400 */
[----:B------:R-:W-:-:S04]  /*0ca0*/  LEA.HI R3, R3, R0, RZ, 0x6 ;  /* 0x0000000003037211 */ /* 0x000fc800078f30ff */
[----:B------:R-:W-:-:S04]  /*0cb0*/  SHF.R.S32.HI R3, RZ, 0x6, R3 ;  /* 0x00000006ff037819 */ /* 0x000fc80000011403 */
[----:B------:R-:W-:-:S07]  /*0cc0*/  VIMNMX R234, R234, R3, PT ;  /* 0x00000003eaea7248 */ /* 0x000fce0003fe0100 */
.L_x_308:
[----:B------:R-:W-:Y:S01]  /*0cd0*/  ISETP.GT.AND P1, PT, R234, R5, PT ;  /* 0x00000005ea00720c */ /* 0x000fe20003f24270 */
[----:B------:R-:W-:Y:S01]  /*0ce0*/  ULDC.64 UR60, c[0x0][0x208] ;  /* 0x00008200003c7ab9 */ /* 0x000fe20000000a00 */
[----:B------:R-:W-:Y:S02]  /*0cf0*/  CS2R R140, SRZ ;  /* 0x00000000008c7805 */ /* 0x000fe4000001ff00 */
[----:B------:R-:W-:Y:S02]  /*0d00*/  CS2R R138, SRZ ;  /* 0x00000000008a7805 */ /* 0x000fe4000001ff00 */
[----:B------:R-:W-:-:S07]  /*0d10*/  CS2R R136, SRZ ;  /* 0x0000000000887805 */ /* 0x000fce000001ff00 */
[----:B------:R-:W-:Y:S05]  /*0d20*/  @!P1 BRA `(.L_x_309) ;  /* 0x000000a400109947 */ /* 0x000fea0003800000 */
[----:B------:R-:W1:Y:S01]  /*0d30*/  S2R R0, SR_CgaCtaId ;  /* 0x0000000000007919 */ /* 0x000e620000008800 */
[----:B------:R-:W-:Y:S01]  /*0d40*/  MOV R17, 0x400 ;  /* 0x0000040000117802 */ /* 0x000fe20000000f00 */
[----:B------:R-:W-:Y:S01]  /*0d50*/  VIADD R21, R21, 0xffffff80 ;  /* 0xffffff8015157836 */ /* 0x000fe20000000000 */
[----:B------:R-:W-:Y:S02]  /*0d60*/  SHF.L.U32 R8, RZ, 0x1f, RZ ;  /* 0x0000001fff087819 */ /* 0x000fe400000006ff */
[----:B-1----:R-:W-:Y:S02]  /*0d70*/  LEA R17, R0, R17, 0x18 ;  /* 0x0000001100117211 */ /* 0x002fe400078ec0ff */
[----:B------:R-:W-:Y:S02]  /*0d80*/  SHF.R.S32.HI R0, RZ, 0x1f, R21 ;  /* 0x0000001fff007819 */ /* 0x000fe40000011415 */
[----:B------:R-:W1:Y:S02]  /*0d90*/  SYNCS.PHASECHK.TRANS64.TRYWAIT P0, [R17+URZ+0x31800], R8 ;  /* 0x03180008110075a7 */ /* 0x000e64000800017f */
[----:B------:R-:W-:-:S02]  /*0da0*/  LEA.HI R2, R0, R21, RZ, 0x7 ;  /* 0x0000001500027211 */ /* 0x000fc400078f38ff */
[CC--:B------:R-:W-:Y:S02]  /*0db0*/  LEA.HI R4, R0.reuse, R21.reuse, RZ, 0x5 ;  /* 0x0000001500047211 */ /* 0x0c0fe400078f28ff */
[----:B------:R-:W-:Y:S02]  /*0dc0*/  SHF.R.S32.HI R3, RZ, 0x7, R2 ;  /* 0x00000007ff037819 */ /* 0x000fe40000011402 */
[----:B------:R-:W-:Y:S02]  /*0dd0*/  LEA.HI R6, R0, R21, RZ, 0x4 ;  /* 0x0000001500067211 */ /* 0x000fe400078f20ff */
[--C-:B------:R-:W-:Y:S02]  /*0de0*/  SHF.R.S32.HI R0, RZ, 0x5, R4.reuse ;  /* 0x00000005ff007819 */ /* 0x100fe40000011404 */
[----:B------:R-:W-:Y:S02]  /*0df0*/  SHF.R.S32.HI R7, RZ, 0x1f, R4 ;  /* 0x0000001fff077819 */ /* 0x000fe40000011404 */
[----:B------:R2:W3:Y:S02]  /*0e00*/  SHFL.IDX PT, R4, R3, RZ, 0x1f ;  /* 0x00001fff03047589 */ /* 0x0004e400000e0000 */
[----:B-123--:R-:W-:Y:S05]  /*0e10*/  @P0 BRA `(.L_x_310) ;  /* 0x0000000000080947 */ /* 0x00efea0003800000 */
[----:B------:R-:W1:Y:S02]  /*0e20*/  SYNCS.PHASECHK.TRANS64.TRYWAIT P0, [R17+URZ+0x31800], R8 ;  /* 0x03180008110075a7 */ /* 0x000e64000800017f */
[----:B-1----:R-:W-:Y:S05]  /*0e30*/  @!P0 BRA `(.L_x_311) ;  /* 0x000000e800088947 */ /* 0x002fea0003800000 */
.L_x_310:
[----:B------:R-:W2:Y:S01]  /*0e40*/  LDL R9, [R1] ;  /* 0x0000000001097983 */ /* 0x000ea20000100800 */
[----:B------:R-:W-:Y:S01]  /*0e50*/  LOP3.LUT R2, R2, 0xffffff80, RZ, 0xc0, !PT ;  /* 0xffffff8002027812 */ /* 0x000fe200078ec0ff */
[----:B------:R-:W3:Y:S01]  /*0e60*/  S2UR UR5, SR_CTAID.Y ;  /* 0x00000000000579c3 */ /* 0x000ee20000002600 */
[----:B------:R-:W-:Y:S01]  /*0e70*/  LOP3.LUT R6, R6, 0xffffff0, RZ, 0xc0, !PT ;  /* 0x0ffffff006067812 */ /* 0x000fe200078ec0ff */
[----:B------:R-:W-:Y:S01]  /*0e80*/  IMAD R13, R13, -0x50, RZ ;  /* 0xffffffb00d0d7824 */ /* 0x000fe200078e02ff */
[----:B------:R-:W-:Y:S01]  /*0e90*/  LEA.HI R7, R7, R0, RZ, 0x2 ;  /* 0x0000000007077211 */ /* 0x000fe200078f10ff */
[----:B------:R-:W-:Y:S01]  /*0ea0*/  IMAD.IADD R2, R21, 0x1, -R2 ;  /* 0x0000000115027824 */ /* 0x000fe200078e0a02 */
[----:B-1----:R-:W-:Y:S01]  /*0eb0*/  LEA.HI R8, R3, R3, RZ, 0x1 ;  /* 0x0000000303087211 */ /* 0x002fe200078f08ff */
[----:B------:R-:W-:Y:S01]  /*0ec0*/  IMAD.IADD R6, R21, 0x1, -R6 ;  /* 0x0000000115067824 */ /* 0x000fe200078e0a06 */
[----:B------:R-:W-:Y:S01]  /*0ed0*/  CS2R R134, SRZ ;  /* 0x0000000000867805 */ /* 0x000fe2000001ff00 */
[----:B------:R-:W1:Y:S01]  /*0ee0*/  LDC.64 R20, c[0x0][0x2d8] ;  /* 0x0000b600ff147b82 */ /* 0x000e620000000a00 */
[----:B------:R-:W-:Y:S01]  /*0ef0*/  LOP3.LUT R8, R8, 0x1ffffffe, RZ, 0xc0, !PT ;  /* 0x1ffffffe08087812 */ /* 0x000fe200078ec0ff */
[C---:B------:R-:W-:Y:S01]  /*0f00*/  IMAD R15, R3.reuse, 0x40, R6 ;  /* 0x00000040030f7824 */ /* 0x040fe200078e0206 */
[----:B------:R-:W-:Y:S01]  /*0f10*/  CS2R R132, SRZ ;  /* 0x0000000000847805 */ /* 0x000fe2000001ff00 */
[C---:B------:R-:W-:Y:S01]  /*0f20*/  IMAD R14, R3.reuse, 0x800, R2 ;  /* 0x00000800030e7824 */ /* 0x040fe200078e0202 */
[----:B------:R-:W-:Y:S01]  /*0f30*/  CS2R R130, SRZ ;  /* 0x0000000000827805 */ /* 0x000fe2000001ff00 */
[----:B------:R-:W-:Y:S01]  /*0f40*/  IMAD.IADD R12, R3, 0x1, -R8 ;  /* 0x00000001030c7824 */ /* 0x000fe200078e0a08 */
[----:B------:R-:W-:Y:S01]  /*0f50*/  CS2R R128, SRZ ;  /* 0x0000000000807805 */ /* 0x000fe2000001ff00 */
[----:B------:R-:W4:Y:S01]  /*0f60*/  LDC.64 R230, c[0x0][0x2e0] ;  /* 0x0000b800ffe67b82 */ /* 0x000f220000000a00 */
[----:B------:R-:W-:Y:S01]  /*0f70*/  IMAD.MOV.U32 R19, RZ, RZ, RZ ;  /* 0x000000ffff137224 */ /* 0x000fe200078e00ff */
[----:B------:R-:W-:-:S02]  /*0f80*/  CS2R R126, SRZ ;  /* 0x00000000007e7805 */ /* 0x000fc4000001ff00 */
[----:B------:R-:W-:Y:S02]  /*0f90*/  CS2R R124, SRZ ;  /* 0x00000000007c7805 */ /* 0x000fe4000001ff00 */
[----:B------:R-:W-:Y:S02]  /*0fa0*/  CS2R R122, SRZ ;  /* 0x00000000007a7805 */ /* 0x000fe4000001ff00 */
[----:B------:R-:W-:Y:S02]  /*0fb0*/  CS2R R120, SRZ ;  /* 0x0000000000787805 */ /* 0x000fe4000001ff00 */
[----:B------:R-:W-:Y:S02]  /*0fc0*/  CS2R R118, SRZ ;  /* 0x0000000000767805 */ /* 0x000fe4000001ff00 */
[----:B------:R-:W-:Y:S01]  /*0fd0*/  CS2R R116, SRZ ;  /* 0x0000000000747805 */ /* 0x000fe2000001ff00 */
[----:B---3--:R-:W-:Y:S01]  /*0fe0*/  USHF.R.S32.HI UR6, URZ, 0x1f, UR5 ;  /* 0x0000001f3f067899 */ /* 0x008fe20008011405 */
        /* <DEDUP_REMOVED lines=70> */
[----:B--2---:R-:W-:Y:S02]  /*1450*/  R2UR UR8, R9 ;  /* 0x00000000090872ca */ /* 0x004fe400000e0000 */
[----:B------:R-:W-:Y:S02]  /*1460*/  LOP3.LUT R9, R7, 0xfffffc, RZ, 0xc0, !PT ;  /* 0x00fffffc07097812 */ /* 0x000fe400078ec0ff */
[----:B------:R-:W-:-:S03]  /*1470*/  SHF.R.S32.HI R7, RZ, 0x1f, R2 ;  /* 0x0000001fff077819 */ /* 0x000fc60000011402 */
[----:B------:R-:W-:Y:S01]  /*1480*/  IMAD.IADD R10, R0, 0x1, -R9 ;  /* 0x00000001000a7824 */ /* 0x000fe200078e0a09 */
[CC--:B------:R-:W-:Y:S02]  /*1490*/  LEA.HI R0, R7.reuse, R2.reuse, RZ, 0x2 ;  /* 0x0000000207007211 */ /* 0x0c0fe400078f10ff */
[----:B------:R-:W-:Y:S01]  /*14a0*/  LEA.HI R7, R7, R2, RZ, 0x5 ;  /* 0x0000000207077211 */ /* 0x000fe200078f28ff */
[----:B------:R-:W-:Y:S01]  /*14b0*/  IMAD R10, R10, 0x10, R15 ;  /* 0x000000100a0a7824 */ /* 0x000fe200078e020f */
[--C-:B------:R-:W-:Y:S02]  /*14c0*/  SHF.R.S32.HI R6, RZ, 0x2, R0.reuse ;  /* 0x00000002ff067819 */ /* 0x100fe40000011400 */
[----:B------:R-:W-:Y:S02]  /*14d0*/  LOP3.LUT R9, R0, 0x7ffffffc, RZ, 0xc0, !PT ;  /* 0x7ffffffc00097812 */ /* 0x000fe400078ec0ff */
[----:B------:R-:W-:Y:S02]  /*14e0*/  SHF.R.S32.HI R3, RZ, 0x1f, R0 ;  /* 0x0000001fff037819 */ /* 0x000fe40000011400 */
[----:B------:R-:W-:Y:S01]  /*14f0*/  LEA.HI R0, R4, R4, RZ, 0x1 ;  /* 0x0000000404007211 */ /* 0x000fe200078f08ff */
[----:B------:R-:W-:Y:S01]  /*1500*/  IMAD.IADD R11, R2, 0x1, -R9 ;  /* 0x00000001020b7824 */ /* 0x000fe200078e0a09 */
[----:B------:R-:W-:Y:S01]  /*1510*/  LEA.HI R8, R3, R6, RZ, 0x3 ;  /* 0x0000000603087211 */ /* 0x000fe200078f18ff */
[----:B------:R-:W-:Y:S01]  /*1520*/  IMAD.SHL.U32 R2, R14, 0x4, RZ ;  /* 0x000000040e027824 */ /* 0x000fe200078e00ff */
[----:B------:R-:W-:Y:S01]  /*1530*/  LOP3.LUT R3, R0, 0xfffffffe, RZ, 0xc0, !PT ;  /* 0xfffffffe00037812 */ /* 0x000fe200078ec0ff */
[----:B-1----:R-:W-:Y:S01]  /*1540*/  IMAD R0, R20, UR6, RZ ;  /* 0x0000000614007c24 */ /* 0x002fe2000f8e02ff */
[----:B------:R-:W-:Y:S01]  /*1550*/  LOP3.LUT R9, R8, 0xfffffff8, RZ, 0xc0, !PT ;  /* 0xfffffff808097812 */ /* 0x000fe200078ec0ff */
[----:B------:R-:W-:Y:S01]  /*1560*/  IMAD R11, R12, 0x4, R11 ;  /* 0x000000040c0b7824 */ /* 0x000fe200078e020b */
[----:B------:R-:W-:Y:S01]  /*1570*/  SHF.R.S32.HI R7, RZ, 0x5, R7 ;  /* 0x00000005ff077819 */ /* 0x000fe20000011407 */
[----:B------:R-:W-:Y:S01]  /*1580*/  IMAD.IADD R4, R4, 0x1, -R3 ;  /* 0x0000000104047824 */ /* 0x000fe200078e0a03 */
[----:B------:R-:W-:Y:S01]  /*1590*/  SHF.R.S32.HI R3, RZ, 0x1f, R2 ;  /* 0x0000001fff037819 */ /* 0x000fe20000011402 */
[----:B------:R-:W-:-:S02]  /*15a0*/  IMAD.IADD R18, R6, 0x1, -R9 ;  /* 0x0000000106127824 */ /* 0x000fc400078e0a09 */
[----:B------:R-:W-:Y:S01]  /*15b0*/  IMAD R9, R21, UR5, R0 ;  /* 0x0000000515097c24 */ /* 0x000fe2000f8e0200 */
[----:B------:R-:W-:Y:S01]  /*15c0*/  IADD3.X R0, R13, UR7, RZ, PT, !PT ;  /* 0x000000070d007c10 */ /* 0x000fe2000bffe4ff */
[----:B------:R-:W-:Y:S01]  /*15d0*/  IMAD.WIDE.U32 R2, R20, UR5, R2 ;  /* 0x0000000514027c25 */ /* 0x000fe2000f8e0002 */
[----:B------:R-:W-:-:S03]  /*15e0*/  USHF.R.S32.HI UR5, URZ, 0x1f, UR4 ;  /* 0x0000001f3f057899 */ /* 0x000fc60008011404 */
[----:B------:R-:W-:Y:S02]  /*15f0*/  IMAD.IADD R3, R3, 0x1, R9 ;  /* 0x0000000103037824 */ /* 0x000fe400078e0209 */
[----:B------:R-:W-:Y:S02]  /*1600*/  IMAD.SHL.U32 R229, R11, 0x2, RZ ;  /* 0x000000020be57824 */ /* 0x000fe400078e00ff */
[----:B----4-:R-:W-:Y:S02]  /*1610*/  IMAD R6, R230, UR5, RZ ;  /* 0x00000005e6067c24 */ /* 0x010fe4000f8e02ff */
[----:B------:R-:W-:Y:S01]  /*1620*/  IMAD R18, R7, 0x10, R18 ;  /* 0x0000001007127824 */ /* 0x000fe200078e0212 */
[----:B------:R-:W-:Y:S01]  /*1630*/  IADD3 R232, R0, -R232, -R229 ;  /* 0x800000e800e87210 */ /* 0x000fe20007ffe8e5 */
[----:B------:R-:W-:Y:S01]  /*1640*/  IMAD R235, R231, UR4, R6 ;  /* 0x00000004e7eb7c24 */ /* 0x000fe2000f8e0206 */
[----:B------:R-:W-:Y:S01]  /*1650*/  IADD3 R233, -R229, UR7, R13 ;  /* 0x00000007e5e97c10 */ /* 0x000fe2000fffe10d */
[----:B------:R-:W-:Y:S01]  /*1660*/  IMAD.WIDE.U32 R230, R230, UR4, R2 ;  /* 0x00000004e6e67c25 */ /* 0x000fe2000f8e0002 */
[----:B------:R-:W-:-:S03]  /*1670*/  ULOP3.LUT UR4, UR8, 0x1, URZ, 0xfc, !UPT ;  /* 0x0000000108047892 */ /* 0x000fc6000f8efc3f */
[----:B------:R-:W-:Y:S02]  /*1680*/  IMAD.SHL.U32 R0, R10, 0x8, RZ ;  /* 0x000000080a007824 */ /* 0x000fe400078e00ff */
[----:B------:R-:W-:Y:S02]  /*1690*/  IMAD.MOV.U32 R3, RZ, RZ, R5 ;  /* 0x000000ffff037224 */ /* 0x000fe400078e0005 */
[----:B------:R-:W-:Y:S01]  /*16a0*/  IMAD.U32 R236, RZ, RZ, UR4 ;  /* 0x00000004ffec7e24 */ /* 0x000fe2000f8e00ff */
[----:B------:R-:W-:Y:S01]  /*16b0*/  UMOV UR4, URZ ;  /* 0x0000003f00047c82 */ /* 0x000fe20008000000 */
[----:B------:R-:W-:Y:S02]  /*16c0*/  IMAD.MOV.U32 R2, RZ, RZ, RZ ;  /* 0x000000ffff027224 */ /* 0x000fe400078e00ff */
[----:B------:R-:W-:Y:S02]  /*16d0*/  IMAD R0, R0, 0x2, R17 ;  /* 0x0000000200007824 */ /* 0x000fe400078e0211 */
[----:B------:R-:W-:-:S02]  /*16e0*/  IMAD.IADD R229, R13, 0x1, -R229 ;  /* 0x000000010de57824 */ /* 0x000fc400078e0ae5 */
[----:B------:R-:W-:Y:S02]  /*16f0*/  IMAD.IADD R235, R231, 0x1, R235 ;  /* 0x00000001e7eb7824 */ /* 0x000fe400078e02eb */
[----:B------:R-:W-:-:S07]  /*1700*/  IMAD.U32 R228, RZ, RZ, UR4 ;  /* 0x00000004ffe47e24 */ /* 0x000fce000f8e00ff */
.L_x_330:
[----:B------:R-:W-:-:S13]  /*1710*/  R2UR UR4, R236 ;  /* 0x00000000ec0472ca */ /* 0x000fda00000e0000 */
[----:B------:R-:W-:-:S06]  /*1720*/  UISETP.NE.AND UP1, UPT, UR4, 0x3, UPT ;  /* 0x000000030400788c */ /* 0x000fcc000bf25270 */
[----:B------:R-:W-:-:S13]  /*1730*/  PLOP3.LUT P0, PT, PT, PT, UP1, 0x40, 0x0 ;  /* 0x000000000000781c */ /* 0x000fda0003f0e818 */
[----:B-1----:R-:W-:Y:S05]  /*1740*/  @P0 BRA `(.L_x_312) ;  /* 0x0000000000040947 */ /* 0x002fea0003800000 */
[----:B------:R-:W-:Y:S01]  /*1750*/  BPT.TRAP 0x1 ;  /* 0x000000040000795c */ /* 0x000fe20000300000 */
.L_x_312:
[----:B------:R-:W-:Y:S01]  /*1760*/  PLOP3.LUT P1, PT, PT, PT, UP1, 0x40, 0x0 ;  /* 0x000000000000781c */ /* 0x000fe20003f2e818 */
[----:B------:R-:W-:Y:S01]  /*1770*/  IMAD R16, R2, 0x8, R17 ;  /* 0x0000000802107824 */ /* 0x000fe200078e0211 */
[----:B------:R-:W-:-:S04]  /*1780*/  SHF.L.U32 R9, R19, 0x1f, RZ ;  /* 0x0000001f13097819 */ /* 0x000fc800000006ff */
[----:B------:R1:W2:Y:S07]  /*1790*/  SYNCS.PHASECHK.TRANS64.TRYWAIT P0, [R16+URZ+0x31810], R9 ;  /* 0x03181009100075a7 */ /* 0x0002ae000800017f */
[----:B------:R-:W-:Y:S05]  /*17a0*/  @P1 BRA `(.L_x_313) ;  /* 0x0000000000041947 */ /* 0x000fea0003800000 */
[----:B------:R-:W-:Y:S01]  /*17b0*/  BPT.TRAP 0x1 ;  /* 0x000000040000795c */ /* 0x000fe20000300000 */
.L_x_313:
[----:B------:R-:W-:Y:S02]  /*17c0*/  VIADD R5, R17, 0x14100 ;  /* 0x0001410011057836 */ /* 0x000fe40000000000 */
[----:B------:R-:W-:-:S03]  /*17d0*/  IMAD R7, R4, 0x400, R17 ;  /* 0x0000040004077824 */ /* 0x000fc600078e0211 */
[----:B------:R-:W-:Y:S02]  /*17e0*/  SHF.R.U32.HI R5, RZ, 0x4, R5 ;  /* 0x00000004ff057819 */ /* 0x000fe40000011605 */
[----:B------:R-:W-:Y:S02]  /*17f0*/  SHF.R.U32.HI R6, RZ, 0x4, R7 ;  /* 0x00000004ff067819 */ /* 0x000fe40000011607 */
[----:B------:R-:W-:Y:S02]  /*1800*/  LOP3.LUT R5, R5, 0x3fff, RZ, 0xc0, !PT ;  /* 0x00003fff05057812 */ /* 0x000fe400078ec0ff */
[----:B------:R-:W-:Y:S02]  /*1810*/  LOP3.LUT R6, R6, 0x3fff, RZ, 0xc0, !PT ;  /* 0x00003fff06067812 */ /* 0x000fe400078ec0ff */
[----:B------:R-:W-:Y:S02]  /*1820*/  LOP3.LUT R11, R5, 0x10000, RZ, 0xfc, !PT ;  /* 0x00010000050b7812 */ /* 0x000fe400078efcff */
[----:B------:R-:W-:-:S03]  /*1830*/  LOP3.LUT R5, R6, 0x10000, RZ, 0xfc, !PT ;  /* 0x0001000006057812 */ /* 0x000fc600078efcff */
[----:B------:R-:W-:Y:S01]  /*1840*/  IMAD R6, R2, 0x800, R11 ;  /* 0x0000080002067824 */ /* 0x000fe200078e020b */
[----:B--2---:R-:W-:Y:S06]  /*1850*/  @P0 BRA `(.L_x_314) ;  /* 0x0000000000080947 */ /* 0x004fec0003800000 */
[----:B------:R-:W2:Y:S02]  /*1860*/  SYNCS.PHASECHK.TRANS64.TRYWAIT P0, [R16+URZ+0x31810], R9 ;  /* 0x03181009100075a7 */ /* 0x000ea4000800017f */
[----:B--2---:R-:W-:Y:S05]  /*1870*/  @!P0 BRA `(.L_x_315) ;  /* 0x000000dc008c8947 */ /* 0x004fea0003800000 */
.L_x_314:
[C---:B------:R-:W-:Y:S01]  /*1880*/  R2UR UR6, R5.reuse ;  /* 0x00000000050672ca */ /* 0x040fe200000e0000 */
[----:B------:R-:W-:Y:S01]  /*1890*/  WARPGROUP.ARRIVE ;  /* 0x00000000000079c5 */ /* 0x000fe20000000000 */
[----:B------:R-:W-:Y:S01]  /*18a0*/  R2UR UR4, R6 ;  /* 0x00000000060472ca */ /* 0x000fe200000e0000 */
[----:B------:R-:W-:Y:S01]  /*18b0*/  UMOV UR7, 0x40000000 ;  /* 0x4000000000077882 */ /* 0x000fe20000000000 */
[----:B------:R-:W-:Y:S01]  /*18c0*/  UMOV UR5, 0x40000040 ;  /* 0x4000004000057882 */ /* 0x000fe20000000000 */
[C---:B------:R-:W-:Y:S01]  /*18d0*/  VIADD R8, R5.reuse, 0x80 ;  /* 0x0000008005087836 */ /* 0x040fe20000000000 */
[----:B------:R-:W-:Y:S01]  /*18e0*/  PLOP3.LUT P0, PT, PT, PT, UP1, 0x40, 0x0 ;  /* 0x000000000000781c */ /* 0x000fe20003f0e818 */
[----:B-12---:R-:W-:-:S03]  /*18f0*/  VIADD R9, R5, 0x100 ;  /* 0x0000010005097836 */ /* 0x006fc60000000000 */
[----:B------:R-:W-:Y:S01]  /*1900*/  R2UR UR8, R8 ;  /* 0x00000000080872ca */ /* 0x000fe200000e0000 */
[----:B------:R-:W-:Y:S01]  /*1910*/  VIADD R8, R5, 0x180 ;  /* 0x0000018005087836 */ /* 0x000fe20000000000 */
        /* <DEDUP_REMOVED lines=554> */
[----:B------:R-:W-:Y:S02]  /*3bc0*/  VIADD R5, R5, 0x986 ;  /* 0x0000098605057836 */ /* 0x000fe40000000000 */
[----:B------:R-:W-:Y:S01]  /*3bd0*/  IMAD R6, R2, 0x40, R18 ;  /* 0x0000004002067824 */ /* 0x000fe200078e0212 */
[----:B------:R-:W-:Y:S02]  /*3be0*/  R2UR UR10, R8 ;  /* 0x00000000080a72ca */ /* 0x000fe400000e0000 */
[----:B------:R-:W-:Y:S01]  /*3bf0*/  R2UR UR11, R5 ;  /* 0x00000000050b72ca */ /* 0x000fe200000e0000 */
[----:B------:R-:W-:Y:S01]  /*3c00*/  IMAD R8, R6, 0x4, R17 ;  /* 0x0000000406087824 */ /* 0x000fe200078e0211 */
[----:B------:R-:W-:-:S02]  /*3c10*/  WARPGROUP.DEPBAR.LE gsb0, 0x0 ;  /* 0x00008000000079c5 */ /* 0x000fc40000010000 */
        /* <DEDUP_REMOVED lines=25> */
[----:B------:R-:W-:Y:S05]  /*3db0*/  @P0 BRA `(.L_x_316) ;  /* 0x0000000000040947 */ /* 0x000fea0003800000 */
[----:B------:R-:W-:Y:S01]  /*3dc0*/  BPT.TRAP 0x1 ;  /* 0x000000040000795c */ /* 0x000fe20000300000 */
.L_x_316:
[----:B------:R-:W-:Y:S02]  /*3dd0*/  R2UR UR4, R228 ;  /* 0x00000000e40472ca */ /* 0x000fe400000e0000 */
[----:B------:R-:W-:-:S11]  /*3de0*/  PLOP3.LUT P1, PT, PT, PT, UP1, 0x40, 0x0 ;  /* 0x000000000000781c */ /* 0x000fd60003f2e818 */
[----:B------:R-:W-:-:S05]  /*3df0*/  IMAD.U32 R10, RZ, RZ, UR4 ;  /* 0x00000004ff0a7e24 */ /* 0x000fca000f8e00ff */
[----:B------:R-:W-:-:S04]  /*3e00*/  SHF.L.U32 R10, R10, 0x1f, RZ ;  /* 0x0000001f0a0a7819 */ /* 0x000fc800000006ff */
[----:B------:R4:W1:Y:S01]  /*3e10*/  SYNCS.PHASECHK.TRANS64.TRYWAIT P0, [R17+URZ+0x31830], R10 ;  /* 0x0318300a110075a7 */ /* 0x000862000800017f */
[----:B------:R-:W-:Y:S05]  /*3e20*/  @P1 BRA `(.L_x_317) ;  /* 0x0000000000041947 */ /* 0x000fea0003800000 */
[----:B------:R-:W-:Y:S01]  /*3e30*/  BPT.TRAP 0x1 ;  /* 0x000000040000795c */ /* 0x000fe20000300000 */
.L_x_317:
[----:B------:R-:W-:Y:S02]  /*3e40*/  VIADD R7, R7, 0xa000 ;  /* 0x0000a00007077836 */ /* 0x000fe40000000000 */
[----:B-1----:R-:W-:-:S03]  /*3e50*/  VIADD R8, R17, 0x24100 ;  /* 0x0002410011087836 */ /* 0x002fc60000000000 */
[----:B------:R-:W-:Y:S02]  /*3e60*/  SHF.R.U32.HI R7, RZ, 0x4, R7 ;  /* 0x00000004ff077819 */ /* 0x000fe40000011607 */
[----:B------:R-:W-:Y:S02]  /*3e70*/  SHF.R.U32.HI R8, RZ, 0x4, R8 ;  /* 0x00000004ff087819 */ /* 0x000fe40000011608 */
[----:B------:R-:W-:Y:S02]  /*3e80*/  LOP3.LUT R7, R7, 0x3fff, RZ, 0xc0, !PT ;  /* 0x00003fff07077812 */ /* 0x000fe400078ec0ff */
[----:B------:R-:W-:Y:S02]  /*3e90*/  LOP3.LUT R8, R8, 0x3fff, RZ, 0xc0, !PT ;  /* 0x00003fff08087812 */ /* 0x000fe400078ec0ff */
[----:B------:R-:W-:Y:S02]  /*3ea0*/  LOP3.LUT R22, R7, 0x10000, RZ, 0xfc, !PT ;  /* 0x0001000007167812 */ /* 0x000fe400078efcff */
[----:B------:R-:W-:Y:S01]  /*3eb0*/  LOP3.LUT R20, R8, 0x10000, RZ, 0xfc, !PT ;  /* 0x0001000008147812 */ /* 0x000fe200078efcff */
[----:B------:R-:W-:Y:S06]  /*3ec0*/  @P0 BRA `(.L_x_318) ;  /* 0x0000000000080947 */ /* 0x000fec0003800000 */
[----:B------:R-:W1:Y:S02]  /*3ed0*/  SYNCS.PHASECHK.TRANS64.TRYWAIT P0, [R17+URZ+0x31830], R10 ;  /* 0x0318300a110075a7 */ /* 0x000e64000800017f */
[----:B-1----:R-:W-:Y:S05]  /*3ee0*/  @!P0 BRA `(.L_x_319) ;  /* 0x000000b800048947 */ /* 0x002fea0003800000 */
.L_x_318:
[----:B------:R-:W-:Y:S01]  /*3ef0*/  R2UR UR4, R20 ;  /* 0x00000000140472ca */ /* 0x000fe200000e0000 */
[----:B------:R-:W-:Y:S01]  /*3f00*/  WARPGROUP.ARRIVE ;  /* 0x00000000000079c5 */ /* 0x000fe20000000000 */
[C---:B------:R-:W-:Y:S01]  /*3f10*/  R2UR UR6, R22.reuse ;  /* 0x00000000160672ca */ /* 0x040fe200000e0000 */
[----:B------:R-:W-:Y:S01]  /*3f20*/  UMOV UR5, 0x40000040 ;  /* 0x4000004000057882 */ /* 0x000fe20000000000 */
[----:B------:R-:W-:Y:S01]  /*3f30*/  UMOV UR7, 0x40000000 ;  /* 0x4000000000077882 */ /* 0x000fe20000000000 */
[C---:B------:R-:W-:Y:S02]  /*3f40*/  VIADD R7, R22.reuse, 0x80 ;  /* 0x0000008016077836 */ /* 0x040fe40000000000 */
[C---:B------:R-:W-:Y:S02]  /*3f50*/  VIADD R8, R22.reuse, 0x180 ;  /* 0x0000018016087836 */ /* 0x040fe40000000000 */
[C---:B------:R-:W-:Y:S01]  /*3f60*/  VIADD R9, R22.reuse, 0x200 ;  /* 0x0000020016097836 */ /* 0x040fe20000000000 */
[----:B------:R-:W-:Y:S01]  /*3f70*/  R2UR UR8, R7 ;  /* 0x00000000070872ca */ /* 0x000fe200000e0000 */
[----:B------:R-:W-:Y:S01]  /*3f80*/  VIADD R7, R22, 0x100 ;  /* 0x0000010016077836 */ /* 0x000fe20000000000 */
[----:B------:R-:W-:Y:S01]  /*3f90*/  R2UR UR10, R8 ;  /* 0x00000000080a72ca */ /* 0x000fe200000e0000 */
[----:B----4-:R-:W-:Y:S01]  /*3fa0*/  VIADD R10, R22, 0x2 ;  /* 0x00000002160a7836 */ /* 0x010fe20000000000 */
[----:B------:R-:W-:Y:S01]  /*3fb0*/  R2UR UR11, R9 ;  /* 0x00000000090b72ca */ /* 0x000fe200000e0000 */
[----:B------:R-:W-:Y:S01]  /*3fc0*/  HGMMA.64x8x16.F32 R44, gdesc[UR4], RZ, !UPT, gsb0 ;  /* 0x00000000042c79f0 */ /* 0x000fe2000c0008ff */
[----:B------:R-:W-:Y:S01]  /*3fd0*/  UMOV UR7, 0x40000000 ;  /* 0x4000000000077882 */ /* 0x000fe20000000000 */
[----:B------:R-:W-:Y:S01]  /*3fe0*/  R2UR UR9, R7 ;  /* 0x00000000070972ca */ /* 0x000fe200000e0000 */
[----:B------:R-:W-:Y:S01]  /*3ff0*/  VIADD R7, R20, 0x2 ;  /* 0x0000000214077836 */ /* 0x000fe20000000000 */
[----:B------:R-:W-:Y:S01]  /*4000*/  R2UR UR12, R10 ;  /* 0x000000000a0c72ca */ /* 0x000fe200000e0000 */
[----:B------:R-:W-:-:S02]  /*4010*/  VIADD R8, R20, 0x604 ;  /* 0x0000060414087836 */ /* 0x000fc40000000000 */
[C---:B------:R-:W-:Y:S01]  /*4020*/  VIADD R10, R22.reuse, 0x804 ;  /* 0x00000804160a7836 */ /* 0x040fe20000000000 */
[----:B------:R-:W-:Y:S01]  /*4030*/  UMOV UR6, UR8 ;  /* 0x0000000800067c82 */ /* 0x000fe20008000000 */
[----:B------:R-:W-:Y:S01]  /*4040*/  R2UR UR8, R7 ;  /* 0x00000000070872ca */ /* 0x000fe200000e0000 */
[C---:B------:R-:W-:Y:S02]  /*4050*/  VIADD R7, R22.reuse, 0x82 ;  /* 0x0000008216077836 */ /* 0x040fe40000000000 */
[C---:B------:R-:W-:Y:S02]  /*4060*/  VIADD R11, R22.reuse, 0x884 ;  /* 0x00000884160b7836 */ /* 0x040fe40000000000 */
[C---:B------:R-:W-:Y:S02]  /*4070*/  VIADD R12, R22.reuse, 0x904 ;  /* 0x00000904160c7836 */ /* 0x040fe40000000000 */
[----:B------:R-:W-:Y:S02]  /*4080*/  VIADD R13, R22, 0x984 ;  /* 0x00000984160d7836 */ /* 0x000fe40000000000 */
[----:B------:R-:W-:-:S02]  /*4090*/  VIADD R21, R20, 0x606 ;  /* 0x0000060614157836 */ /* 0x000fc40000000000 */
[----:B------:R-:W-:Y:S01]  /*40a0*/  VIADD R23, R22, 0x806 ;  /* 0x0000080616177836 */ /* 0x000fe20000000000 */
        /* <DEDUP_REMOVED lines=471> */
[----:B------:R-:W-:Y:S02]  /*5e20*/  WARPGROUP.DEPBAR.LE gsb0, 0x0 ;  /* 0x00008000000079c5 */ /* 0x000fe40000010000 */
[----:B------:R-:W-:-:S06]  /*5e30*/  WARPGROUP.ARRIVE ;  /* 0x00000000000079c5 */ /* 0x000fcc0000000000 */
[----:B------:R-:W-:Y:S01]  /*5e40*/  HGMMA.64x8x16.F32 R48, gdesc[UR4], R48, gsb0 ;  /* 0x00000000043079f0 */ /* 0x000fe20008000830 */
[----:B------:R-:W-:Y:S01]  /*5e50*/  UMOV UR6, UR8 ;  /* 0x0000000800067c82 */ /* 0x000fe20008000000 */
[----:B------:R-:W-:Y:S01]  /*5e60*/  UMOV UR7, 0x40000000 ;  /* 0x4000000000077882 */ /* 0x000fe20000000000 */
[----:B------:R-:W-:Y:S02]  /*5e70*/  ULDC UR8, c[0x0][0x75c] ;  /* 0x0001d70000087ab9 */ /* 0x000fe40000000800 */
        /* <DEDUP_REMOVED lines=8> */
[----:B------:R1:W4:Y:S01]  /*5f00*/  MUFU.TANH R20, R33 ;  /* 0x0000002100147308 */ /* 0x0003220000002400 */
[----:B------:R-:W-:Y:S01]  /*5f10*/  FMUL.FTZ R15, R32, UR8 ;  /* 0x00000008200f7c20 */ /* 0x000fe20008410000 */
[----:B------:R-:W-:Y:S01]  /*5f20*/  FMUL.FTZ R26, R37, UR8 ;  /* 0x00000008251a7c20 */ /* 0x000fe20008410000 */
[----:B------:R-:W-:Y:S01]  /*5f30*/  FMUL.FTZ R31, R42, UR8 ;  /* 0x000000082a1f7c20 */ /* 0x000fe20008410000 */
[----:B------:R-:W-:Y:S01]  /*5f40*/  FMUL.FTZ R34, R34, UR8 ;  /* 0x0000000822227c20 */ /* 0x000fe20008410000 */
[----:B------:R-:W-:Y:S01]  /*5f50*/  FMUL.FTZ R35, R35, UR8 ;  /* 0x0000000823237c20 */ /* 0x000fe20008410000 */
[----:B------:R-:W-:-:S02]  /*5f60*/  IMAD R25, R3, 0x40, R18 ;  /* 0x0000004003197824 */ /* 0x000fc400078e0212 */
[----:B------:R-:W2:Y:S01]  /*5f70*/  MUFU.TANH R8, R8 ;  /* 0x0000000800087308 */ /* 0x000ea20000002400 */
[----:B-1----:R-:W-:-:S07]  /*5f80*/  FMUL.FTZ R33, R43, UR8 ;  /* 0x000000082b217c20 */ /* 0x002fce0008410000 */
[----:B------:R-:W1:Y:S08]  /*5f90*/  MUFU.TANH R9, R9 ;  /* 0x0000000900097308 */ /* 0x000e700000002400 */
[----:B------:R-:W1:Y:S08]  /*5fa0*/  MUFU.TANH R14, R14 ;  /* 0x0000000e000e7308 */ /* 0x000e700000002400 */
[----:B------:R-:W1:Y:S01]  /*5fb0*/  MUFU.TANH R15, R15 ;  /* 0x0000000f000f7308 */ /* 0x000e620000002400 */
[----:B------:R-:W-:-:S02]  /*5fc0*/  WARPGROUP.DEPBAR.LE gsb0, 0x0 ;  /* 0x00008000000079c5 */ /* 0x000fc40000010000 */
[----:B------:R-:W-:-:S05]  /*5fd0*/  WARPGROUP.ARRIVE ;  /* 0x00000000000079c5 */ /* 0x000fca0000000000 */
[----:B------:R-:W1:Y:S01]  /*5fe0*/  MUFU.TANH R26, R26 ;  /* 0x0000001a001a7308 */ /* 0x000e620000002400 */
[----:B------:R-:W-:Y:S01]  /*5ff0*/  HGMMA.64x8x16.F32 R52, gdesc[UR4], R52, gsb0 ;  /* 0x00000000043479f0 */ /* 0x000fe20008000834 */
[----:B------:R-:W-:Y:S01]  /*6000*/  UMOV UR6, UR9 ;  /* 0x0000000900067c82 */ /* 0x000fe20008000000 */
[----:B------:R-:W-:Y:S01]  /*6010*/  UMOV UR7, 0x40000000 ;  /* 0x4000000000077882 */ /* 0x000fe20000000000 */
[----:B------:R-:W-:Y:S01]  /*6020*/  R2UR UR9, R7 ;  /* 0x00000000070972ca */ /* 0x000fe200000e0000 */
[----:B------:R-:W-:-:S03]  /*6030*/  VIADD R7, R22, 0x902 ;  /* 0x0000090216077836 */ /* 0x000fc60000000000 */
[----:B------:R-:W1:Y:S08]  /*6040*/  MUFU.TANH R31, R31 ;  /* 0x0000001f001f7308 */ /* 0x000e700000002400 */
[----:B------:R-:W1:Y:S01]  /*6050*/  MUFU.TANH R33, R33 ;  /* 0x0000002100217308 */ /* 0x000e620000002400 */
        /* <DEDUP_REMOVED lines=10> */
[----:B------:R-:W-:Y:S01]  /*6100*/  FMUL.FTZ R7, R24, UR8 ;  /* 0x0000000818077c20 */ /* 0x000fe20008410000 */
[----:B------:R-:W-:-:S05]  /*6110*/  VIADD R24, R22, 0x886 ;  /* 0x0000088616187836 */ /* 0x000fca0000000000 */
[----:B------:R-:W1:Y:S01]  /*6120*/  MUFU.TANH R7, R7 ;  /* 0x0000000700077308 */ /* 0x000e620000002400 */
[----:B------:R-:W-:Y:S02]  /*6130*/  WARPGROUP.DEPBAR.LE gsb0, 0x0 ;  /* 0x00008000000079c5 */ /* 0x000fe40000010000 */
[----:B------:R-:W-:-:S06]  /*6140*/  WARPGROUP.ARRIVE ;  /* 0x00000000000079c5 */ /* 0x000fcc0000000000 */
[----:B------:R-:W-:Y:S01]  /*6150*/  HGMMA.64x8x16.F32 R220, gdesc[UR4], R220, gsb0 ;  /* 0x0000000004dc79f0 */ /* 0x000fe200080008dc */
[----:B------:R-:W-:Y:S01]  /*6160*/  UMOV UR6, UR11 ;  /* 0x0000000b00067c82 */ /* 0x000fe20008000000 */
[----:B------:R-:W-:Y:S01]  /*6170*/  UMOV UR7, 0x40000000 ;  /* 0x4000000000077882 */ /* 0x000fe20000000000 */
[----:B------:R-:W-:Y:S01]  /*6180*/  UMOV UR4, UR12 ;  /* 0x0000000c00047c82 */ /* 0x000fe20008000000 */
[----:B------:R-:W-:Y:S01]  /*6190*/  UMOV UR5, 0x40000040 ;  /* 0x4000004000057882 */ /* 0x000fe20000000000 */
[----:B------:R-:W-:Y:S02]  /*61a0*/  R2UR UR11, R12 ;  /* 0x000000000c0b72ca */ /* 0x000fe400000e0000 */
[----:B------:R-:W-:Y:S01]  /*61b0*/  R2UR UR12, R13 ;  /* 0x000000000d0c72ca */ /* 0x000fe200000e0000 */
[----:B------:R5:W1:Y:S08]  /*61c0*/  MUFU.TANH R12, R29 ;  /* 0x0000001d000c7308 */ /* 0x000a700000002400 */
[----:B------:R3:W1:Y:S01]  /*61d0*/  MUFU.TANH R13, R30 ;  /* 0x0000001e000d7308 */ /* 0x0006620000002400 */
[----:B-----5:R-:W-:-:S07]  /*61e0*/  FMUL.FTZ R29, R40, UR8 ;  /* 0x00000008281d7c20 */ /* 0x020fce0008410000 */
[----:B------:R-:W1:Y:S01]  /*61f0*/  MUFU.TANH R29, R29 ;  /* 0x0000001d001d7308 */ /* 0x000e620000002400 */
[----:B---3--:R-:W-:-:S07]  /*6200*/  FMUL.FTZ R30, R41, UR8 ;  /* 0x00000008291e7c20 */ /* 0x008fce0008410000 */
[----:B------:R-:W3:Y:S01]  /*6210*/  MUFU.TANH R30, R30 ;  /* 0x0000001e001e7308 */ /* 0x000ee20000002400 */
        /* <DEDUP_REMOVED lines=10> */
[----:B------:R-:W-:Y:S02]  /*62c0*/  R2UR UR9, R10 ;  /* 0x000000000a0972ca */ /* 0x000fe400000e0000 */
[----:B------:R5:W1:Y:S02]  /*62d0*/  MUFU.TANH R10, R27 ;  /* 0x0000001b000a7308 */ /* 0x000a640000002400 */
[----:B-----5:R-:W-:-:S06]  /*62e0*/  FMUL.FTZ R27, R38, UR8 ;  /* 0x00000008261b7c20 */ /* 0x020fcc0008410000 */
[----:B------:R-:W1:Y:S01]  /*62f0*/  MUFU.TANH R27, R27 ;  /* 0x0000001b001b7308 */ /* 0x000e620000002400 */
        /* <DEDUP_REMOVED lines=41> */
[----:B------:R-:W-:-:S06]  /*6590*/  FMUL.FTZ R23, R36, UR8 ;  /* 0x0000000824177c20 */ /* 0x000fcc0008410000 */
[----:B------:R-:W1:Y:S01]  /*65a0*/  MUFU.TANH R23, R23 ;  /* 0x0000001700177308 */ /* 0x000e620000002400 */
        /* <DEDUP_REMOVED lines=9> */
[----:B------:R-:W-:Y:S01]  /*6640*/  R2UR UR4, R21 ;  /* 0x00000000150472ca */ /* 0x000fe200000e0000 */
[----:B------:R-:W-:Y:S01]  /*6650*/  VIADD R21, R22, 0x786 ;  /* 0x0000078616157836 */ /* 0x000fe20000000000 */
[----:B------:R-:W-:Y:S01]  /*6660*/  UMOV UR5, 0x40000040 ;  /* 0x4000004000057882 */ /* 0x000fe20000000000 */
[----:B------:R-:W-:Y:S01]  /*6670*/  UMOV UR7, 0x40000000 ;  /* 0x4000000000077882 */ /* 0x000fe20000000000 */
[----:B------:R1:W1:Y:S02]  /*6680*/  MUFU.TANH R22, R35 ;  /* 0x0000002300167308 */ /* 0x0002640000002400 */
[----:B------:R-:W-:-:S06]  /*6690*/  R2UR UR6, R21 ;  /* 0x00000000150672ca */ /* 0x000fcc00000e0000 */
[----:B------:R1:W1:Y:S01]  /*66a0*/  MUFU.TANH R21, R34 ;  /* 0x0000002200157308 */ /* 0x0002620000002400 */
        /* <DEDUP_REMOVED lines=23> */
[----:B------:R-:W-:Y:S01]  /*6820*/  ULDC UR6, c[0x0][0x750] ;  /* 0x0001d40000067ab9 */ /* 0x000fe20000000800 */
[----:B------:R-:W-:Y:S01]  /*6830*/  ULDC.64 UR4, c[0x0][0x748] ;  /* 0x0001d20000047ab9 */ /* 0x000fe20000000a00 */
[----:B------:R-:W-:Y:S01]  /*6840*/  UISETP.GE.AND UP0, UPT, UR6, 0x1, UPT ;  /* 0x000000010600788c */ /* 0x000fe2000bf06270 */
[----:B------:R-:W-:Y:S01]  /*6850*/  VIADD R24, R232, UR5 ;  /* 0x00000005e8187c36 */ /* 0x000fe20008000000 */
[----:B------:R-:W-:-:S04]  /*6860*/  ULOP3.LUT UR4, URZ, UR4, URZ, 0x33, !UPT ;  /* 0x000000043f047292 */ /* 0x000fc8000f8e333f */
[----:B------:R-:W-:Y:S02]  /*6870*/  PLOP3.LUT P1, PT, PT, PT, UP0, 0x80, 0x0 ;  /* 0x000000000000781c */ /* 0x000fe40003f2f008 */
[----:B------:R-:W-:Y:S01]  /*6880*/  VIADD R32, R232, UR4 ;  /* 0x00000004e8207c36 */ /* 0x000fe20008000000 */
[----:B------:R-:W-:-:S03]  /*6890*/  VIADDMNMX R39, R25, R24, R233, PT ;  /* 0x0000001819277246 */ /* 0x000fc600038001e9 */
[----:B------:R-:W-:Y:S01]  /*68a0*/  IMAD.IADD R42, R25, 0x1, R32 ;  /* 0x00000001192a7824 */ /* 0x000fe200078e0220 */
[----:B------:R-:W-:-:S06]  /*68b0*/  WARPGROUP.DEPBAR.LE gsb0, 0x0 ;  /* 0x00008000000079c5 */ /* 0x000fcc0000010000 */
[----:B-1234-:R-:W-:Y:S05]  /*68c0*/  @!P1 BRA `(.L_x_320) ;  /* 0x0000000000649947 */ /* 0x01efea0003800000 */
[----:B------:R-:W1:Y:S01]  /*68d0*/  LDC R34, c[0x0][0x280] ;  /* 0x0000a000ff227b82 */ /* 0x000e620000000800 */
[----:B------:R-:W-:Y:S01]  /*68e0*/  ULDC UR4, c[0x0][0x290] ;  /* 0x0000a40000047ab9 */ /* 0x000fe20000000800 */
[----:B------:R-:W-:Y:S01]  /*68f0*/  BSSY B0, `(.L_x_321) ;  /* 0x0000013000007945 */ /* 0x000fe20003800000 */
[----:B-1----:R-:W-:-:S04]  /*6900*/  IADD3 R34, R25, UR4, -R34 ;  /* 0x0000000419227c10 */ /* 0x002fc8000fffe822 */
[----:B------:R-:W-:-:S13]  /*6910*/  ISETP.GT.AND P0, PT, R34, -0x1, PT ;  /* 0xffffffff2200780c */ /* 0x000fda0003f04270 */
[----:B------:R-:W-:Y:S05]  /*6920*/  @P0 BRA `(.L_x_322) ;  /* 0x0000000000240947 */ /* 0x000fea0003800000 */
[----:B------:R-:W-:Y:S01]  /*6930*/  UISETP.NE.AND UP0, UPT, UR6, 0x1, UPT ;  /* 0x000000010600788c */ /* 0x000fe2000bf05270 */
[----:B------:R-:W-:-:S05]  /*6940*/  LOP3.LUT R34, RZ, R34, RZ, 0x33, !PT ;  /* 0x00000022ff227212 */ /* 0x000fca00078e33ff */
[----:B------:R-:W-:-:S05]  /*6950*/  PLOP3.LUT P0, PT, PT, PT, UP0, 0x80, 0x0 ;  /* 0x000000000000781c */ /* 0x000fca0003f0f008 */
[----:B------:R-:W-:-:S08]  /*6960*/  @UP0 ULDC UR4, c[0x0][0x754] ;  /* 0x0001d50000040ab9 */ /* 0x000fd00000000800 */
[----:B------:R-:W-:Y:S01]  /*6970*/  @P0 IMAD.HI.U32 R35, R34, UR4, RZ ;  /* 0x0000000422230c27 */ /* 0x000fe2000f8e00ff */
[----:B------:R-:W-:-:S04]  /*6980*/  @UP0 ULDC UR4, c[0x0][0x758] ;  /* 0x0001d60000040ab9 */ /* 0x000fc80000000800 */
[----:B------:R-:W-:-:S04]  /*6990*/  @P0 SHF.R.U32.HI R34, RZ, UR4, R35 ;  /* 0x00000004ff220c19 */ /* 0x000fc80008011623 */
[----:B------:R-:W-:Y:S01]  /*69a0*/  LOP3.LUT R34, RZ, R34, RZ, 0x33, !PT ;  /* 0x00000022ff227212 */ /* 0x000fe200078e33ff */
[----:B------:R-:W-:Y:S06]  /*69b0*/  BRA `(.L_x_323) ;  /* 0x0000000000187947 */ /* 0x000fec0003800000 */
.L_x_322:
[----:B------:R-:W-:-:S06]  /*69c0*/  UISETP.NE.AND UP0, UPT, UR6, 0x1, UPT ;  /* 0x000000010600788c */ /* 0x000fcc000bf05270 */
[----:B------:R-:W-:-:S05]  /*69d0*/  PLOP3.LUT P0, PT, PT, PT, UP0, 0x80, 0x0 ;  /* 0x000000000000781c */ /* 0x000fca0003f0f008 */
[----:B------:R-:W-:-:S08]  /*69e0*/  @UP0 ULDC UR4, c[0x0][0x754] ;  /* 0x0001d50000040ab9 */ /* 0x000fd00000000800 */
[----:B------:R-:W-:Y:S01]  /*69f0*/  @P0 IMAD.HI.U32 R35, R34, UR4, RZ ;  /* 0x0000000422230c27 */ /* 0x000fe2000f8e00ff */
[----:B------:R-:W-:-:S04]  /*6a00*/  @UP0 ULDC UR4, c[0x0][0x758] ;  /* 0x0001d60000040ab9 */ /* 0x000fc80000000800 */
[----:B------:R-:W-:-:S07]  /*6a10*/  @P0 SHF.R.U32.HI R34, RZ, UR4, R35 ;  /* 0x00000004ff220c19 */ /* 0x000fce0008011623 */
.L_x_323:
[----:B------:R-:W-:Y:S05]  /*6a20*/  BSYNC B0 ;  /* 0x0000000000007941 */ /* 0x000fea0003800000 */
.L_x_321:
[----:B------:R-:W-:-:S05]  /*6a30*/  IMAD R34, R34, UR6, R229 ;  /* 0x0000000622227c24 */ /* 0x000fca000f8e02e5 */
[----:B------:R-:W-:Y:S02]  /*6a40*/  VIMNMX R42, R42, R34, !PT ;  /* 0x000000222a2a7248 */ /* 0x000fe40007fe0100 */
[----:B------:R-:W-:-:S07]  /*6a50*/  VIADDMNMX R39, R34, UR6, R39, PT ;  /* 0x0000000622277c46 */ /* 0x000fce000b800127 */
.L_x_320:
[----:B------:R-:W-:-:S05]  /*6a60*/  VIADD R35, R25, 0x8 ;  /* 0x0000000819237836 */ /* 0x000fca0000000000 */
[----:B------:R-:W-:Y:S01]  /*6a70*/  VIADDMNMX R25, R35, R24, R233, PT ;  /* 0x0000001823197246 */ /* 0x000fe200038001e9 */
[----:B------:R-:W-:Y:S01]  /*6a80*/  IMAD.IADD R24, R32, 0x1, R35 ;  /* 0x0000000120187824 */ /* 0x000fe200078e0223 */
[----:B------:R-:W-:Y:S06]  /*6a90*/  @!P1 BRA `(.L_x_324) ;  /* 0x0000000000649947 */ /* 0x000fec0003800000 */
        /* <DEDUP_REMOVED lines=15> */
.L_x_326:
[----:B------:R-:W-:-:S06]  /*6b90*/  UISETP.NE.AND UP0, UPT, UR6, 0x1, UPT ;  /* 0x000000010600788c */ /* 0x000fcc000bf05270 */
[----:B------:R-:W-:-:S05]  /*6ba0*/  PLOP3.LUT P0, PT, PT, PT, UP0, 0x80, 0x0 ;  /* 0x000000000000781c */ /* 0x000fca0003f0f008 */
[----:B------:R-:W-:-:S08]  /*6bb0*/  @UP0 ULDC UR4, c[0x0][0x754] ;  /* 0x0001d50000040ab9 */ /* 0x000fd00000000800 */
[----:B------:R-:W-:Y:S01]  /*6bc0*/  @P0 IMAD.HI.U32 R34, R32, UR4, RZ ;  /* 0x0000000420220c27 */ /* 0x000fe2000f8e00ff */
[----:B------:R-:W-:-:S04]  /*6bd0*/  @UP0 ULDC UR4, c[0x0][0x758] ;  /* 0x0001d60000040ab9 */ /* 0x000fc80000000800 */
[----:B------:R-:W-:-:S07]  /*6be0*/  @P0 SHF.R.U32.HI R32, RZ, UR4, R34 ;  /* 0x00000004ff200c19 */ /* 0x000fce0008011622 */
.L_x_327:
[----:B------:R-:W-:Y:S05]  /*6bf0*/  BSYNC B0 ;  /* 0x0000000000007941 */ /* 0x000fea0003800000 */
.L_x_325:
[----:B------:R-:W-:-:S05]  /*6c00*/  IMAD R32, R32, UR6, R229 ;  /* 0x0000000620207c24 */ /* 0x000fca000f8e02e5 */
[----:B------:R-:W-:Y:S02]  /*6c10*/  VIMNMX R24, R24, R32, !PT ;  /* 0x0000002018187248 */ /* 0x000fe40007fe0100 */
[----:B------:R-:W-:-:S07]  /*6c20*/  VIADDMNMX R25, R32, UR6, R25, PT ;  /* 0x0000000620197c46 */ /* 0x000fce000b800119 */
.L_x_324:
[----:B------:R-:W1:Y:S01]  /*6c30*/  S2R R226, SR_CTAID.X ;  /* 0x0000000000e27919 */ /* 0x000e620000002500 */
[----:B------:R-:W-:Y:S01]  /*6c40*/  LOP3.LUT R40, R40, 0xffffffef, RZ, 0xc0, !PT ;  /* 0xffffffef28287812 */ /* 0x000fe200078ec0ff */
[----:B------:R-:W-:Y:S01]  /*6c50*/  ULDC UR4, c[0x0][0x744] ;  /* 0x0001d10000047ab9 */ /* 0x000fe20000000800 */
[----:B------:R-:W-:Y:S01]  /*6c60*/  UMOV UR57, 0x40000040 ;  /* 0x4000004000397882 */ /* 0x000fe20000000000 */
[----:B------:R-:W-:Y:S01]  /*6c70*/  UMOV UR59, 0x40 ;  /* 0x00000040003b7882 */ /* 0x000fe20000000000 */
[----:B------:R-:W-:Y:S01]  /*6c80*/  UMOV UR9, UR57 ;  /* 0x0000003900097c82 */ /* 0x000fe20008000000 */
        /* <DEDUP_REMOVED lines=23> */
[----:B-1----:R-:W-:-:S05]  /*6e00*/  IMAD R226, R226, -0x50, RZ ;  /* 0xffffffb0e2e27824 */ /* 0x002fca00078e02ff */
[C---:B------:R-:W-:Y:S02]  /*6e10*/  ISETP.GE.AND P4, PT, R226.reuse, 0x2, PT ;  /* 0x00000002e200780c */ /* 0x040fe40003f86270 */
[----:B------:R-:W-:Y:S02]  /*6e20*/  ISETP.GE.AND P2, PT, R226, 0x11, PT ;  /* 0x00000011e200780c */ /* 0x000fe40003f46270 */
[----:B------:R-:W-:Y:S02]  /*6e30*/  ISETP.GT.AND P5, PT, R24, 0x1, !P4 ;  /* 0x000000011800780c */ /* 0x000fe400067a4270 */
[C---:B------:R-:W-:Y:S02]  /*6e40*/  ISETP.GT.AND P4, PT, R42.reuse, 0x1, !P4 ;  /* 0x000000012a00780c */ /* 0x040fe40006784270 */
[----:B------:R-:W-:Y:S02]  /*6e50*/  ISETP.GT.AND P3, PT, R42, 0x10, !P2 ;  /* 0x000000102a00780c */ /* 0x000fe40005764270 */
[----:B------:R-:W-:-:S02]  /*6e60*/  ISETP.LT.OR P4, PT, R39, 0x2, P4 ;  /* 0x000000022700780c */ /* 0x000fc40002781670 */
[----:B------:R-:W-:Y:S02]  /*6e70*/  ISETP.GT.AND P2, PT, R24, 0x10, !P2 ;  /* 0x000000101800780c */ /* 0x000fe40005744270 */
[----:B------:R-:W-:Y:S02]  /*6e80*/  ISETP.LT.OR P3, PT, R39, 0x11, P3 ;  /* 0x000000112700780c */ /* 0x000fe40001f61670 */
[C---:B------:R-:W-:Y:S02]  /*6e90*/  ISETP.GE.AND P6, PT, R226.reuse, 0x12, PT ;  /* 0x00000012e200780c */ /* 0x040fe40003fc6270 */
[----:B------:R-:W-:Y:S02]  /*6ea0*/  ISETP.GE.AND P1, PT, R226, 0x21, PT ;  /* 0x00000021e200780c */ /* 0x000fe40003f26270 */
[----:B------:R-:W-:Y:S02]  /*6eb0*/  FSEL R227, R8, -INF , !P4 ;  /* 0xff80000008e37808 */ /* 0x000fe40006000000 */
[----:B------:R-:W-:-:S02]  /*6ec0*/  ISETP.LT.OR P2, PT, R25, 0x11, P2 ;  /* 0x000000111900780c */ /* 0x000fc40001741670 */
[----:B------:R-:W-:Y:S02]  /*6ed0*/  FSEL R35, R11, -INF , !P3 ;  /* 0xff8000000b237808 */ /* 0x000fe40005800000 */
[----:B------:R-:W-:Y:S02]  /*6ee0*/  ISETP.LT.OR P5, PT, R25, 0x2, P5 ;  /* 0x000000021900780c */ /* 0x000fe40002fa1670 */
[----:B------:R-:W-:Y:S01]  /*6ef0*/  ISETP.GE.AND P0, PT, R226, 0x22, PT ;  /* 0x00000022e200780c */ /* 0x000fe20003f06270 */
[----:B------:R-:W-:Y:S01]  /*6f00*/  FFMA.FTZ R35, R35, UR4, -R6 ;  /* 0x0000000423237c23 */ /* 0x000fe20008010806 */
[C---:B------:R-:W-:Y:S02]  /*6f10*/  ISETP.GT.AND P4, PT, R42.reuse, 0x11, !P6 ;  /* 0x000000112a00780c */ /* 0x040fe40007784270 */
[----:B------:R-:W-:Y:S02]  /*6f20*/  ISETP.GT.AND P3, PT, R42, 0x20, !P1 ;  /* 0x000000202a00780c */ /* 0x000fe40004f64270 */
[----:B------:R-:W-:Y:S01]  /*6f30*/  FSEL R37, R13, -INF , !P2 ;  /* 0xff8000000d257808 */ /* 0x000fe20005000000 */
[----:B------:R-:W-:Y:S01]  /*6f40*/  MUFU.EX2 R35, R35 ;  /* 0x0000002300237308 */ /* 0x000fe20000000800 */
[C---:B------:R-:W-:Y:S01]  /*6f50*/  FSEL R41, R10.reuse, -INF , !P5 ;  /* 0xff8000000a297808 */ /* 0x040fe20006800000 */
[----:B------:R-:W-:Y:S01]  /*6f60*/  FFMA.FTZ R10, -R10, R10, 1 ;  /* 0x3f8000000a0a7423 */ /* 0x000fe2000001010a */
[----:B------:R-:W-:-:S02]  /*6f70*/  ISETP.LT.OR P4, PT, R39, 0x12, P4 ;  /* 0x000000122700780c */ /* 0x000fc40002781670 */
[----:B------:R-:W-:Y:S01]  /*6f80*/  ISETP.GT.AND P2, PT, R42, 0x21, !P0 ;  /* 0x000000212a00780c */ /* 0x000fe20004744270 */
[----:B------:R-:W-:Y:S01]  /*6f90*/  FFMA.FTZ R41, R41, UR4, -R5 ;  /* 0x0000000429297c23 */ /* 0x000fe20008010805 */
[C---:B------:R-:W-:Y:S02]  /*6fa0*/  ISETP.LT.OR P3, PT, R39.reuse, 0x21, P3 ;  /* 0x000000212700780c */ /* 0x040fe40001f61670 */
[----:B------:R-:W-:Y:S02]  /*6fb0*/  ISETP.GE.AND P5, PT, R226, 0x31, PT ;  /* 0x00000031e200780c */ /* 0x000fe40003fa6270 */
[----:B------:R-:W-:Y:S01]  /*6fc0*/  FSEL R38, R12, -INF , !P4 ;  /* 0xff8000000c267808 */ /* 0x000fe20006000000 */
[----:B------:R-:W-:Y:S01]  /*6fd0*/  MUFU.EX2 R41, R41 ;  /* 0x0000002900297308 */ /* 0x000fe20000000800 */
[----:B------:R-:W-:Y:S02]  /*6fe0*/  ISETP.LT.OR P2, PT, R39, 0x22, P2 ;  /* 0x000000222700780c */ /* 0x000fe40001741670 */
[----:B------:R-:W-:Y:S01]  /*6ff0*/  FSEL R224, R15, -INF , !P3 ;  /* 0xff8000000fe07808 */ /* 0x000fe20005800000 */
[----:B------:R-:W-:Y:S01]  /*7000*/  FFMA.FTZ R38, R38, UR4, -R6 ;  /* 0x0000000426267c23 */ /* 0x000fe20008010806 */
[----:B------:R-:W-:-:S02]  /*7010*/  ISETP.GE.AND P4, PT, R226, 0x32, PT ;  /* 0x00000032e200780c */ /* 0x000fc40003f86270 */
[----:B------:R-:W-:Y:S02]  /*7020*/  ISETP.GT.AND P3, PT, R42, 0x30, !P5 ;  /* 0x000000302a00780c */ /* 0x000fe40006f64270 */
[----:B------:R-:W-:Y:S01]  /*7030*/  FSEL R32, R20, -INF , !P2 ;  /* 0xff80000014207808 */ /* 0x000fe20005000000 */
[----:B------:R-:W-:Y:S01]  /*7040*/  MUFU.EX2 R38, R38 ;  /* 0x0000002600267308 */ /* 0x000fe20000000800 */
[----:B------:R-:W-:Y:S02]  /*7050*/  ISETP.GT.AND P2, PT, R42, 0x31, !P4 ;  /* 0x000000312a00780c */ /* 0x000fe40006744270 */
[C---:B------:R-:W-:Y:S02]  /*7060*/  ISETP.LT.OR P3, PT, R39.reuse, 0x31, P3 ;  /* 0x000000312700780c */ /* 0x040fe40001f61670 */
[----:B------:R-:W-:Y:S02]  /*7070*/  ISETP.LT.OR P2, PT, R39, 0x32, P2 ;  /* 0x000000322700780c */ /* 0x000fe40001741670 */
[----:B------:R-:W-:-:S02]  /*7080*/  FSEL R43, R23, -INF , !P3 ;  /* 0xff800000172b7808 */ /* 0x000fc40005800000 */
[----:B------:R-:W-:Y:S02]  /*7090*/  ISETP.GE.AND P3, PT, R226, 0x41, PT ;  /* 0x00000041e200780c */ /* 0x000fe40003f66270 */
[C---:B------:R-:W-:Y:S01]  /*70a0*/  FSEL R36, R26.reuse, -INF , !P2 ;  /* 0xff8000001a247808 */ /* 0x040fe20005000000 */
[----:B------:R-:W-:Y:S01]  /*70b0*/  FFMA.FTZ R26, -R26, R26, 1 ;  /* 0x3f8000001a1a7423 */ /* 0x000fe2000001011a */
[----:B------:R-:W-:Y:S02]  /*70c0*/  ISETP.GT.AND P2, PT, R42, 0x40, !P3 ;  /* 0x000000402a00780c */ /* 0x000fe40005f44270 */
[----:B------:R-:W-:Y:S02]  /*70d0*/  ISETP.GE.AND P6, PT, R226, 0x1, PT ;  /* 0x00000001e200780c */ /* 0x000fe40003fc6270 */
[----:B------:R-:W-:Y:S02]  /*70e0*/  ISETP.LT.OR P2, PT, R39, 0x41, P2 ;  /* 0x000000412700780c */ /* 0x000fe40001741670 */
[----:B------:R-:W-:-:S02]  /*70f0*/  @P1 LOP3.LUT R40, R40, 0x10, RZ, 0xfc, !PT ;  /* 0x0000001028281812 */ /* 0x000fc400078efcff */
[----:B------:R-:W-:Y:S02]  /*7100*/  FSEL R34, R29, -INF , !P2 ;  /* 0xff8000001d227808 */ /* 0x000fe40005000000 */
[----:B------:R-:W-:Y:S02]  /*7110*/  ISETP.GT.AND P2, PT, R42, RZ, !P6 ;  /* 0x000000ff2a00720c */ /* 0x000fe40007744270 */
[----:B------:R-:W-:Y:S02]  /*7120*/  ISETP.GT.AND P6, PT, R24, RZ, !P6 ;  /* 0x000000ff1800720c */ /* 0x000fe400077c4270 */
[----:B------:R-:W-:Y:S02]  /*7130*/  ISETP.LT.OR P2, PT, R39, 0x1, P2 ;  /* 0x000000012700780c */ /* 0x000fe40001741670 */
[----:B------:R-:W-:Y:S02]  /*7140*/  ISETP.LT.OR P6, PT, R25, 0x1, P6 ;  /* 0x000000011900780c */ /* 0x000fe400037c1670 */
[----:B------:R-:W-:-:S02]  /*7150*/  FSEL R225, R7, -INF , !P2 ;  /* 0xff80000007e17808 */ /* 0x000fc40005000000 */
[----:B------:R-:W-:Y:S02]  /*7160*/  ISETP.GE.AND P2, PT, R226, 0x42, PT ;  /* 0x00000042e200780c */ /* 0x000fe40003f46270 */
[----:B------:R-:W-:Y:S01]  /*7170*/  ISETP.GT.AND P0, PT, R24, 0x21, !P0 ;  /* 0x000000211800780c */ /* 0x000fe20004704270 */
[----:B------:R-:W-:Y:S01]  /*7180*/  FFMA.FTZ R225, R225, UR4, -R6 ;  /* 0x00000004e1e17c23 */ /* 0x000fe20008010806 */
[----:B------:R-:W-:Y:S02]  /*7190*/  ISETP.GT.AND P1, PT, R42, 0x41, !P2 ;  /* 0x000000412a00780c */ /* 0x000fe40005724270 */
[----:B------:R-:W-:Y:S02]  /*71a0*/  ISETP.GT.AND P5, PT, R24, 0x30, !P5 ;  /* 0x000000301800780c */ /* 0x000fe40006fa4270 */
[----:B------:R-:W-:Y:S01]  /*71b0*/  ISETP.LT.OR P1, PT, R39, 0x42, P1 ;  /* 0x000000422700780c */ /* 0x000fe20000f21670 */
[----:B------:R-:W-:Y:S01]  /*71c0*/  IMAD R39, R18, 0x4, R17 ;  /* 0x0000000412277824 */ /* 0x000fe200078e0211 */
[----:B------:R-:W-:Y:S01]  /*71d0*/  ISETP.GT.AND P4, PT, R24, 0x31, !P4 ;  /* 0x000000311800780c */ /* 0x000fe20006784270 */
[----:B------:R-:W-:Y:S01]  /*71e0*/  MUFU.EX2 R225, R225 ;  /* 0x000000e100e17308 */ /* 0x000fe20000000800 */
[C---:B------:R-:W-:Y:S01]  /*71f0*/  FSEL R42, R30.reuse, -INF , !P1 ;  /* 0xff8000001e2a7808 */ /* 0x040fe20004800000 */
[----:B------:R-:W-:Y:S01]  /*7200*/  FFMA.FTZ R30, -R30, R30, 1 ;  /* 0x3f8000001e1e7423 */ /* 0x000fe2000001011e */
[----:B------:R-:W-:-:S02]  /*7210*/  LOP3.LUT P1, RZ, R40, 0x10, RZ, 0xc0, !PT ;  /* 0x0000001028ff7812 */ /* 0x000fc4000782c0ff */
[----:B------:R-:W-:Y:S01]  /*7220*/  FSEL R40, R9, -INF , !P6 ;  /* 0xff80000009287808 */ /* 0x000fe20007000000 */
[--C-:B------:R-:W-:Y:S01]  /*7230*/  FFMA.FTZ R42, R42, UR4, -R6.reuse ;  /* 0x000000042a2a7c23 */ /* 0x100fe20008010806 */
[----:B------:R-:W-:Y:S01]  /*7240*/  ISETP.GE.AND P6, PT, R226, 0x12, PT ;  /* 0x00000012e200780c */ /* 0x000fe20003fc6270 */
[----:B------:R-:W-:Y:S01]  /*7250*/  FFMA.FTZ R226, R227, UR4, -R6 ;  /* 0x00000004e3e27c23 */ /* 0x000fe20008010806 */
[----:B------:R-:W-:Y:S01]  /*7260*/  ISETP.GT.AND P1, PT, R24, 0x20, !P1 ;  /* 0x000000201800780c */ /* 0x000fe20004f24270 */
[----:B------:R-:W-:Y:S01]  /*7270*/  FFMA.FTZ R40, R40, UR4, -R5 ;  /* 0x0000000428287c23 */ /* 0x000fe20008010805 */
[C---:B------:R-:W-:Y:S02]  /*7280*/  ISETP.GT.AND P6, PT, R24.reuse, 0x11, !P6 ;  /* 0x000000111800780c */ /* 0x040fe400077c4270 */
[C---:B------:R-:W-:Y:S01]  /*7290*/  ISETP.GT.AND P3, PT, R24.reuse, 0x40, !P3 ;  /* 0x000000401800780c */ /* 0x040fe20005f64270 */
[----:B------:R-:W-:Y:S01]  /*72a0*/  MUFU.EX2 R226, R226 ;  /* 0x000000e200e27308 */ /* 0x000fe20000000800 */
[----:B------:R-:W-:-:S02]  /*72b0*/  ISETP.GT.AND P2, PT, R24, 0x41, !P2 ;  /* 0x000000411800780c */ /* 0x000fc40005744270 */
[----:B------:R-:W1:Y:S01]  /*72c0*/  LDS R24, [R39+0x2c300] ;  /* 0x02c3000027187984 */ /* 0x000e620000000800 */
[C---:B------:R-:W-:Y:S02]  /*72d0*/  ISETP.LT.OR P6, PT, R25.reuse, 0x12, P6 ;  /* 0x000000121900780c */ /* 0x040fe400037c1670 */
[C---:B------:R-:W-:Y:S01]  /*72e0*/  ISETP.LT.OR P1, PT, R25.reuse, 0x21, P1 ;  /* 0x000000211900780c */ /* 0x040fe20000f21670 */
[----:B------:R-:W2:Y:S01]  /*72f0*/  LDS R39, [R39+0x2c320] ;  /* 0x02c3200027277984 */ /* 0x000ea20000000800 */
[----:B------:R-:W3:Y:S01]  /*7300*/  MUFU.EX2 R40, R40 ;  /* 0x0000002800287308 */ /* 0x000ee20000000800 */
[C---:B------:R-:W-:Y:S02]  /*7310*/  ISETP.LT.OR P0, PT, R25.reuse, 0x22, P0 ;  /* 0x000000221900780c */ /* 0x040fe40000701670 */
[C---:B------:R-:W-:Y:S02]  /*7320*/  ISETP.LT.OR P5, PT, R25.reuse, 0x31, P5 ;  /* 0x000000311900780c */ /* 0x040fe40002fa1670 */
[----:B------:R-:W-:-:S02]  /*7330*/  ISETP.LT.OR P4, PT, R25, 0x32, P4 ;  /* 0x000000321900780c */ /* 0x000fc40002781670 */
[C---:B------:R-:W-:Y:S02]  /*7340*/  ISETP.LT.OR P3, PT, R25.reuse, 0x41, P3 ;  /* 0x000000411900780c */ /* 0x040fe40001f61670 */
[----:B------:R-:W-:Y:S02]  /*7350*/  ISETP.LT.OR P2, PT, R25, 0x42, P2 ;  /* 0x000000421900780c */ /* 0x000fe40001741670 */
[----:B---3--:R-:W-:Y:S01]  /*7360*/  F2FP.F16.F32.PACK_AB R25, R41, R40 ;  /* 0x000000282919723e */ /* 0x008fe200000000ff */
[--C-:B-1----:R-:W-:Y:S01]  /*7370*/  FADD.FTZ R45, R45, -R24.reuse ;  /* 0x800000182d2d7221 */ /* 0x102fe20000010000 */
[--C-:B------:R-:W-:Y:S01]  /*7380*/  FADD.FTZ R44, R44, -R24.reuse ;  /* 0x800000182c2c7221 */ /* 0x100fe20000010000 */
[--C-:B------:R-:W-:Y:S01]  /*7390*/  FADD.FTZ R48, R48, -R24.reuse ;  /* 0x8000001830307221 */ /* 0x100fe20000010000 */
[--C-:B------:R-:W-:Y:S01]  /*73a0*/  FADD.FTZ R49, R49, -R24.reuse ;  /* 0x8000001831317221 */ /* 0x100fe20000010000 */
[--C-:B------:R-:W-:Y:S01]  /*73b0*/  FADD.FTZ R52, R52, -R24.reuse ;  /* 0x8000001834347221 */ /* 0x100fe20000010000 */
[--C-:B------:R-:W-:Y:S01]  /*73c0*/  FADD.FTZ R53, R53, -R24.reuse ;  /* 0x8000001835357221 */ /* 0x100fe20000010000 */
[--C-:B------:R-:W-:Y:S01]  /*73d0*/  FADD.FTZ R216, R216, -R24.reuse ;  /* 0x80000018d8d87221 */ /* 0x100fe20000010000 */
[--C-:B------:R-:W-:Y:S01]  /*73e0*/  FADD.FTZ R217, R217, -R24.reuse ;  /* 0x80000018d9d97221 */ /* 0x100fe20000010000 */
[--C-:B------:R-:W-:Y:S01]  /*73f0*/  FADD.FTZ R220, R220, -R24.reuse ;  /* 0x80000018dcdc7221 */ /* 0x100fe20000010000 */
[----:B------:R-:W-:Y:S01]  /*7400*/  FADD.FTZ R221, R221, -R24 ;  /* 0x80000018dddd7221 */ /* 0x000fe20000010000 */
[C---:B------:R-:W-:Y:S01]  /*7410*/  F2FP.F16.F32.PACK_AB R24, R226.reuse, R225 ;  /* 0x000000e1e218723e */ /* 0x040fe200000000ff */
[----:B------:R-:W-:Y:S01]  /*7420*/  BAR.SYNC.DEFER_BLOCKING 0x9, 0x100 ;  /* 0x0244000000007b1d */ /* 0x000fe20000010000 */
[----:B------:R-:W-:Y:S01]  /*7430*/  FMUL.FTZ R226, R226, R45 ;  /* 0x0000002de2e27220 */ /* 0x000fe20000410000 */
[--C-:B------:R-:W-:Y:S01]  /*7440*/  FFMA.FTZ R45, R224, UR4, -R6.reuse ;  /* 0x00000004e02d7c23 */ /* 0x100fe20008010806 */
[--C-:B------:R-:W-:Y:S01]  /*7450*/  FFMA.FTZ R224, R32, UR4, -R6.reuse ;  /* 0x0000000420e07c23 */ /* 0x100fe20008010806 */
[----:B------:R-:W-:Y:S01]  /*7460*/  FFMA.FTZ R32, -R11, R11, 1 ;  /* 0x3f8000000b207423 */ /* 0x000fe2000001010b */
[----:B------:R-:W-:Y:S01]  /*7470*/  FMUL.FTZ R11, R35, R48 ;  /* 0x00000030230b7220 */ /* 0x000fe20000410000 */
[----:B------:R-:W-:Y:S01]  /*7480*/  FMUL.FTZ R44, R225, R44 ;  /* 0x0000002ce12c7220 */ /* 0x000fe20000410000 */
[--C-:B--2---:R-:W-:Y:S01]  /*7490*/  FADD.FTZ R54, R54, -R39.reuse ;  /* 0x8000002736367221 */ /* 0x104fe20000010000 */
[----:B------:R-:W1:Y:S01]  /*74a0*/  MUFU.EX2 R45, R45 ;  /* 0x0000002d002d7308 */ /* 0x000e620000000800 */
[----:B------:R-:W-:Y:S01]  /*74b0*/  FMUL.FTZ R11, R11, R32 ;  /* 0x000000200b0b7220 */ /* 0x000fe20000410000 */
[--C-:B------:R-:W-:Y:S01]  /*74c0*/  FFMA.FTZ R32, R36, UR4, -R6.reuse ;  /* 0x0000000424207c23 */ /* 0x100fe20008010806 */
[----:B------:R-:W-:Y:S01]  /*74d0*/  FFMA.FTZ R36, R34, UR4, -R6 ;  /* 0x0000000422247c23 */ /* 0x000fe20008010806 */
[----:B------:R-:W-:Y:S01]  /*74e0*/  FFMA.FTZ R34, -R20, R20, 1 ;  /* 0x3f80000014227423 */ /* 0x000fe20000010114 */
[--C-:B------:R-:W-:Y:S01]  /*74f0*/  FADD.FTZ R55, R55, -R39.reuse ;  /* 0x8000002737377221 */ /* 0x100fe20000010000 */
[--C-:B------:R-:W-:Y:S01]  /*7500*/  FADD.FTZ R218, R218, -R39.reuse ;  /* 0x80000027dada7221 */ /* 0x100fe20000010000 */
[--C-:B------:R-:W-:Y:S01]  /*7510*/  FADD.FTZ R219, R219, -R39.reuse ;  /* 0x80000027dbdb7221 */ /* 0x100fe20000010000 */
[----:B------:R-:W-:Y:S01]  /*7520*/  MUFU.EX2 R32, R32 ;  /* 0x0000002000207308 */ /* 0x000fe20000000800 */
[--C-:B------:R-:W-:Y:S01]  /*7530*/  FADD.FTZ R222, R222, -R39.reuse ;  /* 0x80000027dede7221 */ /* 0x100fe20000010000 */
[----:B------:R-:W-:Y:S01]  /*7540*/  FADD.FTZ R223, R223, -R39 ;  /* 0x80000027dfdf7221 */ /* 0x000fe20000010000 */
[----:B------:R-:W-:Y:S01]  /*7550*/  FFMA.FTZ R48, -R33, R33, 1 ;  /* 0x3f80000021307423 */ /* 0x000fe20000010121 */
[----:B------:R-:W-:Y:S01]  /*7560*/  FFMA.FTZ R225, -R8, R8, 1 ;  /* 0x3f80000008e17423 */ /* 0x000fe20000010108 */
[----:B------:R2:W-:Y:S01]  /*7570*/  STSM.16.M88.2 [R0+0x2c500], R24 ;  /* 0x02c5001800007844 */ /* 0x0005e20000000100 */
[----:B-1----:R-:W-:-:S02]  /*7580*/  FMUL.FTZ R52, R45, R52 ;  /* 0x000000342d347220 */ /* 0x002fc40000410000 */
[----:B------:R1:W-:Y:S01]  /*7590*/  MUFU.EX2 R20, R42 ;  /* 0x0000002a00147308 */ /* 0x0003e20000000800 */
[----:B------:R-:W-:Y:S01]  /*75a0*/  FMUL.FTZ R8, R226, R225 ;  /* 0x000000e1e2087220 */ /* 0x000fe20000410000 */
[----:B-1----:R-:W-:Y:S01]  /*75b0*/  FADD.FTZ R42, R51, -R39 ;  /* 0x80000027332a7221 */ /* 0x002fe20000010000 */
[----:B--2---:R-:W-:-:S05]  /*75c0*/  FFMA.FTZ R25, R43, UR4, -R6 ;  /* 0x000000042b197c23 */ /* 0x004fca0008010806 */
[----:B------:R-:W1:Y:S01]  /*75d0*/  MUFU.EX2 R24, R224 ;  /* 0x000000e000187308 */ /* 0x000e620000000800 */
[----:B------:R-:W-:Y:S01]  /*75e0*/  FFMA.FTZ R43, -R12, R12, 1 ;  /* 0x3f8000000c2b7423 */ /* 0x000fe2000001010c */
[----:B------:R-:W-:Y:S01]  /*75f0*/  FMUL.FTZ R12, R38, R49 ;  /* 0x00000031260c7220 */ /* 0x000fe20000410000 */
[----:B------:R-:W-:Y:S01]  /*7600*/  FADD.FTZ R49, R46, -R39 ;  /* 0x800000272e317221 */ /* 0x000fe20000010000 */
[----:B------:R-:W-:Y:S01]  /*7610*/  FFMA.FTZ R46, -R13, R13, 1 ;  /* 0x3f8000000d2e7423 */ /* 0x000fe2000001010d */
[----:B------:R-:W-:Y:S02]  /*7620*/  VIADD R13, R17, 0x2c500 ;  /* 0x0002c500110d7836 */ /* 0x000fe40000000000 */
[----:B------:R-:W-:Y:S01]  /*7630*/  FMUL.FTZ R12, R12, R43 ;  /* 0x0000002b0c0c7220 */ /* 0x000fe20000410000 */
[----:B------:R-:W-:Y:S01]  /*7640*/  FFMA.FTZ R43, -R15, R15, 1 ;  /* 0x3f8000000f2b7423 */ /* 0x000fe2000001010f */
[----:B------:R-:W2:Y:S01]  /*7650*/  MUFU.EX2 R25, R25 ;  /* 0x0000001900197308 */ /* 0x000ea20000000800 */
[----:B------:R-:W-:Y:S01]  /*7660*/  FMUL.FTZ R49, R40, R49 ;  /* 0x0000003128317220 */ /* 0x000fe20000410000 */
[----:B------:R-:W-:Y:S01]  /*7670*/  FFMA.FTZ R40, -R9, R9, 1 ;  /* 0x3f80000009287423 */ /* 0x000fe20000010109 */
[----:B------:R-:W-:Y:S01]  /*7680*/  FMUL.FTZ R6, R52, R43 ;  /* 0x0000002b34067220 */ /* 0x000fe20000410000 */
[----:B------:R-:W-:Y:S01]  /*7690*/  FFMA.FTZ R43, -R23, R23, 1 ;  /* 0x3f800000172b7423 */ /* 0x000fe20000010117 */
[----:B------:R-:W-:Y:S01]  /*76a0*/  SHF.R.U32.HI R13, RZ, 0x4, R13 ;  /* 0x00000004ff0d7819 */ /* 0x000fe2000001160d */
[----:B------:R-:W-:Y:S01]  /*76b0*/  FMUL.FTZ R9, R49, R40 ;  /* 0x0000002831097220 */ /* 0x000fe20000410000 */
[----:B------:R-:W-:Y:S01]  /*76c0*/  F2FP.F16.F32.PACK_AB R38, R38, R35 ;  /* 0x000000232626723e */ /* 0x000fe200000000ff */
[----:B------:R3:W4:Y:S01]  /*76d0*/  MUFU.EX2 R15, R36 ;  /* 0x00000024000f7308 */ /* 0x0007220000000800 */
[----:B-1----:R-:W-:Y:S01]  /*76e0*/  FMUL.FTZ R23, R24, R53 ;  /* 0x0000003518177220 */ /* 0x002fe20000410000 */
[----:B------:R-:W-:-:S03]  /*76f0*/  LOP3.LUT R13, R13, 0x3fff, RZ, 0xc0, !PT ;  /* 0x00003fff0d0d7812 */ /* 0x000fc600078ec0ff */
[----:B------:R-:W-:Y:S01]  /*7700*/  FMUL.FTZ R23, R23, R34 ;  /* 0x0000002217177220 */ /* 0x000fe20000410000 */
[----:B------:R-:W-:Y:S01]  /*7710*/  LOP3.LUT R13, R13, 0x80000, RZ, 0xfc, !PT ;  /* 0x000800000d0d7812 */ /* 0x000fe200078efcff */
[----:B--2---:R-:W-:Y:S01]  /*7720*/  FMUL.FTZ R216, R25, R216 ;  /* 0x000000d819d87220 */ /* 0x004fe20000410000 */
[----:B---3--:R-:W-:Y:S02]  /*7730*/  FSEL R36, R14, -INF , !P6 ;  /* 0xff8000000e247808 */ /* 0x008fe40007000000 */
[----:B------:R-:W-:Y:S01]  /*7740*/  F2FP.F16.F32.PACK_AB R6, R23, R6 ;  /* 0x000000061706723e */ /* 0x000fe200000000ff */
[----:B------:R-:W-:Y:S01]  /*7750*/  FMUL.FTZ R34, R216, R43 ;  /* 0x0000002bd8227220 */ /* 0x000fe20000410000 */
[----:B------:R-:W-:Y:S01]  /*7760*/  FFMA.FTZ R43, -R29, R29, 1 ;  /* 0x3f8000001d2b7423 */ /* 0x000fe2000001011d */
[C---:B------:R-:W-:Y:S01]  /*7770*/  FMUL.FTZ R29, R32.reuse, R217 ;  /* 0x000000d9201d7220 */ /* 0x040fe20000410000 */
[----:B------:R-:W-:Y:S01]  /*7780*/  F2FP.F16.F32.PACK_AB R32, R32, R25 ;  /* 0x000000192020723e */ /* 0x000fe200000000ff */
[----:B----4-:R-:W-:Y:S01]  /*7790*/  FMUL.FTZ R220, R15, R220 ;  /* 0x000000dc0fdc7220 */ /* 0x010fe20000410000 */
[----:B------:R-:W-:Y:S01]  /*77a0*/  R2UR UR58, R13 ;  /* 0x000000000d3a72ca */ /* 0x000fe200000e0000 */
[----:B------:R-:W-:-:S02]  /*77b0*/  FMUL.FTZ R29, R29, R26 ;  /* 0x0000001a1d1d7220 */ /* 0x000fc40000410000 */
[----:B------:R-:W-:Y:S01]  /*77c0*/  FMUL.FTZ R26, R220, R43 ;  /* 0x0000002bdc1a7220 */ /* 0x000fe20000410000 */
[----:B------:R-:W-:Y:S01]  /*77d0*/  FFMA.FTZ R43, -R7, R7, 1 ;  /* 0x3f800000072b7423 */ /* 0x000fe20000010107 */
[C---:B------:R-:W-:Y:S01]  /*77e0*/  FMUL.FTZ R7, R20.reuse, R221 ;  /* 0x000000dd14077220 */ /* 0x040fe20000410000 */
[----:B------:R-:W-:Y:S02]  /*77f0*/  F2FP.F16.F32.PACK_AB R20, R20, R15 ;  /* 0x0000000f1414723e */ /* 0x000fe400000000ff */
[----:B------:R-:W-:Y:S01]  /*7800*/  FMUL.FTZ R43, R44, R43 ;  /* 0x0000002b2c2b7220 */ /* 0x000fe20000410000 */
[----:B------:R-:W-:Y:S01]  /*7810*/  FMUL.FTZ R7, R7, R30 ;  /* 0x0000001e07077220 */ /* 0x000fe20000410000 */
[----:B------:R-:W-:Y:S01]  /*7820*/  FFMA.FTZ R30, R37, UR4, -R5 ;  /* 0x00000004251e7c23 */ /* 0x000fe20008010805 */
[--C-:B------:R-:W-:Y:S01]  /*7830*/  FADD.FTZ R44, R47, -R39.reuse ;  /* 0x800000272f2c7221 */ /* 0x100fe20000010000 */
[----:B------:R-:W-:Y:S01]  /*7840*/  FADD.FTZ R47, R50, -R39 ;  /* 0x80000027322f7221 */ /* 0x000fe20000010000 */
[--C-:B------:R-:W-:Y:S01]  /*7850*/  FFMA.FTZ R39, R36, UR4, -R5.reuse ;  /* 0x0000000424277c23 */ /* 0x100fe20008010805 */
[----:B------:R-:W-:Y:S01]  /*7860*/  FSEL R36, R21, -INF , !P1 ;  /* 0xff80000015247808 */ /* 0x000fe20004800000 */
[----:B------:R-:W-:Y:S01]  /*7870*/  FMUL.FTZ R37, R41, R44 ;  /* 0x0000002c29257220 */ /* 0x000fe20000410000 */
[----:B------:R-:W1:Y:S01]  /*7880*/  MUFU.EX2 R30, R30 ;  /* 0x0000001e001e7308 */ /* 0x000e620000000800 */
[----:B------:R-:W-:Y:S01]  /*7890*/  FSEL R44, R27, -INF , !P5 ;  /* 0xff8000001b2c7808 */ /* 0x000fe20006800000 */
[----:B------:R-:W-:Y:S01]  /*78a0*/  FFMA.FTZ R21, -R21, R21, 1 ;  /* 0x3f80000015157423 */ /* 0x000fe20000010115 */
[----:B------:R-:W-:Y:S01]  /*78b0*/  FFMA.FTZ R41, R36, UR4, -R5 ;  /* 0x0000000424297c23 */ /* 0x000fe20008010805 */
[C---:B------:R-:W-:Y:S01]  /*78c0*/  FSEL R36, R22.reuse, -INF , !P0 ;  /* 0xff80000016247808 */ /* 0x040fe20004000000 */
[----:B------:R-:W-:Y:S01]  /*78d0*/  FFMA.FTZ R22, -R22, R22, 1 ;  /* 0x3f80000016167423 */ /* 0x000fe20000010116 */
[----:B------:R-:W-:-:S02]  /*78e0*/  F2FP.F16.F32.PACK_AB R8, R8, R43 ;  /* 0x0000002b0808723e */ /* 0x000fc400000000ff */
[----:B------:R-:W2:Y:S01]  /*78f0*/  MUFU.EX2 R39, R39 ;  /* 0x0000002700277308 */ /* 0x000ea20000000800 */
[----:B------:R-:W-:Y:S01]  /*7900*/  FFMA.FTZ R40, R36, UR4, -R5 ;  /* 0x0000000424287c23 */ /* 0x000fe20008010805 */
[----:B------:R-:W-:Y:S01]  /*7910*/  FMUL.FTZ R36, R37, R10 ;  /* 0x0000000a25247220 */ /* 0x000fe20000410000 */
[----:B------:R-:W-:Y:S02]  /*7920*/  F2FP.F16.F32.PACK_AB R26, R7, R26 ;  /* 0x0000001a071a723e */ /* 0x000fe400000000ff */
[----:B------:R-:W-:Y:S02]  /*7930*/  F2FP.F16.F32.PACK_AB R34, R29, R34 ;  /* 0x000000221d22723e */ /* 0x000fe400000000ff */
[----:B------:R-:W-:Y:S01]  /*7940*/  F2FP.F16.F32.PACK_AB R9, R36, R9 ;  /* 0x000000092409723e */ /* 0x000fe200000000ff */
[----:B------:R-:W3:Y:S01]  /*7950*/  MUFU.EX2 R41, R41 ;  /* 0x0000002900297308 */ /* 0x000ee20000000800 */
[----:B-1----:R-:W-:-:S04]  /*7960*/  FMUL.FTZ R47, R30, R47 ;  /* 0x0000002f1e2f7220 */ /* 0x002fc80000410000 */
[----:B------:R-:W-:Y:S01]  /*7970*/  FMUL.FTZ R10, R47, R46 ;  /* 0x0000002e2f0a7220 */ /* 0x000fe20000410000 */
[----:B------:R-:W-:Y:S01]  /*7980*/  FFMA.FTZ R46, -R14, R14, 1 ;  /* 0x3f8000000e2e7423 */ /* 0x000fe2000001010e */
[----:B------:R-:W-:Y:S01]  /*7990*/  FSEL R14, R28, -INF , !P4 ;  /* 0xff8000001c0e7808 */ /* 0x000fe20006000000 */
[--C-:B------:R-:W-:Y:S01]  /*79a0*/  FFMA.FTZ R47, R44, UR4, -R5.reuse ;  /* 0x000000042c2f7c23 */ /* 0x100fe20008010805 */
[----:B--2---:R-:W-:Y:S01]  /*79b0*/  FMUL.FTZ R37, R39, R42 ;  /* 0x0000002a27257220 */ /* 0x004fe20000410000 */
[----:B------:R-:W-:Y:S01]  /*79c0*/  FSEL R44, R33, -INF , !P2 ;  /* 0xff800000212c7808 */ /* 0x000fe20005000000 */
[----:B------:R-:W-:Y:S01]  /*79d0*/  MUFU.EX2 R40, R40 ;  /* 0x0000002800287308 */ /* 0x000fe20000000800 */
[--C-:B------:R-:W-:Y:S01]  /*79e0*/  FFMA.FTZ R42, R14, UR4, -R5.reuse ;  /* 0x000000040e2a7c23 */ /* 0x100fe20008010805 */
[----:B------:R-:W-:Y:S01]  /*79f0*/  FSEL R14, R31, -INF , !P3 ;  /* 0xff8000001f0e7808 */ /* 0x000fe20005800000 */
[----:B------:R-:W-:Y:S01]  /*7a00*/  FMUL.FTZ R37, R37, R46 ;  /* 0x0000002e25257220 */ /* 0x000fe20000410000 */
[----:B------:R-:W-:Y:S01]  /*7a10*/  FFMA.FTZ R44, R44, UR4, -R5 ;  /* 0x000000042c2c7c23 */ /* 0x000fe20008010805 */
[----:B------:R-:W-:-:S02]  /*7a20*/  VIADD R46, R13, 0x180 ;  /* 0x000001800d2e7836 */ /* 0x000fc40000000000 */
[----:B---3--:R-:W-:Y:S01]  /*7a30*/  FMUL.FTZ R54, R41, R54 ;  /* 0x0000003629367220 */ /* 0x008fe20000410000 */
[----:B------:R-:W-:Y:S01]  /*7a40*/  FFMA.FTZ R14, R14, UR4, -R5 ;  /* 0x000000040e0e7c23 */ /* 0x000fe20008010805 */
[----:B------:R-:W1:Y:S01]  /*7a50*/  MUFU.EX2 R42, R42 ;  /* 0x0000002a002a7308 */ /* 0x000e620000000800 */
[----:B------:R-:W-:Y:S01]  /*7a60*/  FFMA.FTZ R31, -R31, R31, 1 ;  /* 0x3f8000001f1f7423 */ /* 0x000fe2000001011f */
[----:B------:R-:W-:Y:S01]  /*7a70*/  R2UR UR6, R46 ;  /* 0x000000002e0672ca */ /* 0x000fe200000e0000 */
[----:B------:R-:W-:Y:S01]  /*7a80*/  VIADD R46, R13, 0x200 ;  /* 0x000002000d2e7836 */ /* 0x000fe20000000000 */
[----:B------:R-:W-:Y:S01]  /*7a90*/  F2FP.F16.F32.PACK_AB R39, R39, R30 ;  /* 0x0000001e2727723e */ /* 0x000fe200000000ff */
[----:B------:R-:W-:Y:S01]  /*7aa0*/  VIADD R5, R13, 0x80 ;  /* 0x000000800d057836 */ /* 0x000fe20000000000 */
[----:B------:R-:W-:Y:S02]  /*7ab0*/  F2FP.F16.F32.PACK_AB R30, R24, R45 ;  /* 0x0000002d181e723e */ /* 0x000fe400000000ff */
[----:B------:R2:W3:Y:S01]  /*7ac0*/  MUFU.EX2 R49, R14 ;  /* 0x0000000e00317308 */ /* 0x0004e20000000800 */
[----:B------:R-:W-:Y:S01]  /*7ad0*/  R2UR UR7, R46 ;  /* 0x000000002e0772ca */ /* 0x000fe200000e0000 */
[----:B------:R-:W-:Y:S01]  /*7ae0*/  STSM.16.M88.2 [R0+0x2cd00], R38 ;  /* 0x02cd002600007844 */ /* 0x000fe20000000100 */
[----:B------:R-:W-:Y:S01]  /*7af0*/  R2UR UR4, R5 ;  /* 0x00000000050472ca */ /* 0x000fe200000e0000 */
[----:B------:R-:W-:Y:S01]  /*7b00*/  VIADD R5, R13, 0x100 ;  /* 0x000001000d057836 */ /* 0x000fe20000000000 */
[----:B------:R-:W-:-:S02]  /*7b10*/  F2FP.F16.F32.PACK_AB R24, R12, R11 ;  /* 0x0000000b0c18723e */ /* 0x000fc400000000ff */
[----:B------:R-:W-:Y:S01]  /*7b20*/  F2FP.F16.F32.PACK_AB R25, R37, R10 ;  /* 0x0000000a2519723e */ /* 0x000fe200000000ff */
[----:B------:R-:W4:Y:S01]  /*7b30*/  MUFU.EX2 R47, R47 ;  /* 0x0000002f002f7308 */ /* 0x000f220000000800 */
[----:B--2---:R-:W-:Y:S01]  /*7b40*/  FMUL.FTZ R14, R54, R21 ;  /* 0x00000015360e7220 */ /* 0x004fe20000410000 */
[----:B------:R-:W-:Y:S01]  /*7b50*/  FFMA.FTZ R21, -R28, R28, 1 ;  /* 0x3f8000001c157423 */ /* 0x000fe2000001011c */
[----:B-1----:R-:W-:Y:S01]  /*7b60*/  FMUL.FTZ R28, R42, R219 ;  /* 0x000000db2a1c7220 */ /* 0x002fe20000410000 */
[----:B------:R-:W-:Y:S01]  /*7b70*/  R2UR UR5, R5 ;  /* 0x00000000050572ca */ /* 0x000fe200000e0000 */
[----:B------:R-:W-:Y:S01]  /*7b80*/  FMUL.FTZ R5, R40, R55 ;  /* 0x0000003728057220 */ /* 0x000fe20000410000 */
[----:B------:R-:W-:Y:S01]  /*7b90*/  UMOV UR18, UR6 ;  /* 0x0000000600127c82 */ /* 0x000fe20008000000 */
[----:B------:R-:W-:Y:S01]  /*7ba0*/  FMUL.FTZ R28, R28, R21 ;  /* 0x000000151c1c7220 */ /* 0x000fe20000410000 */
[----:B------:R-:W1:Y:S01]  /*7bb0*/  MUFU.EX2 R44, R44 ;  /* 0x0000002c002c7308 */ /* 0x000e620000000800 */
[----:B---3--:R-:W-:Y:S01]  /*7bc0*/  FMUL.FTZ R46, R49, R222 ;  /* 0x000000de312e7220 */ /* 0x008fe20000410000 */
[----:B------:R-:W-:Y:S01]  /*7bd0*/  FMUL.FTZ R5, R5, R22 ;  /* 0x0000001605057220 */ /* 0x000fe20000410000 */
[----:B------:R-:W-:Y:S01]  /*7be0*/  FFMA.FTZ R22, -R27, R27, 1 ;  /* 0x3f8000001b167423 */ /* 0x000fe2000001011b */
[----:B------:R-:W-:Y:S01]  /*7bf0*/  UMOV UR10, UR4 ;  /* 0x00000004000a7c82 */ /* 0x000fe20008000000 */
[----:B------:R-:W-:Y:S01]  /*7c00*/  FMUL.FTZ R46, R46, R31 ;  /* 0x0000001f2e2e7220 */ /* 0x000fe20000410000 */
[----:B------:R-:W-:-:S02]  /*7c10*/  F2FP.F16.F32.PACK_AB R31, R40, R41 ;  /* 0x00000029281f723e */ /* 0x000fc400000000ff */
[----:B------:R-:W-:Y:S01]  /*7c20*/  F2FP.F16.F32.PACK_AB R7, R5, R14 ;  /* 0x0000000e0507723e */ /* 0x000fe200000000ff */
[----:B----4-:R-:W-:Y:S01]  /*7c30*/  FMUL.FTZ R27, R47, R218 ;  /* 0x000000da2f1b7220 */ /* 0x010fe20000410000 */
[----:B------:R-:W-:Y:S01]  /*7c40*/  F2FP.F16.F32.PACK_AB R33, R42, R47 ;  /* 0x0000002f2a21723e */ /* 0x000fe200000000ff */
[----:B------:R-:W-:Y:S01]  /*7c50*/  STSM.16.M88.2 [R0+0x2d500], R30 ;  /* 0x02d5001e00007844 */ /* 0x000fe20000000100 */
[----:B------:R-:W-:Y:S01]  /*7c60*/  UMOV UR14, UR5 ;  /* 0x00000005000e7c82 */ /* 0x000fe20008000000 */
[----:B------:R-:W-:Y:S01]  /*7c70*/  FMUL.FTZ R27, R27, R22 ;  /* 0x000000161b1b7220 */ /* 0x000fe20000410000 */
[----:B------:R-:W-:Y:S01]  /*7c80*/  IMAD R22, R4, 0x2000, R17 ;  /* 0x0000200004167824 */ /* 0x000fe200078e0211 */
[----:B------:R-:W-:Y:S01]  /*7c90*/  STSM.16.M88.2 [R0+0x2dd00], R32 ;  /* 0x02dd002000007844 */ /* 0x000fe20000000100 */
[----:B------:R-:W-:Y:S01]  /*7ca0*/  VIADD R14, R13, 0xb0 ;  /* 0x000000b00d0e7836 */ /* 0x000fe20000000000 */
[----:B-1----:R-:W-:Y:S01]  /*7cb0*/  F2FP.F16.F32.PACK_AB R21, R44, R49 ;  /* 0x000000312c15723e */ /* 0x002fe200000000ff */
[----:B------:R-:W-:-:S02]  /*7cc0*/  VIADD R15, R22, 0x24100 ;  /* 0x00024100160f7836 */ /* 0x000fc40000000000 */
[----:B------:R-:W-:Y:S01]  /*7cd0*/  FMUL.FTZ R223, R44, R223 ;  /* 0x000000df2cdf7220 */ /* 0x000fe20000410000 */
[----:B------:R-:W-:Y:S01]  /*7ce0*/  F2FP.F16.F32.PACK_AB R35, R28, R27 ;  /* 0x0000001b1c23723e */ /* 0x000fe200000000ff */
[----:B------:R-:W-:Y:S01]  /*7cf0*/  STSM.16.M88.2 [R0+0x2e500], R20 ;  /* 0x02e5001400007844 */ /* 0x000fe20000000100 */
[----:B------:R-:W-:Y:S01]  /*7d00*/  SHF.R.U32.HI R15, RZ, 0x4, R15 ;  /* 0x00000004ff0f7819 */ /* 0x000fe2000001160f */
[----:B------:R-:W-:Y:S01]  /*7d10*/  FMUL.FTZ R223, R223, R48 ;  /* 0x00000030dfdf7220 */ /* 0x000fe20000410000 */
[----:B------:R-:W-:Y:S01]  /*7d20*/  @!PT LDS RZ, [RZ] ;  /* 0x00000000fffff984 */ /* 0x000fe20000000800 */
[----:B------:R-:W-:Y:S01]  /*7d30*/  @!PT LDS RZ, [RZ] ;  /* 0x00000000fffff984 */ /* 0x000fe20000000800 */
[----:B------:R-:W-:Y:S01]  /*7d40*/  @!PT LDS RZ, [RZ] ;  /* 0x00000000fffff984 */ /* 0x000fe20000000800 */
[----:B------:R-:W-:Y:S01]  /*7d50*/  @!PT LDS RZ, [RZ] ;  /* 0x00000000fffff984 */ /* 0x000fe20000000800 */
[----:B------:R1:W-:Y:S06]  /*7d60*/  MEMBAR.ALL.CTA ;  /* 0x0000000000007992 */ /* 0x0003ec0000008000 */
[----:B-1----:R-:W1:Y:S01]  /*7d70*/  FENCE.VIEW.ASYNC.S ;  /* 0x00000000000073c6 */ /* 0x002e620000000000 */
[----:B------:R-:W-:Y:S01]  /*7d80*/  LOP3.LUT R23, R15, 0x3fff, RZ, 0xc0, !PT ;  /* 0x00003fff0f177812 */ /* 0x000fe200078ec0ff */
[----:B------:R-:W-:Y:S01]  /*7d90*/  VIADD R15, R13, 0x130 ;  /* 0x000001300d0f7836 */ /* 0x000fe20000000000 */
[----:B------:R-:W-:-:S02]  /*7da0*/  F2FP.F16.F32.PACK_AB R27, R223, R46 ;  /* 0x0000002edf1b723e */ /* 0x000fc400000000ff */
[C---:B------:R-:W-:Y:S01]  /*7db0*/  R2UR UR56, R23.reuse ;  /* 0x00000000173872ca */ /* 0x040fe200000e0000 */
[----:B------:R-:W-:-:S05]  /*7dc0*/  VIADD R5, R23, 0x80 ;  /* 0x0000008017057836 */ /* 0x000fca0000000000 */
[----:B------:R-:W-:Y:S01]  /*7dd0*/  R2UR UR48, R5 ;  /* 0x00000000053072ca */ /* 0x000fe200000e0000 */
[----:B------:R-:W-:-:S05]  /*7de0*/  VIADD R5, R13, 0x90 ;  /* 0x000000900d057836 */ /* 0x000fca0000000000 */
[----:B------:R-:W-:Y:S01]  /*7df0*/  R2UR UR4, R5 ;  /* 0x00000000050472ca */ /* 0x000fe200000e0000 */
[----:B------:R-:W-:Y:S01]  /*7e00*/  UMOV UR8, UR56 ;  /* 0x0000003800087c82 */ /* 0x000fe20008000000 */
[----:B------:R-:W-:Y:S01]  /*7e10*/  UMOV UR12, UR56 ;  /* 0x00000038000c7c82 */ /* 0x000fe20008000000 */
[----:B------:R-:W-:Y:S01]  /*7e20*/  UMOV UR16, UR56 ;  /* 0x0000003800107c82 */ /* 0x000fe20008000000 */
[----:B------:R-:W-:Y:S01]  /*7e30*/  VIADD R5, R13, 0x190 ;  /* 0x000001900d057836 */ /* 0x000fe20000000000 */
[----:B-1----:R-:W-:Y:S04]  /*7e40*/  BAR.SYNC.DEFER_BLOCKING 0x9, 0x100 ;  /* 0x0244000000007b1d */ /* 0x002fe80000010000 */
[----:B------:R-:W-:Y:S01]  /*7e50*/  R2UR UR54, R5 ;  /* 0x00000000053672ca */ /* 0x000fe200000e0000 */
[----:B------:R-:W-:Y:S01]  /*7e60*/  VIADD R5, R23, 0x100 ;  /* 0x0000010017057836 */ /* 0x000fe20000000000 */
[----:B------:R-:W-:Y:S01]  /*7e70*/  UMOV UR52, UR48 ;  /* 0x0000003000347c82 */ /* 0x000fe20008000000 */
[----:B------:R-:W-:-:S03]  /*7e80*/  UMOV UR44, UR48 ;  /* 0x00000030002c7c82 */ /* 0x000fc60008000000 */
[----:B------:R-:W-:Y:S01]  /*7e90*/  R2UR UR28, R5 ;  /* 0x00000000051c72ca */ /* 0x000fe200000e0000 */
[----:B------:R-:W-:-:S05]  /*7ea0*/  VIADD R5, R13, 0xa0 ;  /* 0x000000a00d057836 */ /* 0x000fca0000000000 */
[----:B------:R-:W-:Y:S01]  /*7eb0*/  R2UR UR42, R5 ;  /* 0x00000000052a72ca */ /* 0x000fe200000e0000 */
[----:B------:R-:W-:-:S05]  /*7ec0*/  VIADD R5, R13, 0x1a0 ;  /* 0x000001a00d057836 */ /* 0x000fca0000000000 */
[----:B------:R-:W-:Y:S01]  /*7ed0*/  R2UR UR34, R5 ;  /* 0x00000000052272ca */ /* 0x000fe200000e0000 */
[----:B------:R-:W-:Y:S01]  /*7ee0*/  UMOV UR40, UR28 ;  /* 0x0000001c00287c82 */ /* 0x000fe20008000000 */
[----:B------:R-:W-:Y:S01]  /*7ef0*/  UMOV UR36, UR28 ;  /* 0x0000001c00247c82 */ /* 0x000fe20008000000 */
[----:B------:R-:W-:Y:S01]  /*7f00*/  UMOV UR32, UR28 ;  /* 0x0000001c00207c82 */ /* 0x000fe20008000000 */
[----:B------:R1:W-:Y:S01]  /*7f10*/  STSM.16.M88.2 [R0+0x2ed00], R8 ;  /* 0x02ed000800007844 */ /* 0x0003e20000000100 */
[----:B------:R-:W-:Y:S01]  /*7f20*/  UMOV UR24, UR28 ;  /* 0x0000001c00187c82 */ /* 0x000fe20008000000 */
[----:B------:R-:W-:Y:S02]  /*7f30*/  VIADD R5, R23, 0x180 ;  /* 0x0000018017057836 */ /* 0x000fe40000000000 */
[----:B------:R-:W-:Y:S03]  /*7f40*/  STSM.16.M88.2 [R0+0x2f500], R24 ;  /* 0x02f5001800007844 */ /* 0x000fe60000000100 */
[----:B------:R-:W-:Y:S01]  /*7f50*/  R2UR UR20, R5 ;  /* 0x00000000051472ca */ /* 0x000fe200000e0000 */
[----:B------:R2:W-:Y:S01]  /*7f60*/  STSM.16.M88.2 [R0+0x2fd00], R6 ;  /* 0x02fd000600007844 */ /* 0x0005e20000000100 */
[----:B------:R-:W-:-:S03]  /*7f70*/  IMAD R5, R4, 0x2800, R17 ;  /* 0x0000280004057824 */ /* 0x000fc600078e0211 */
[----:B------:R-:W-:Y:S01]  /*7f80*/  STSM.16.M88.2 [R0+0x30500], R34 ;  /* 0x0305002200007844 */ /* 0x000fe20000000100 */
[----:B-1----:R-:W-:Y:S02]  /*7f90*/  MOV R8, UR59 ;  /* 0x0000003b00087c02 */ /* 0x002fe40008000f00 */
[----:B------:R-:W-:Y:S01]  /*7fa0*/  MOV R9, UR58 ;  /* 0x0000003a00097c02 */ /* 0x000fe20008000f00 */
[----:B------:R1:W-:Y:S01]  /*7fb0*/  STSM.16.M88.2 [R0+0x30d00], R26 ;  /* 0x030d001a00007844 */ /* 0x0003e20000000100 */
[----:B------:R-:W-:Y:S01]  /*7fc0*/  WARPGROUP.ARRIVE ;  /* 0x00000000000079c5 */ /* 0x000fe20000000000 */
[----:B------:R-:W-:Y:S01]  /*7fd0*/  SHF.R.U32.HI R5, RZ, 0x4, R5 ;  /* 0x00000004ff057819 */ /* 0x000fe20000011605 */
[----:B--2---:R-:W-:-:S03]  /*7fe0*/  VIADD R6, R13, 0x10 ;  /* 0x000000100d067836 */ /* 0x004fc60000000000 */
[----:B------:R-:W-:Y:S01]  /*7ff0*/  LOP3.LUT R5, R5, 0x3fff, RZ, 0xc0, !PT ;  /* 0x00003fff05057812 */ /* 0x000fe200078ec0ff */
[----:B------:R-:W-:Y:S01]  /*8000*/  HGMMA.64x16x16.F32 R136, gdesc[UR56].tnspA.tnspB, R136, gsb0 ;  /* 0x60200000388879f0 */ /* 0x000fe20008000888 */
        /* <DEDUP_REMOVED lines=14> */
[----:B------:R-:W-:-:S04]  /*80f0*/  SHF.R.U32.HI R6, RZ, 0x4, R6 ;  /* 0x00000004ff067819 */ /* 0x000fc80000011606 */
[----:B------:R-:W-:Y:S01]  /*8100*/  LOP3.LUT R216, R6, 0x3fff, RZ, 0xc0, !PT ;  /* 0x00003fff06d87812 */ /* 0x000fe200078ec0ff */
[----:B------:R-:W-:Y:S02]  /*8110*/  WARPGROUP.DEPBAR.LE gsb0, 0x0 ;  /* 0x00008000000079c5 */ /* 0x000fe40000010000 */
[----:B------:R-:W-:Y:S01]  /*8120*/  WARPGROUP.ARRIVE ;  /* 0x00000000000079c5 */ /* 0x000fe20000000000 */
[----:B------:R-:W-:-:S05]  /*8130*/  LOP3.LUT R6, R216, 0x400000, RZ, 0xfc, !PT ;  /* 0x00400000d8067812 */ /* 0x000fca00078efcff */
        /* <DEDUP_REMOVED lines=29> */
[----:B------:R-:W-:Y:S01]  /*8310*/  MOV R7, UR59 ;  /* 0x0000003b00077c02 */ /* 0x000fe20008000f00 */
[----:B------:R-:W-:Y:S01]  /*8320*/  UMOV UR59, UR7 ;  /* 0x00000007003b7c82 */ /* 0x000fe20008000000 */
[----:B------:R-:W-:Y:S01]  /*8330*/  MOV R11, UR58 ;  /* 0x0000003a000b7c02 */ /* 0x000fe20008000f00 */
[----:B------:R-:W-:Y:S01]  /*8340*/  UMOV UR58, UR10 ;  /* 0x0000000a003a7c82 */ /* 0x000fe20008000000 */
[----:B------:R-:W-:Y:S01]  /*8350*/  R2UR UR10, R14 ;  /* 0x000000000e0a72ca */ /* 0x000fe200000e0000 */
[----:B------:R-:W-:Y:S01]  /*8360*/  UMOV UR4, UR20 ;  /* 0x0000001400047c82 */ /* 0x000fe20008000000 */
[----:B------:R-:W-:Y:S01]  /*8370*/  MOV R10, UR59 ;  /* 0x0000003b000a7c02 */ /* 0x000fe20008000f00 */
[----:B------:R-:W-:Y:S01]  /*8380*/  UMOV UR59, UR11 ;  /* 0x0000000b003b7c82 */ /* 0x000fe20008000000 */
[----:B------:R-:W-:Y:S01]  /*8390*/  UMOV UR11, 0x40 ;  /* 0x00000040000b7882 */ /* 0x000fe20000000000 */
[----:B------:R-:W-:Y:S01]  /*83a0*/  R2UR UR6, R15 ;  /* 0x000000000f0672ca */ /* 0x000fe200000e0000 */
[----:B------:R-:W-:Y:S01]  /*83b0*/  UMOV UR7, 0x40 ;  /* 0x0000004000077882 */ /* 0x000fe20000000000 */
[C---:B------:R-:W-:Y:S01]  /*83c0*/  VIADD R14, R13.reuse, 0x1b0 ;  /* 0x000001b00d0e7836 */ /* 0x040fe20000000000 */
[----:B------:R-:W-:Y:S01]  /*83d0*/  MOV R12, UR59 ;  /* 0x0000003b000c7c02 */ /* 0x000fe20008000f00 */
[----:B------:R-:W-:Y:S01]  /*83e0*/  VIADD R13, R13, 0x230 ;  /* 0x000002300d0d7836 */ /* 0x000fe20000000000 */
[----:B------:R-:W-:Y:S01]  /*83f0*/  MOV R222, UR58 ;  /* 0x0000003a00de7c02 */ /* 0x000fe20008000f00 */
[----:B------:R-:W-:Y:S01]  /*8400*/  UMOV UR59, 0x8 ;  /* 0x00000008003b7882 */ /* 0x000fe20000000000 */
[----:B------:R-:W-:Y:S01]  /*8410*/  R2UR UR14, R14 ;  /* 0x000000000e0e72ca */ /* 0x000fe200000e0000 */
[----:B------:R-:W-:-:S02]  /*8420*/  VIADD R14, R6, 0x80 ;  /* 0x00000080060e7836 */ /* 0x000fc40000000000 */
[----:B------:R-:W-:Y:S01]  /*8430*/  IMAD.U32 R21, RZ, RZ, UR59 ;  /* 0x0000003bff157e24 */ /* 0x000fe2000f8e00ff */
        /* <DEDUP_REMOVED lines=12> */
[----:B------:R-:W-:Y:S01]  /*8500*/  UMOV UR57, UR19 ;  /* 0x0000001300397c82 */ /* 0x000fe20008000000 */
[----:B------:R-:W-:Y:S01]  /*8510*/  MOV R219, UR56 ;  /* 0x0000003800db7c02 */ /* 0x000fe20008000f00 */
[----:B------:R-:W-:Y:S01]  /*8520*/  UMOV UR56, UR12 ;  /* 0x0000000c00387c82 */ /* 0x000fe20008000000 */
[----:B------:R-:W-:Y:S01]  /*8530*/  MOV R218, UR57 ;  /* 0x0000003900da7c02 */ /* 0x000fe20008000f00 */
[----:B------:R-:W-:Y:S01]  /*8540*/  UMOV UR57, UR13 ;  /* 0x0000000d00397c82 */ /* 0x000fe20008000000 */
[----:B------:R-:W-:Y:S01]  /*8550*/  UMOV UR12, UR20 ;  /* 0x00000014000c7c82 */ /* 0x000fe20008000000 */
[----:B------:R-:W-:Y:S01]  /*8560*/  UMOV UR13, UR21 ;  /* 0x00000015000d7c82 */ /* 0x000fe20008000000 */
[----:B------:R-:W-:-:S02]  /*8570*/  MOV R221, UR56 ;  /* 0x0000003800dd7c02 */ /* 0x000fc40008000f00 */
[----:B------:R-:W-:Y:S01]  /*8580*/  MOV R220, UR57 ;  /* 0x0000003900dc7c02 */ /* 0x000fe20008000f00 */
[----:B------:R-:W-:Y:S01]  /*8590*/  UMOV UR57, 0x40000040 ;  /* 0x4000004000397882 */ /* 0x000fe20000000000 */
[----:B------:R-:W-:Y:S02]  /*85a0*/  WARPGROUP.DEPBAR.LE gsb0, 0x0 ;  /* 0x00008000000079c5 */ /* 0x000fe40000010000 */
[----:B------:R-:W-:-:S06]  /*85b0*/  WARPGROUP.ARRIVE ;  /* 0x00000000000079c5 */ /* 0x000fcc0000000000 */
[----:B------:R-:W-:Y:S01]  /*85c0*/  HGMMA.64x16x16.F32 R168, gdesc[UR16].tnspA.tnspB, R168, gsb0 ;  /* 0x6020000010a879f0 */ /* 0x000fe200080008a8 */
[----:B------:R-:W-:Y:S01]  /*85d0*/  R2UR UR16, R5 ;  /* 0x00000000051072ca */ /* 0x000fe200000e0000 */
[----:B------:R-:W-:Y:S01]  /*85e0*/  UMOV UR17, UR21 ;  /* 0x0000001500117c82 */ /* 0x000fe20008000000 */
[----:B------:R-:W-:Y:S01]  /*85f0*/  R2UR UR18, R13 ;  /* 0x000000000d1272ca */ /* 0x000fe200000e0000 */
[----:B------:R-:W-:Y:S01]  /*8600*/  UMOV UR19, 0x40 ;  /* 0x0000004000137882 */ /* 0x000fe20000000000 */
[----:B------:R-:W-:-:S09]  /*8610*/  VIADD R13, R5, 0x80 ;  /* 0x00000080050d7836 */ /* 0x000fd20000000000 */
        /* <DEDUP_REMOVED lines=15> */
[----:B------:R-:W-:Y:S02]  /*8710*/  UMOV UR29, 0x40000040 ;  /* 0x40000040001d7882 */ /* 0x000fe40000000000 */
        /* <DEDUP_REMOVED lines=14> */
[----:B------:R-:W-:-:S13]  /*8800*/  R2UR UR24, R6 ;  /* 0x00000000061872ca */ /* 0x000fda00000e0000 */
[----:B------:R-:W-:Y:S02]  /*8810*/  UMOV UR58, UR24 ;  /* 0x00000018003a7c82 */ /* 0x000fe40008000000 */
[----:B------:R-:W-:Y:S01]  /*8820*/  IMAD.U32 R20, RZ, RZ, UR58 ;  /* 0x0000003aff147e24 */ /* 0x000fe2000f8e00ff */
        /* <DEDUP_REMOVED lines=10> */
[----:B------:R-:W-:Y:S01]  /*88d0*/  VIADD R13, R6, 0x100 ;  /* 0x00000100060d7836 */ /* 0x000fe20000000000 */
[----:B------:R-:W-:Y:S01]  /*88e0*/  R2UR UR5, R14 ;  /* 0x000000000e0572ca */ /* 0x000fe200000e0000 */
[----:B------:R-:W-:Y:S02]  /*88f0*/  WARPGROUP.DEPBAR.LE gsb0, 0x0 ;  /* 0x00008000000079c5 */ /* 0x000fe40000010000 */
[----:B------:R-:W-:-:S06]  /*8900*/  WARPGROUP.ARRIVE ;  /* 0x00000000000079c5 */ /* 0x000fcc0000000000 */
[----:B------:R-:W-:Y:S03]  /*8910*/  HGMMA.64x16x16.F32 R184, gdesc[UR12].tnspA.tnspB, R184, gsb0 ;  /* 0x602000000cb879f0 */ /* 0x000fe600080008b8 */
[----:B------:R-:W-:Y:S02]  /*8920*/  WARPGROUP.DEPBAR.LE gsb0, 0x0 ;  /* 0x00008000000079c5 */ /* 0x000fe40000010000 */
[----:B------:R-:W-:-:S06]  /*8930*/  WARPGROUP.ARRIVE ;  /* 0x00000000000079c5 */ /* 0x000fcc0000000000 */
[----:B------:R-:W-:Y:S03]  /*8940*/  HGMMA.64x16x16.F32 R200, gdesc[UR16].tnspA.tnspB, R200, gsb0 ;  /* 0x6020000010c879f0 */ /* 0x000fe600080008c8 */
        /* <DEDUP_REMOVED lines=14> */
[----:B------:R-:W-:Y:S01]  /*8a30*/  IMAD.U32 R14, RZ, RZ, UR58 ;  /* 0x0000003aff0e7e24 */ /* 0x000fe2000f8e00ff */
[----:B------:R-:W-:Y:S01]  /*8a40*/  R2UR UR5, R13 ;  /* 0x000000000d0572ca */ /* 0x000fe200000e0000 */
[----:B------:R-:W-:Y:S01]  /*8a50*/  IMAD.U32 R15, RZ, RZ, UR59 ;  /* 0x0000003bff0f7e24 */ /* 0x000fe2000f8e00ff */
[----:B------:R-:W-:Y:S02]  /*8a60*/  WARPGROUP.DEPBAR.LE gsb0, 0x0 ;  /* 0x00008000000079c5 */ /* 0x000fe40000010000 */
[----:B------:R-:W-:-:S06]  /*8a70*/  WARPGROUP.ARRIVE ;  /* 0x00000000000079c5 */ /* 0x000fcc0000000000 */
[----:B------:R-:W-:Y:S01]  /*8a80*/  HGMMA.64x64x16.F32 R24, gdesc[UR56].tnspA, R24, gsb0 ;  /* 0x20e00000381879f0 */ /* 0x000fe20008000818 */
[----:B------:R-:W-:Y:S01]  /*8a90*/  R2UR UR59, R12 ;  /* 0x000000000c3b72ca */ /* 0x000fe200000e0000 */
[----:B------:R-:W-:Y:S01]  /*8aa0*/  VIADD R12, R5, 0x100 ;  /* 0x00000100050c7836 */ /* 0x000fe20000000000 */
[----:B------:R-:W-:Y:S02]  /*8ab0*/  R2UR UR58, R222 ;  /* 0x00000000de3a72ca */ /* 0x000fe400000e0000 */
[----:B------:R-:W-:Y:S02]  /*8ac0*/  R2UR UR57, R220 ;  /* 0x00000000dc3972ca */ /* 0x000fe400000e0000 */
[----:B------:R-:W-:Y:S02]  /*8ad0*/  R2UR UR56, R221 ;  /* 0x00000000dd3872ca */ /* 0x000fe400000e0000 */
[----:B------:R-:W-:-:S05]  /*8ae0*/  R2UR UR4, R12 ;  /* 0x000000000c0472ca */ /* 0x000fca00000e0000 */
        /* <DEDUP_REMOVED lines=10> */
[----:B------:R-:W-:-:S02]  /*8b90*/  WARPGROUP.DEPBAR.LE gsb0, 0x0 ;  /* 0x00008000000079c5 */ /* 0x000fc40000010000 */
[----:B------:R-:W-:-:S06]  /*8ba0*/  WARPGROUP.ARRIVE ;  /* 0x00000000000079c5 */ /* 0x000fcc0000000000 */
[----:B------:R-:W-:Y:S01]  /*8bb0*/  HGMMA.64x64x16.F32 R24, gdesc[UR56].tnspA, R24, gsb0 ;  /* 0x20e00000381879f0 */ /* 0x000fe20008000818 */
[----:B------:R-:W-:Y:S01]  /*8bc0*/  R2UR UR59, R10 ;  /* 0x000000000a3b72ca */ /* 0x000fe200000e0000 */
[----:B------:R-:W-:Y:S01]  /*8bd0*/  VIADD R10, R5, 0x180 ;  /* 0x00000180050a7836 */ /* 0x000fe20000000000 */
[----:B------:R-:W-:Y:S01]  /*8be0*/  R2UR UR58, R11 ;  /* 0x000000000b3a72ca */ /* 0x000fe200000e0000 */
[C---:B------:R-:W-:Y:S01]  /*8bf0*/  VIADD R11, R6.reuse, 0x180 ;  /* 0x00000180060b7836 */ /* 0x040fe20000000000 */
[----:B------:R-:W-:Y:S01]  /*8c00*/  UMOV UR57, 0x40000040 ;  /* 0x4000004000397882 */ /* 0x000fe20000000000 */
[----:B------:R-:W-:Y:S01]  /*8c10*/  VIADD R6, R6, 0x200 ;  /* 0x0000020006067836 */ /* 0x000fe20000000000 */
[----:B------:R-:W-:Y:S02]  /*8c20*/  R2UR UR4, R10 ;  /* 0x000000000a0472ca */ /* 0x000fe400000e0000 */
[----:B------:R-:W-:-:S05]  /*8c30*/  R2UR UR5, R11 ;  /* 0x000000000b0572ca */ /* 0x000fca00000e0000 */
[----:B------:R-:W-:Y:S01]  /*8c40*/  UMOV UR49, UR59 ;  /* 0x0000003b00317c82 */ /* 0x000fe20008000000 */
[----:B------:R-:W-:Y:S01]  /*8c50*/  UMOV UR59, 0x8 ;  /* 0x00000008003b7882 */ /* 0x000fe20000000000 */
[----:B------:R-:W-:Y:S01]  /*8c60*/  UMOV UR48, UR58 ;  /* 0x0000003a00307c82 */ /* 0x000fe20008000000 */
[----:B------:R-:W-:-:S03]  /*8c70*/  IMAD.U32 R11, RZ, RZ, UR59 ;  /* 0x0000003bff0b7e24 */ /* 0x000fc6000f8e00ff */
[----:B------:R-:W-:Y:S02]  /*8c80*/  UMOV UR56, UR4 ;  /* 0x0000000400387c82 */ /* 0x000fe40008000000 */
[----:B------:R-:W-:Y:S01]  /*8c90*/  UMOV UR58, UR5 ;  /* 0x00000005003a7c82 */ /* 0x000fe20008000000 */
[----:B------:R-:W-:Y:S01]  /*8ca0*/  R2UR UR5, R6 ;  /* 0x00000000060572ca */ /* 0x000fe200000e0000 */
[----:B------:R-:W-:Y:S01]  /*8cb0*/  IMAD.U32 R10, RZ, RZ, UR58 ;  /* 0x0000003aff0a7e24 */ /* 0x000fe2000f8e00ff */
[----:B------:R-:W-:Y:S02]  /*8cc0*/  WARPGROUP.DEPBAR.LE gsb0, 0x0 ;  /* 0x00008000000079c5 */ /* 0x000fe40000010000 */
[----:B------:R-:W-:-:S06]  /*8cd0*/  WARPGROUP.ARRIVE ;  /* 0x00000000000079c5 */ /* 0x000fcc0000000000 */
[----:B------:R-:W-:Y:S01]  /*8ce0*/  HGMMA.64x64x16.F32 R24, gdesc[UR56].tnspA, R24, gsb0 ;  /* 0x20e00000381879f0 */ /* 0x000fe20008000818 */
[----:B------:R-:W-:Y:S01]  /*8cf0*/  R2UR UR59, R7 ;  /* 0x00000000073b72ca */ /* 0x000fe200000e0000 */
[----:B------:R-:W-:Y:S01]  /*8d00*/  VIADD R7, R5, 0x200 ;  /* 0x0000020005077836 */ /* 0x000fe20000000000 */
[----:B------:R-:W-:Y:S01]  /*8d10*/  R2UR UR58, R217 ;  /* 0x00000000d93a72ca */ /* 0x000fe200000e0000 */
[----:B------:R-:W-:Y:S01]  /*8d20*/  VIADD R217, R23, 0x400 ;  /* 0x0000040017d97836 */ /* 0x000fe20000000000 */
        /* <DEDUP_REMOVED lines=13> */
[----:B------:R-:W-:Y:S01]  /*8e00*/  UMOV UR25, UR29 ;  /* 0x0000001d00197c82 */ /* 0x000fe20008000000 */
[----:B------:R-:W-:Y:S01]  /*8e10*/  UMOV UR21, 0x40000040 ;  /* 0x4000004000157882 */ /* 0x000fe20000000000 */
[----:B------:R-:W-:Y:S01]  /*8e20*/  ULDC.64 UR4, c[0x0][0x2c0] ;  /* 0x0000b00000047ab9 */ /* 0x000fe20000000a00 */
[----:B------:R-:W-:-:S02]  /*8e30*/  WARPGROUP.DEPBAR.LE gsb0, 0x0 ;  /* 0x00008000000079c5 */ /* 0x000fc40000010000 */
[----:B------:R-:W-:-:S06]  /*8e40*/  WARPGROUP.ARRIVE ;  /* 0x00000000000079c5 */ /* 0x000fcc0000000000 */
[----:B------:R-:W-:Y:S01]  /*8e50*/  HGMMA.64x64x16.F32 R24, gdesc[UR56].tnspA, R24, gsb0 ;  /* 0x20e00000381879f0 */ /* 0x000fe20008000818 */
[----:B------:R-:W-:Y:S01]  /*8e60*/  R2UR UR59, R8 ;  /* 0x00000000083b72ca */ /* 0x000fe200000e0000 */
[----:B------:R-:W-:Y:S01]  /*8e70*/  UMOV UR57, 0x40000040 ;  /* 0x4000004000397882 */ /* 0x000fe20000000000 */
[----:B------:R-:W-:Y:S01]  /*8e80*/  R2UR UR58, R9 ;  /* 0x00000000093a72ca */ /* 0x000fe200000e0000 */
[----:B------:R-:W-:Y:S01]  /*8e90*/  VIADD R8, R23, 0x480 ;  /* 0x0000048017087836 */ /* 0x000fe20000000000 */
[----:B------:R-:W-:Y:S01]  /*8ea0*/  R2UR UR56, R217 ;  /* 0x00000000d93872ca */ /* 0x000fe200000e0000 */
[----:B------:R-:W-:-:S05]  /*8eb0*/  VIADD R217, R23, 0x500 ;  /* 0x0000050017d97836 */ /* 0x000fca0000000000 */
[----:B------:R-:W-:Y:S01]  /*8ec0*/  R2UR UR28, R217 ;  /* 0x00000000d91c72ca */ /* 0x000fe200000e0000 */
        /* <DEDUP_REMOVED lines=26> */
[----:B------:R-:W-:Y:S01]  /*9070*/  UMOV UR32, UR28 ;  /* 0x0000001c00207c82 */ /* 0x000fe20008000000 */
[----:B------:R-:W-:Y:S01]  /*9080*/  UMOV UR33, UR29 ;  /* 0x0000001d00217c82 */ /* 0x000fe20008000000 */
[----:B------:R-:W-:Y:S01]  /*9090*/  UMOV UR24, UR28 ;  /* 0x0000001c00187c82 */ /* 0x000fe20008000000 */
[----:B------:R-:W-:Y:S01]  /*90a0*/  VIADD R23, R23, 0x580 ;  /* 0x0000058017177836 */ /* 0x000fe20000000000 */
[----:B------:R-:W-:Y:S01]  /*90b0*/  UMOV UR9, UR21 ;  /* 0x0000001500097c82 */ /* 0x000fe20008000000 */
[----:B------:R-:W-:Y:S01]  /*90c0*/  IMAD.SHL.U32 R8, R3, 0x4000, RZ ;  /* 0x0000400003087824 */ /* 0x000fe200078e00ff */
[----:B------:R-:W-:-:S02]  /*90d0*/  WARPGROUP.DEPBAR.LE gsb0, 0x0 ;  /* 0x00008000000079c5 */ /* 0x000fc40000010000 */
[----:B------:R-:W-:Y:S01]  /*90e0*/  WARPGROUP.ARRIVE ;  /* 0x00000000000079c5 */ /* 0x000fe20000000000 */
[----:B------:R-:W-:Y:S02]  /*90f0*/  R2UR UR20, R23 ;  /* 0x00000000171472ca */ /* 0x000fe400000e0000 */
[----:B------:R-:W-:-:S03]  /*9100*/  IADD3 R9, P0, R8, R230, RZ ;  /* 0x000000e608097210 */ /* 0x000fc60007f1e0ff */
[----:B------:R-:W-:Y:S01]  /*9110*/  HGMMA.64x16x16.F32 R208, gdesc[UR56].tnspA.tnspB, R208, gsb0 ;  /* 0x6020000038d079f0 */ /* 0x000fe200080008d0 */
[----:B------:R-:W-:Y:S02]  /*9120*/  LEA.HI.X.SX32 R218, R8, R235, 0x1, P0 ;  /* 0x000000eb08da7211 */ /* 0x000fe400000f0eff */
[----:B------:R-:W-:-:S04]  /*9130*/  LEA R8, P0, R9, UR4, 0x2 ;  /* 0x0000000409087c11 */ /* 0x000fc8000f8010ff */
[----:B------:R-:W-:Y:S01]  /*9140*/  LEA.HI.X R9, R9, UR5, R218, 0x2, P0 ;  /* 0x0000000509097c11 */ /* 0x000fe200080f14da */
[----:B------:R-:W-:Y:S02]  /*9150*/  WARPGROUP.DEPBAR.LE gsb0, 0x0 ;  /* 0x00008000000079c5 */ /* 0x000fe40000010000 */
[----:B------:R-:W-:Y:S01]  /*9160*/  WARPGROUP.ARRIVE ;  /* 0x00000000000079c5 */ /* 0x000fe20000000000 */
[----:B------:R-:W-:Y:S01]  /*9170*/  UMOV UR8, UR20 ;  /* 0x0000001400087c82 */ /* 0x000fe20008000000 */
[----:B------:R-:W-:Y:S01]  /*9180*/  UMOV UR4, UR20 ;  /* 0x0000001400047c82 */ /* 0x000fe20008000000 */
[----:B------:R-:W-:Y:S01]  /*9190*/  UMOV UR5, UR21 ;  /* 0x0000001500057c82 */ /* 0x000fe20008000000 */
[----:B------:R-:W-:Y:S01]  /*91a0*/  UMOV UR12, UR20 ;  /* 0x00000014000c7c82 */ /* 0x000fe20008000000 */
[----:B------:R-:W-:Y:S01]  /*91b0*/  UMOV UR13, UR21 ;  /* 0x00000015000d7c82 */ /* 0x000fe20008000000 */
[----:B------:R-:W-:Y:S01]  /*91c0*/  HGMMA.64x16x16.F32 R144, gdesc[UR48].tnspA.tnspB, R144, gsb0 ;  /* 0x60200000309079f0 */ /* 0x000fe20008000890 */
[----:B------:R-:W-:Y:S01]  /*91d0*/  UMOV UR50, UR44 ;  /* 0x0000002c00327c82 */ /* 0x000fe20008000000 */
[----:B------:R-:W-:Y:S01]  /*91e0*/  UMOV UR51, UR45 ;  /* 0x0000002d00337c82 */ /* 0x000fe20008000000 */
[----:B------:R-:W-:Y:S01]  /*91f0*/  UMOV UR44, UR48 ;  /* 0x00000030002c7c82 */ /* 0x000fe20008000000 */
[----:B------:R-:W-:Y:S01]  /*9200*/  UMOV UR45, UR49 ;  /* 0x00000031002d7c82 */ /* 0x000fe20008000000 */
[----:B------:R-:W-:Y:S01]  /*9210*/  UMOV UR16, UR20 ;  /* 0x0000001400107c82 */ /* 0x000fe20008000000 */
[----:B------:R-:W-:Y:S01]  /*9220*/  UMOV UR17, UR21 ;  /* 0x0000001500117c82 */ /* 0x000fe20008000000 */
[----:B------:R-:W-:Y:S01]  /*9230*/  VIADD R22, R22, 0x14100 ;  /* 0x0001410016167836 */ /* 0x000fe20000000000 */
[----:B------:R1:W-:Y:S01]  /*9240*/  REDG.E.ADD.F32x4.FTZ.RN.STRONG.GPU desc[UR60][R8.64], R24 ;  /* 0x00000018080079a6 */ /* 0x0003e2000c10f7bc */
[----:B------:R-:W-:-:S02]  /*9250*/  WARPGROUP.DEPBAR.LE gsb0, 0x0 ;  /* 0x00008000000079c5 */ /* 0x000fc40000010000 */
[----:B------:R-:W-:Y:S01]  /*9260*/  WARPGROUP.ARRIVE ;  /* 0x00000000000079c5 */ /* 0x000fe20000000000 */
[----:B------:R-:W-:Y:S01]  /*9270*/  SHF.R.U32.HI R22, RZ, 0x4, R22 ;  /* 0x00000004ff167819 */ /* 0x000fe20000011616 */
[----:B------:R-:W-:Y:S01]  /*9280*/  UMOV UR59, 0x40 ;  /* 0x00000040003b7882 */ /* 0x000fe20000000000 */
[----:B-1----:R-:W-:Y:S01]  /*9290*/  LOP3.LUT R24, R216, 0x80000, RZ, 0xfc, !PT ;  /* 0x00080000d8187812 */ /* 0x002fe200078efcff */
[----:B------:R1:W-:Y:S02]  /*92a0*/  REDG.E.ADD.F32x4.FTZ.RN.STRONG.GPU desc[UR60][R8.64+0x800], R28 ;  /* 0x0008001c080079a6 */ /* 0x0003e4000c10f7bc */
[----:B------:R-:W-:Y:S01]  /*92b0*/  HGMMA.64x16x16.F32 R160, gdesc[UR48].tnspA.tnspB, R160, gsb0 ;  /* 0x6020000030a079f0 */ /* 0x000fe200080008a0 */
[----:B------:R-:W-:Y:S01]  /*92c0*/  UMOV UR50, UR52 ;  /* 0x0000003400327c82 */ /* 0x000fe20008000000 */
[----:B------:R-:W-:Y:S01]  /*92d0*/  UMOV UR51, UR53 ;  /* 0x0000003500337c82 */ /* 0x000fe20008000000 */
[----:B------:R-:W-:Y:S01]  /*92e0*/  UMOV UR52, UR48 ;  /* 0x0000003000347c82 */ /* 0x000fe20008000000 */
[----:B------:R-:W-:Y:S01]  /*92f0*/  UMOV UR53, UR49 ;  /* 0x0000003100357c82 */ /* 0x000fe20008000000 */
[----:B------:R-:W-:Y:S01]  /*9300*/  LOP3.LUT R237, R22, 0x3fff, RZ, 0xc0, !PT ;  /* 0x00003fff16ed7812 */ /* 0x000fe200078ec0ff */
[C---:B------:R-:W-:Y:S01]  /*9310*/  VIADD R23, R24.reuse, 0x80 ;  /* 0x0000008018177836 */ /* 0x040fe20000000000 */
[----:B------:R-:W-:Y:S01]  /*9320*/  PLOP3.LUT P0, PT, PT, PT, UP1, 0x40, 0x0 ;  /* 0x000000000000781c */ /* 0x000fe20003f0e818 */
[----:B------:R-:W-:Y:S01]  /*9330*/  VIADD R25, R24, 0x200 ;  /* 0x0000020018197836 */ /* 0x000fe20000000000 */
[----:B------:R1:W-:Y:S01]  /*9340*/  REDG.E.ADD.F32x4.FTZ.RN.STRONG.GPU desc[UR60][R8.64+0x1000], R32 ;  /* 0x00100020080079a6 */ /* 0x0003e2000c10f7bc */
[----:B------:R-:W-:-:S02]  /*9350*/  WARPGROUP.DEPBAR.LE gsb0, 0x0 ;  /* 0x00008000000079c5 */ /* 0x000fc40000010000 */
[----:B------:R-:W-:Y:S01]  /*9360*/  WARPGROUP.ARRIVE ;  /* 0x00000000000079c5 */ /* 0x000fe20000000000 */
[----:B------:R-:W-:Y:S01]  /*9370*/  IMAD R237, R2, 0x800, R237 ;  /* 0x0000080002ed7824 */ /* 0x000fe200078e02ed */
[----:B------:R1:W-:Y:S04]  /*9380*/  REDG.E.ADD.F32x4.FTZ.RN.STRONG.GPU desc[UR60][R8.64+0x1800], R36 ;  /* 0x00180024080079a6 */ /* 0x0003e8000c10f7bc */
[----:B------:R-:W-:Y:S01]  /*9390*/  HGMMA.64x16x16.F32 R176, gdesc[UR48].tnspA.tnspB, R176, gsb0 ;  /* 0x6020000030b079f0 */ /* 0x000fe200080008b0 */
[C---:B------:R-:W-:Y:S01]  /*93a0*/  VIADD R22, R24.reuse, 0x100 ;  /* 0x0000010018167836 */ /* 0x040fe20000000000 */
[----:B------:R1:W-:Y:S01]  /*93b0*/  REDG.E.ADD.F32x4.FTZ.RN.STRONG.GPU desc[UR60][R8.64+0x2000], R40 ;  /* 0x00200028080079a6 */ /* 0x0003e2000c10f7bc */
[----:B------:R-:W-:Y:S01]  /*93c0*/  VIADD R26, R24, 0x10 ;  /* 0x00000010181a7836 */ /* 0x000fe20000000000 */
[----:B------:R-:W-:-:S02]  /*93d0*/  UMOV UR51, 0x40 ;  /* 0x0000004000337882 */ /* 0x000fc40000000000 */
[----:B------:R1:W-:Y:S04]  /*93e0*/  REDG.E.ADD.F32x4.FTZ.RN.STRONG.GPU desc[UR60][R8.64+0x2800], R44 ;  /* 0x0028002c080079a6 */ /* 0x0003e8000c10f7bc */
[----:B------:R1:W-:Y:S04]  /*93f0*/  REDG.E.ADD.F32x4.FTZ.RN.STRONG.GPU desc[UR60][R8.64+0x3000], R48 ;  /* 0x00300030080079a6 */ /* 0x0003e8000c10f7bc */
[----:B------:R1:W-:Y:S01]  /*9400*/  REDG.E.ADD.F32x4.FTZ.RN.STRONG.GPU desc[UR60][R8.64+0x3800], R52 ;  /* 0x00380034080079a6 */ /* 0x0003e2000c10f7bc */
        /* <DEDUP_REMOVED lines=36> */
[----:B------:R-:W-:Y:S02]  /*9650*/  R2UR UR54, R24 ;  /* 0x00000000183672ca */ /* 0x000fe400000e0000 */
[----:B------:R-:W-:Y:S01]  /*9660*/  R2UR UR52, R237 ;  /* 0x00000000ed3472ca */ /* 0x000fe200000e0000 */
[----:B------:R-:W-:Y:S01]  /*9670*/  UMOV UR55, 0x40 ;  /* 0x0000004000377882 */ /* 0x000fe20000000000 */
[----:B------:R-:W-:Y:S01]  /*9680*/  UMOV UR53, 0x40000040 ;  /* 0x4000004000357882 */ /* 0x000fe20000000000 */
[----:B------:R-:W-:Y:S02]  /*9690*/  WARPGROUP.DEPBAR.LE gsb0, 0x0 ;  /* 0x00008000000079c5 */ /* 0x000fe40000010000 */
[----:B------:R-:W-:-:S08]  /*96a0*/  WARPGROUP.ARRIVE ;  /* 0x00000000000079c5 */ /* 0x000fd00000000000 */
[----:B------:R-:W-:Y:S01]  /*96b0*/  HGMMA.64x16x16.F32 R56, gdesc[UR52].tnspA.tnspB, R56, gsb0 ;  /* 0x60200000343879f0 */ /* 0x000fe20008000838 */
[----:B------:R-:W-:Y:S01]  /*96c0*/  R2UR UR24, R23 ;  /* 0x00000000171872ca */ /* 0x000fe200000e0000 */
[----:B------:R-:W-:Y:S01]  /*96d0*/  UMOV UR56, UR52 ;  /* 0x0000003400387c82 */ /* 0x000fe20008000000 */
[----:B------:R-:W-:-:S11]  /*96e0*/  UMOV UR57, UR53 ;  /* 0x0000003500397c82 */ /* 0x000fd60008000000 */
[----:B------:R-:W-:Y:S01]  /*96f0*/  UMOV UR58, UR24 ;  /* 0x00000018003a7c82 */ /* 0x000fe20008000000 */
[----:B------:R-:W-:Y:S02]  /*9700*/  WARPGROUP.DEPBAR.LE gsb0, 0x0 ;  /* 0x00008000000079c5 */ /* 0x000fe40000010000 */
[----:B------:R-:W-:-:S06]  /*9710*/  WARPGROUP.ARRIVE ;  /* 0x00000000000079c5 */ /* 0x000fcc0000000000 */
[----:B------:R-:W-:Y:S01]  /*9720*/  HGMMA.64x16x16.F32 R64, gdesc[UR56].tnspA.tnspB, R64, gsb0 ;  /* 0x60200000384079f0 */ /* 0x000fe20008000840 */
[----:B------:R-:W-:Y:S01]  /*9730*/  R2UR UR8, R22 ;  /* 0x00000000160872ca */ /* 0x000fe200000e0000 */
[----:B------:R-:W-:Y:S01]  /*9740*/  UMOV UR12, UR52 ;  /* 0x00000034000c7c82 */ /* 0x000fe20008000000 */
[----:B------:R-:W-:Y:S01]  /*9750*/  UMOV UR13, UR53 ;  /* 0x00000035000d7c82 */ /* 0x000fe20008000000 */
[----:B------:R-:W-:-:S10]  /*9760*/  UMOV UR15, 0x40 ;  /* 0x00000040000f7882 */ /* 0x000fd40000000000 */
[----:B------:R-:W-:Y:S01]  /*9770*/  UMOV UR14, UR8 ;  /* 0x00000008000e7c82 */ /* 0x000fe20008000000 */
[----:B------:R-:W-:Y:S02]  /*9780*/  WARPGROUP.DEPBAR.LE gsb0, 0x0 ;  /* 0x00008000000079c5 */ /* 0x000fe40000010000 */
[----:B------:R-:W-:-:S06]  /*9790*/  WARPGROUP.ARRIVE ;  /* 0x00000000000079c5 */ /* 0x000fcc0000000000 */
[----:B------:R-:W-:Y:S01]  /*97a0*/  HGMMA.64x16x16.F32 R72, gdesc[UR12].tnspA.tnspB, R72, gsb0 ;  /* 0x602000000c4879f0 */ /* 0x000fe20008000848 */
[----:B------:R-:W-:-:S05]  /*97b0*/  VIADD R22, R24, 0x180 ;  /* 0x0000018018167836 */ /* 0x000fca0000000000 */
        /* <DEDUP_REMOVED lines=8> */
[----:B------:R-:W-:Y:S01]  /*9840*/  R2UR UR4, R25 ;  /* 0x00000000190472ca */ /* 0x000fe200000e0000 */
[----:B------:R-:W-:Y:S01]  /*9850*/  IMAD.U32 R218, RZ, RZ, UR10 ;  /* 0x0000000affda7e24 */ /* 0x000fe2000f8e00ff */
[----:B------:R-:W-:Y:S01]  /*9860*/  UMOV UR8, UR52 ;  /* 0x0000003400087c82 */ /* 0x000fe20008000000 */
[----:B------:R-:W-:Y:S01]  /*9870*/  IMAD.U32 R219, RZ, RZ, UR11 ;  /* 0x0000000bffdb7e24 */ /* 0x000fe2000f8e00ff */
[----:B------:R-:W-:Y:S01]  /*9880*/  UMOV UR9, UR53 ;  /* 0x0000003500097c82 */ /* 0x000fe20008000000 */
[----:B------:R-:W-:-:S08]  /*9890*/  UMOV UR11, 0x40 ;  /* 0x00000040000b7882 */ /* 0x000fd00000000000 */
[----:B------:R-:W-:Y:S01]  /*98a0*/  UMOV UR10, UR4 ;  /* 0x00000004000a7c82 */ /* 0x000fe20008000000 */
[----:B------:R-:W-:Y:S02]  /*98b0*/  WARPGROUP.DEPBAR.LE gsb0, 0x0 ;  /* 0x00008000000079c5 */ /* 0x000fe40000010000 */
[----:B------:R-:W-:-:S06]  /*98c0*/  WARPGROUP.ARRIVE ;  /* 0x00000000000079c5 */ /* 0x000fcc0000000000 */
[----:B------:R-:W-:Y:S01]  /*98d0*/  HGMMA.64x16x16.F32 R88, gdesc[UR8].tnspA.tnspB, R88, gsb0 ;  /* 0x60200000085879f0 */ /* 0x000fe20008000858 */
[----:B------:R-:W-:Y:S01]  /*98e0*/  VIADD R25, R237, 0x80 ;  /* 0x00000080ed197836 */ /* 0x000fe20000000000 */
[----:B------:R-:W-:-:S04]  /*98f0*/  R2UR UR46, R26 ;  /* 0x000000001a2e72ca */ /* 0x000fc800000e0000 */
[----:B------:R-:W-:Y:S01]  /*9900*/  R2UR UR44, R25 ;  /* 0x00000000192c72ca */ /* 0x000fe200000e0000 */
[----:B------:R-:W-:Y:S01]  /*9910*/  UMOV UR47, 0x40 ;  /* 0x00000040002f7882 */ /* 0x000fe20000000000 */
[----:B------:R-:W-:Y:S01]  /*9920*/  UMOV UR45, 0x40000040 ;  /* 0x40000040002d7882 */ /* 0x000fe20000000000 */
[----:B------:R-:W-:Y:S02]  /*9930*/  WARPGROUP.DEPBAR.LE gsb0, 0x0 ;  /* 0x00008000000079c5 */ /* 0x000fe40000010000 */
[----:B------:R-:W-:-:S08]  /*9940*/  WARPGROUP.ARRIVE ;  /* 0x00000000000079c5 */ /* 0x000fd00000000000 */
[----:B------:R-:W-:Y:S01]  /*9950*/  HGMMA.64x16x16.F32 R56, gdesc[UR44].tnspA.tnspB, R56, gsb0 ;  /* 0x602000002c3879f0 */ /* 0x000fe20008000838 */
[----:B------:R-:W-:-:S05]  /*9960*/  VIADD R26, R24, 0x90 ;  /* 0x00000090181a7836 */ /* 0x000fca0000000000 */
        /* <DEDUP_REMOVED lines=36> */
[----:B------:R-:W-:Y:S02]  /*9bb0*/  WARPGROUP.DEPBAR.LE gsb0, 0x0 ;  /* 0x00008000000079c5 */ /* 0x000fe40000010000 */
[----:B------:R-:W-:-:S08]  /*9bc0*/  WARPGROUP.ARRIVE ;  /* 0x00000000000079c5 */ /* 0x000fd00000000000 */
[----:B------:R-:W-:Y:S01]  /*9bd0*/  HGMMA.64x16x16.F32 R88, gdesc[UR48].tnspA.tnspB, R88, gsb0 ;  /* 0x60200000305879f0 */ /* 0x000fe20008000858 */
[----:B------:R-:W-:Y:S02]  /*9be0*/  VIADD R26, R24, 0x20 ;  /* 0x00000020181a7836 */ /* 0x000fe40000000000 */
[----:B------:R-:W-:-:S03]  /*9bf0*/  VIADD R25, R237, 0x100 ;  /* 0x00000100ed197836 */ /* 0x000fc60000000000 */
[----:B------:R-:W-:Y:S02]  /*9c00*/  R2UR UR26, R26 ;  /* 0x000000001a1a72ca */ /* 0x000fe400000e0000 */
        /* <DEDUP_REMOVED lines=8> */
[----:B------:R-:W-:Y:S01]  /*9c90*/  UMOV UR40, UR24 ;  /* 0x0000001800287c82 */ /* 0x000fe20008000000 */
[----:B------:R-:W-:Y:S01]  /*9ca0*/  UMOV UR41, UR25 ;  /* 0x0000001900297c82 */ /* 0x000fe20008000000 */
[----:B------:R-:W-:Y:S01]  /*9cb0*/  UMOV UR43, 0x40 ;  /* 0x00000040002b7882 */ /* 0x000fe20000000000 */
[----:B------:R-:W-:Y:S02]  /*9cc0*/  WARPGROUP.DEPBAR.LE gsb0, 0x0 ;  /* 0x00008000000079c5 */ /* 0x000fe40000010000 */
[----:B------:R-:W-:-:S07]  /*9cd0*/  WARPGROUP.ARRIVE ;  /* 0x00000000000079c5 */ /* 0x000fce0000000000 */
        /* <DEDUP_REMOVED lines=51> */
[----:B------:R-:W-:-:S03]  /*a010*/  IMAD.U32 R216, RZ, RZ, UR14 ;  /* 0x0000000effd87e24 */ /* 0x000fc6000f8e00ff */
[----:B------:R-:W-:Y:S01]  /*a020*/  R2UR UR14, R25 ;  /* 0x00000000190e72ca */ /* 0x000fe200000e0000 */
[----:B------:R-:W-:Y:S01]  /*a030*/  IMAD.U32 R217, RZ, RZ, UR15 ;  /* 0x0000000fffd97e24 */ /* 0x000fe2000f8e00ff */
[----:B------:R-:W-:Y:S01]  /*a040*/  UMOV UR12, UR4 ;  /* 0x00000004000c7c82 */ /* 0x000fe20008000000 */
[----:B------:R-:W-:Y:S01]  /*a050*/  UMOV UR13, UR5 ;  /* 0x00000005000d7c82 */ /* 0x000fe20008000000 */
[----:B------:R-:W-:Y:S01]  /*a060*/  UMOV UR15, 0x40 ;  /* 0x00000040000f7882 */ /* 0x000fe20000000000 */
[----:B------:R-:W-:Y:S02]  /*a070*/  WARPGROUP.DEPBAR.LE gsb0, 0x0 ;  /* 0x00008000000079c5 */ /* 0x000fe40000010000 */
[----:B------:R-:W-:-:S06]  /*a080*/  WARPGROUP.ARRIVE ;  /* 0x00000000000079c5 */ /* 0x000fcc0000000000 */
        /* <DEDUP_REMOVED lines=11> */
[----:B------:R-:W-:Y:S02]  /*a140*/  IMAD.U32 R22, RZ, RZ, UR58 ;  /* 0x0000003aff167e24 */ /* 0x000fe4000f8e00ff */
[----:B------:R-:W-:Y:S01]  /*a150*/  IMAD.U32 R23, RZ, RZ, UR59 ;  /* 0x0000003bff177e24 */ /* 0x000fe2000f8e00ff */
[----:B------:R-:W-:Y:S02]  /*a160*/  WARPGROUP.DEPBAR.LE gsb0, 0x0 ;  /* 0x00008000000079c5 */ /* 0x000fe40000010000 */
[----:B-1----:R-:W-:Y:S05]  /*a170*/  @P0 BRA `(.L_x_328) ;  /* 0x0000000000040947 */ /* 0x002fea0003800000 */
[----:B------:R-:W-:Y:S01]  /*a180*/  BPT.TRAP 0x1 ;  /* 0x000000040000795c */ /* 0x000fe20000300000 */
.L_x_328:
[----:B------:R-:W-:Y:S01]  /*a190*/  VIADD R24, R5, 0x500 ;  /* 0x0000050005187836 */ /* 0x000fe20000000000 */
[----:B------:R-:W-:Y:S01]  /*a1a0*/  R2UR UR58, R20 ;  /* 0x00000000143a72ca */ /* 0x000fe200000e0000 */
[----:B------:R-:W-:Y:S01]  /*a1b0*/  UMOV UR57, 0x40000040 ;  /* 0x4000004000397882 */ /* 0x000fe20000000000 */
[----:B------:R-:W-:Y:S01]  /*a1c0*/  R2UR UR59, R21 ;  /* 0x00000000153b72ca */ /* 0x000fe200000e0000 */
[----:B------:R-:W-:Y:S01]  /*a1d0*/  VIADD R20, R5, 0x580 ;  /* 0x0000058005147836 */ /* 0x000fe20000000000 */
[----:B------:R-:W-:Y:S01]  /*a1e0*/  R2UR UR56, R24 ;  /* 0x00000000183872ca */ /* 0x000fe200000e0000 */
[----:B------:R-:W-:-:S05]  /*a1f0*/  VIADD R24, R17, 0x31838 ;  /* 0x0003183811187836 */ /* 0x000fca0000000000 */
[----:B------:R-:W-:-:S04]  /*a200*/  PRMT R24, RZ, 0x654, R24 ;  /* 0x00000654ff187816 */ /* 0x000fc80000000018 */
[----:B------:R1:W-:Y:S02]  /*a210*/  SYNCS.ARRIVE.TRANS64.RED.A1T0 RZ, [R24+URZ], RZ ;  /* 0x000000ff18ff79a7 */ /* 0x0003e4000810043f */
[----:B-1----:R-:W-:-:S06]  /*a220*/  WARPGROUP.ARRIVE ;  /* 0x00000000000079c5 */ /* 0x002fcc0000000000 */
        /* <DEDUP_REMOVED lines=41> */
[----:B------:R-:W-:-:S04]  /*a4c0*/  PLOP3.LUT P0, PT, PT, PT, UP1, 0x40, 0x0 ;  /* 0x000000000000781c */ /* 0x000fc80003f0e818 */
[----:B------:R-:W-:Y:S01]  /*a4d0*/  HGMMA.64x16x16.F32 R96, gdesc[UR52].tnspA.tnspB, R96, gsb0 ;  /* 0x60200000346079f0 */ /* 0x000fe20008000860 */
[----:B------:R-:W-:Y:S01]  /*a4e0*/  R2UR UR54, R22 ;  /* 0x00000000163672ca */ /* 0x000fe200000e0000 */
[----:B------:R1:W-:Y:S01]  /*a4f0*/  REDG.E.ADD.F32x4.FTZ.RN.STRONG.GPU desc[UR60][R8.64+0x4000], R24 ;  /* 0x00400018080079a6 */ /* 0x0003e2000c10f7bc */
[----:B------:R-:W-:Y:S02]  /*a500*/  R2UR UR55, R23 ;  /* 0x00000000173772ca */ /* 0x000fe400000e0000 */
[----:B------:R-:W-:Y:S01]  /*a510*/  R2UR UR44, R5 ;  /* 0x00000000052c72ca */ /* 0x000fe200000e0000 */
[----:B------:R-:W-:Y:S02]  /*a520*/  WARPGROUP.DEPBAR.LE gsb0, 0x0 ;  /* 0x00008000000079c5 */ /* 0x000fe40000010000 */
[----:B------:R-:W-:Y:S01]  /*a530*/  WARPGROUP.ARRIVE ;  /* 0x00000000000079c5 */ /* 0x000fe20000000000 */
[----:B------:R-:W-:Y:S01]  /*a540*/  UMOV UR41, UR25 ;  /* 0x0000001900297c82 */ /* 0x000fe20008000000 */
[----:B------:R-:W-:Y:S01]  /*a550*/  UMOV UR37, UR25 ;  /* 0x0000001900257c82 */ /* 0x000fe20008000000 */
[----:B------:R-:W-:Y:S01]  /*a560*/  UMOV UR33, UR25 ;  /* 0x0000001900217c82 */ /* 0x000fe20008000000 */
[----:B------:R-:W-:Y:S01]  /*a570*/  UMOV UR21, UR5 ;  /* 0x0000000500157c82 */ /* 0x000fe20008000000 */
[----:B------:R-:W-:-:S03]  /*a580*/  UMOV UR17, UR5 ;  /* 0x0000000500117c82 */ /* 0x000fc60008000000 */
[----:B------:R-:W-:Y:S01]  /*a590*/  HGMMA.64x16x16.F32 R104, gdesc[UR52].tnspA.tnspB, R104, gsb0 ;  /* 0x60200000346879f0 */ /* 0x000fe20008000868 */
[----:B------:R-:W-:Y:S01]  /*a5a0*/  R2UR UR54, R216 ;  /* 0x00000000d83672ca */ /* 0x000fe200000e0000 */
[----:B------:R-:W-:Y:S01]  /*a5b0*/  UMOV UR13, UR5 ;  /* 0x00000005000d7c82 */ /* 0x000fe20008000000 */
[----:B------:R-:W-:Y:S01]  /*a5c0*/  R2UR UR55, R217 ;  /* 0x00000000d93772ca */ /* 0x000fe200000e0000 */
[----:B------:R1:W-:Y:S01]  /*a5d0*/  REDG.E.ADD.F32x4.FTZ.RN.STRONG.GPU desc[UR60][R8.64+0x4800], R28 ;  /* 0x0048001c080079a6 */ /* 0x0003e2000c10f7bc */
[----:B------:R-:W-:-:S03]  /*a5e0*/  VIADD R5, R237, 0x500 ;  /* 0x00000500ed057836 */ /* 0x000fc60000000000 */
[----:B------:R1:W-:Y:S01]  /*a5f0*/  REDG.E.ADD.F32x4.FTZ.RN.STRONG.GPU desc[UR60][R8.64+0x5000], R32 ;  /* 0x00500020080079a6 */ /* 0x0003e2000c10f7bc */
[----:B------:R-:W-:Y:S02]  /*a600*/  WARPGROUP.DEPBAR.LE gsb0, 0x0 ;  /* 0x00008000000079c5 */ /* 0x000fe40000010000 */
[----:B------:R-:W-:Y:S01]  /*a610*/  WARPGROUP.ARRIVE ;  /* 0x00000000000079c5 */ /* 0x000fe20000000000 */
[----:B------:R-:W-:Y:S01]  /*a620*/  R2UR UR24, R5 ;  /* 0x00000000051872ca */ /* 0x000fe200000e0000 */
[----:B------:R-:W-:Y:S01]  /*a630*/  VIADD R237, R237, 0x580 ;  /* 0x00000580eded7836 */ /* 0x000fe20000000000 */
[----:B------:R1:W-:Y:S03]  /*a640*/  REDG.E.ADD.F32x4.FTZ.RN.STRONG.GPU desc[UR60][R8.64+0x5800], R36 ;  /* 0x00580024080079a6 */ /* 0x0003e6000c10f7bc */
[----:B------:R-:W-:Y:S01]  /*a650*/  HGMMA.64x16x16.F32 R112, gdesc[UR52].tnspA.tnspB, R112, gsb0 ;  /* 0x60200000347079f0 */ /* 0x000fe20008000870 */
[----:B------:R-:W-:Y:S01]  /*a660*/  R2UR UR54, R218 ;  /* 0x00000000da3672ca */ /* 0x000fe200000e0000 */
[----:B------:R1:W-:Y:S01]  /*a670*/  REDG.E.ADD.F32x4.FTZ.RN.STRONG.GPU desc[UR60][R8.64+0x6000], R40 ;  /* 0x00600028080079a6 */ /* 0x0003e2000c10f7bc */
[----:B------:R-:W-:-:S05]  /*a680*/  R2UR UR55, R219 ;  /* 0x00000000db3772ca */ /* 0x000fca00000e0000 */
[----:B------:R-:W-:Y:S01]  /*a690*/  UMOV UR40, UR24 ;  /* 0x0000001800287c82 */ /* 0x000fe20008000000 */
[----:B------:R-:W-:Y:S01]  /*a6a0*/  UMOV UR36, UR24 ;  /* 0x0000001800247c82 */ /* 0x000fe20008000000 */
[----:B------:R-:W-:Y:S01]  /*a6b0*/  UMOV UR32, UR24 ;  /* 0x0000001800207c82 */ /* 0x000fe20008000000 */
[----:B------:R-:W-:Y:S01]  /*a6c0*/  R2UR UR4, R237 ;  /* 0x00000000ed0472ca */ /* 0x000fe200000e0000 */
[----:B------:R1:W-:Y:S04]  /*a6d0*/  REDG.E.ADD.F32x4.FTZ.RN.STRONG.GPU desc[UR60][R8.64+0x6800], R44 ;  /* 0x0068002c080079a6 */ /* 0x0003e8000c10f7bc */
[----:B------:R1:W-:Y:S04]  /*a6e0*/  REDG.E.ADD.F32x4.FTZ.RN.STRONG.GPU desc[UR60][R8.64+0x7000], R48 ;  /* 0x00700030080079a6 */ /* 0x0003e8000c10f7bc */
[----:B------:R1:W-:Y:S04]  /*a6f0*/  REDG.E.ADD.F32x4.FTZ.RN.STRONG.GPU desc[UR60][R8.64+0x7800], R52 ;  /* 0x00780034080079a6 */ /* 0x0003e8000c10f7bc */
        /* <DEDUP_REMOVED lines=69> */
[----:B-1----:R-:W-:Y:S05]  /*ab50*/  @P0 BRA `(.L_x_329) ;  /* 0x0000000000040947 */ /* 0x002fea0003800000 */
[----:B------:R-:W-:Y:S01]  /*ab60*/  BPT.TRAP 0x1 ;  /* 0x000000040000795c */ /* 0x000fe20000300000 */
.L_x_329:
[----:B------:R-:W-:Y:S01]  /*ab70*/  R2UR UR4, R228 ;  /* 0x00000000e40472ca */ /* 0x000fe200000e0000 */
[----:B------:R-:W-:Y:S02]  /*ab80*/  VIADD R3, R3, 0x1 ;  /* 0x0000000103037836 */ /* 0x000fe40000000000 */
[----:B------:R-:W-:Y:S02]  /*ab90*/  VIADD R2, R2, 0x1 ;  /* 0x0000000102027836 */ /* 0x000fe40000000000 */
[----:B------:R-:W-:Y:S01]  /*aba0*/  VIADD R16, R16, 0x31820 ;  /* 0x0003182010107836 */ /* 0x000fe20000000000 */
[----:B------:R-:W-:Y:S02]  /*abb0*/  ISETP.GE.AND P1, PT, R3, R234, PT ;  /* 0x000000ea0300720c */ /* 0x000fe40003f26270 */
[----:B------:R-:W-:Y:S02]  /*abc0*/  ISETP.NE.AND P0, PT, R2, 0x2, PT ;  /* 0x000000020200780c */ /* 0x000fe40003f05270 */
[----:B------:R-:W-:-:S02]  /*abd0*/  PRMT R16, RZ, 0x654, R16 ;  /* 0x00000654ff107816 */ /* 0x000fc40000000010 */
[----:B------:R-:W-:Y:S01]  /*abe0*/  SEL R6, RZ, 0x1, P0 ;  /* 0x00000001ff067807 */ /* 0x000fe20000000000 */
[----:B------:R-:W-:Y:S01]  /*abf0*/  ULOP3.LUT UR4, UR4, 0x1, URZ, 0x3c, !UPT ;  /* 0x0000000104047892 */ /* 0x000fe2000f8e3c3f */
[----:B------:R1:W-:Y:S01]  /*ac00*/  SYNCS.ARRIVE.TRANS64.RED.A1T0 RZ, [R16+URZ], RZ ;  /* 0x000000ff10ff79a7 */ /* 0x0003e2000810043f */
[----:B------:R-:W-:Y:S02]  /*ac10*/  SEL R2, R2, RZ, P0 ;  /* 0x000000ff02027207 */ /* 0x000fe40000000000 */
[----:B------:R-:W-:Y:S02]  /*ac20*/  LOP3.LUT R19, R19, R6, RZ, 0x3c, !PT ;  /* 0x0000000613137212 */ /* 0x000fe400078e3cff */
[----:B------:R-:W-:Y:S01]  /*ac30*/  IMAD.U32 R228, RZ, RZ, UR4 ;  /* 0x00000004ffe47e24 */ /* 0x000fe2000f8e00ff */
[----:B------:R-:W-:Y:S06]  /*ac40*/  @!P1 BRA `(.L_x_330) ;  /* 0xffffff6800b09947 */ /* 0x000fec000383ffff */
        /* <DEDUP_REMOVED lines=82> */
.L_x_309:
[----:B------:R-:W-:Y:S05]  /*b170*/  @P0 BRA `(.L_x_331) ;  /* 0x0000001000200947 */ /* 0x000fea0003800000 */
[----:B------:R-:W2:Y:S01]  /*b180*/  S2UR UR4, SR_CgaCtaId ;  /* 0x00000000000479c3 */ /* 0x000ea20000008800 */
[----:B------:R-:W-:Y:S02]  /*b190*/  UMOV UR37, 0x400 ;  /* 0x0000040000257882 */ /* 0x000fe40000000000 */
[----:B--2---:R-:W-:-:S06]  /*b1a0*/  ULEA UR37, UR4, UR37, 0x18 ;  /* 0x0000002504257291 */ /* 0x004fcc000f8ec03f */
[----:B-1----:R-:W-:-:S05]  /*b1b0*/  IMAD.U32 R16, RZ, RZ, UR37 ;  /* 0x00000025ff107e24 */ /* 0x002fca000f8e00ff */
        /* <DEDUP_REMOVED lines=18> */
.L_x_332:
        /* <DEDUP_REMOVED lines=20> */
.L_x_333:
        /* <DEDUP_REMOVED lines=18> */
.L_x_334:
        /* <DEDUP_REMOVED lines=18> */
.L_x_335:
[----:B------:R-:W1:Y:S01]  /*b660*/  S2R R0, SR_TID.X ;  /* 0x0000000000007919 */ /* 0x000e620000002100 */
[----:B------:R-:W-:Y:S05]  /*b670*/  WARPSYNC.ALL ;  /* 0x0000000000007948 */ /* 0x000fea0003800000 */
[----:B------:R-:W-:Y:S01]  /*b680*/  BAR.SYNC.DEFER_BLOCKING 0x1, 0x100 ;  /* 0x0044000000007b1d */ /* 0x000fe20000010000 */
        /* <DEDUP_REMOVED lines=12> */
[----:B------:R-:W-:Y:S01]  /*b750*/  F2FP.F16.F32.PACK_AB R155, R159, R158 ;  /* 0x0000009e9f9b723e */ /* 0x000fe200000000ff */
[----:B-1----:R-:W-:Y:S01]  /*b760*/  VIADD R6, R0, 0xffffff80 ;  /* 0xffffff8000067836 */ /* 0x002fe20000000000 */
[----:B------:R-:W-:Y:S02]  /*b770*/  F2FP.F16.F32.PACK_AB R161, R163, R162 ;  /* 0x000000a2a3a1723e */ /* 0x000fe400000000ff */
[----:B------:R-:W-:Y:S01]  /*b780*/  F2FP.F16.F32.PACK_AB R168, R169, R168 ;  /* 0x000000a8a9a8723e */ /* 0x000fe200000000ff */
[----:B------:R-:W-:Y:S01]  /*b790*/  IMAD.SHL.U32 R0, R6, 0x40, RZ ;  /* 0x0000004006007824 */ /* 0x000fe200078e00ff */
[----:B------:R-:W-:-:S02]  /*b7a0*/  SHF.R.S32.HI R7, RZ, 0x1f, R6 ;  /* 0x0000001fff077819 */ /* 0x000fc40000011406 */
[----:B------:R-:W-:Y:S02]  /*b7b0*/  F2FP.F16.F32.PACK_AB R162, R165, R164 ;  /* 0x000000a4a5a2723e */ /* 0x000fe400000000ff */
[CC--:B------:R-:W-:Y:S02]  /*b7c0*/  LEA.HI R2, R7.reuse, R6.reuse, RZ, 0x5 ;  /* 0x0000000607027211 */ /* 0x0c0fe400078f28ff */
        /* <DEDUP_REMOVED lines=12> */
[----:B------:R-:W-:-:S02]  /*b890*/  SHF.R.U32.HI R3, RZ, 0x3, R2 ;  /* 0x00000003ff037819 */ /* 0x000fc40000011602 */
[----:B------:R-:W-:Y:S01]  /*b8a0*/  SHF.R.S32.HI R6, RZ, 0x7, R6 ;  /* 0x00000007ff067819 */ /* 0x000fe20000011406 */
[----:B------:R-:W1:Y:S01]  /*b8b0*/  SHFL.IDX PT, R2, R8, RZ, 0x1f ;  /* 0x00001fff08027589 */ /* 0x000e6200000e0000 */
[----:B------:R-:W-:Y:S02]  /*b8c0*/  LOP3.LUT R0, R0, R3, RZ, 0x3c, !PT ;  /* 0x0000000300007212 */ /* 0x000fe400078e3cff */
[----:B------:R-:W-:Y:S01]  /*b8d0*/  F2FP.F16.F32.PACK_AB R163, R167, R166 ;  /* 0x000000a6a7a3723e */ /* 0x000fe200000000ff */
[----:B------:R-:W-:Y:S01]  /*b8e0*/  IMAD R5, R6, 0xa, R5 ;  /* 0x0000000a06057824 */ /* 0x000fe200078e0205 */
[----:B------:R-:W-:Y:S02]  /*b8f0*/  F2FP.F16.F32.PACK_AB R169, R171, R170 ;  /* 0x000000aaaba9723e */ /* 0x000fe400000000ff */
[----:B------:R-:W-:Y:S01]  /*b900*/  F2FP.F16.F32.PACK_AB R176, R177, R176 ;  /* 0x000000b0b1b0723e */ /* 0x000fe200000000ff */
[----:B------:R-:W-:Y:S01]  /*b910*/  IMAD.U32 R0, R5, 0x200, R0 ;  /* 0x0000020005007824 */ /* 0x000fe200078e0000 */
[----:B------:R-:W-:-:S02]  /*b920*/  F2FP.F16.F32.PACK_AB R170, R173, R172 ;  /* 0x000000acadaa723e */ /* 0x000fc400000000ff */
[----:B------:R-:W-:Y:S02]  /*b930*/  F2FP.F16.F32.PACK_AB R171, R175, R174 ;  /* 0x000000aeafab723e */ /* 0x000fe400000000ff */
[----:B------:R-:W-:Y:S02]  /*b940*/  LEA R0, R0, UR37, 0x1 ;  /* 0x0000002500007c11 */ /* 0x000fe4000f8e08ff */
[----:B------:R-:W-:Y:S02]  /*b950*/  F2FP.F16.F32.PACK_AB R177, R179, R178 ;  /* 0x000000b2b3b1723e */ /* 0x000fe400000000ff */
[----:B------:R-:W-:Y:S01]  /*b960*/  F2FP.F16.F32.PACK_AB R184, R185, R184 ;  /* 0x000000b8b9b8723e */ /* 0x000fe200000000ff */
[----:B------:R2:W-:Y:S01]  /*b970*/  STSM.16.MT88.4 [R0+0xa000], R136 ;  /* 0x00a0008800007844 */ /* 0x0005e20000004200 */
[----:B------:R-:W-:Y:S02]  /*b980*/  F2FP.F16.F32.PACK_AB R178, R181, R180 ;  /* 0x000000b4b5b2723e */ /* 0x000fe400000000ff */
[----:B------:R-:W-:Y:S01]  /*b990*/  F2FP.F16.F32.PACK_AB R179, R183, R182 ;  /* 0x000000b6b7b3723e */ /* 0x000fe200000000ff */
[----:B------:R2:W-:Y:S01]  /*b9a0*/  STSM.16.MT88.4 [R0+0xf000], R144 ;  /* 0x00f0009000007844 */ /* 0x0005e20000004200 */
[----:B------:R-:W-:-:S02]  /*b9b0*/  F2FP.F16.F32.PACK_AB R185, R187, R186 ;  /* 0x000000babbb9723e */ /* 0x000fc400000000ff */
[----:B------:R-:W-:Y:S01]  /*b9c0*/  F2FP.F16.F32.PACK_AB R192, R193, R192 ;  /* 0x000000c0c1c0723e */ /* 0x000fe200000000ff */
[----:B------:R2:W-:Y:S01]  /*b9d0*/  STSM.16.MT88.4 [R0+0xa800], R152 ;  /* 0x00a8009800007844 */ /* 0x0005e20000004200 */
        /* <DEDUP_REMOVED lines=19> */
[----:B------:R-:W-:Y:S02]  /*bb10*/  F2FP.F16.F32.PACK_AB R96, R97, R96 ;  /* 0x000000606160723e */ /* 0x000fe400000000ff */
[----:B------:R-:W-:Y:S01]  /*bb20*/  F2FP.F16.F32.PACK_AB R4, R57, R56 ;  /* 0x000000383904723e */ /* 0x000fe200000000ff */
[----:B------:R2:W-:Y:S01]  /*bb30*/  STSM.16.MT88.4 [R0+0x11000], R208 ;  /* 0x011000d000007844 */ /* 0x0005e20000004200 */
[----:B------:R-:W-:Y:S02]  /*bb40*/  F2FP.F16.F32.PACK_AB R5, R59, R58 ;  /* 0x0000003a3b05723e */ /* 0x000fe400000000ff */
[----:B------:R-:W-:-:S02]  /*bb50*/  F2FP.F16.F32.PACK_AB R6, R61, R60 ;  /* 0x0000003c3d06723e */ /* 0x000fc400000000ff */
[----:B------:R-:W-:Y:S02]  /*bb60*/  F2FP.F16.F32.PACK_AB R7, R63, R62 ;  /* 0x0000003e3f07723e */ /* 0x000fe400000000ff */
[----:B------:R-:W-:Y:S02]  /*bb70*/  F2FP.F16.F32.PACK_AB R97, R99, R98 ;  /* 0x000000626361723e */ /* 0x000fe400000000ff */
[----:B------:R-:W-:Y:S01]  /*bb80*/  F2FP.F16.F32.PACK_AB R64, R65, R64 ;  /* 0x000000404140723e */ /* 0x000fe200000000ff */
[----:B------:R2:W-:Y:S01]  /*bb90*/  STSM.16.MT88.4 [R0], R4 ;  /* 0x0000000400007844 */ /* 0x0005e20000004200 */
[----:B------:R-:W-:Y:S02]  /*bba0*/  F2FP.F16.F32.PACK_AB R98, R101, R100 ;  /* 0x000000646562723e */ /* 0x000fe400000000ff */
[----:B------:R-:W-:Y:S02]  /*bbb0*/  F2FP.F16.F32.PACK_AB R99, R103, R102 ;  /* 0x000000666763723e */ /* 0x000fe400000000ff */
[----:B------:R-:W-:-:S02]  /*bbc0*/  F2FP.F16.F32.PACK_AB R65, R67, R66 ;  /* 0x000000424341723e */ /* 0x000fc400000000ff */
[----:B------:R-:W-:Y:S01]  /*bbd0*/  F2FP.F16.F32.PACK_AB R104, R105, R104 ;  /* 0x000000686968723e */ /* 0x000fe200000000ff */
[----:B------:R2:W-:Y:S01]  /*bbe0*/  STSM.16.MT88.4 [R0+0x5000], R96 ;  /* 0x0050006000007844 */ /* 0x0005e20000004200 */
[----:B------:R-:W-:Y:S02]  /*bbf0*/  F2FP.F16.F32.PACK_AB R66, R69, R68 ;  /* 0x000000444542723e */ /* 0x000fe400000000ff */
[----:B------:R-:W-:Y:S02]  /*bc00*/  F2FP.F16.F32.PACK_AB R67, R71, R70 ;  /* 0x000000464743723e */ /* 0x000fe400000000ff */
[----:B------:R-:W-:Y:S02]  /*bc10*/  F2FP.F16.F32.PACK_AB R105, R107, R106 ;  /* 0x0000006a6b69723e */ /* 0x000fe400000000ff */
[----:B------:R-:W-:Y:S01]  /*bc20*/  F2FP.F16.F32.PACK_AB R72, R73, R72 ;  /* 0x000000484948723e */ /* 0x000fe200000000ff */
[----:B------:R2:W-:Y:S01]  /*bc30*/  STSM.16.MT88.4 [R0+0x800], R64 ;  /* 0x0008004000007844 */ /* 0x0005e20000004200 */
[----:B------:R-:W-:-:S02]  /*bc40*/  F2FP.F16.F32.PACK_AB R106, R109, R108 ;  /* 0x0000006c6d6a723e */ /* 0x000fc400000000ff */
[----:B------:R-:W-:Y:S02]  /*bc50*/  F2FP.F16.F32.PACK_AB R107, R111, R110 ;  /* 0x0000006e6f6b723e */ /* 0x000fe400000000ff */
[----:B------:R-:W-:Y:S02]  /*bc60*/  F2FP.F16.F32.PACK_AB R73, R75, R74 ;  /* 0x0000004a4b49723e */ /* 0x000fe400000000ff */
[----:B------:R-:W-:Y:S01]  /*bc70*/  F2FP.F16.F32.PACK_AB R112, R113, R112 ;  /* 0x000000707170723e */ /* 0x000fe200000000ff */
[----:B------:R2:W-:Y:S01]  /*bc80*/  STSM.16.MT88.4 [R0+0x5800], R104 ;  /* 0x0058006800007844 */ /* 0x0005e20000004200 */
        /* <DEDUP_REMOVED lines=26> */
[----:B-1----:R-:W-:-:S03]  /*be30*/  ISETP.NE.AND P0, PT, R2, 0x7, PT ;  /* 0x000000070200780c */ /* 0x002fc60003f05270 */
[----:B------:R2:W-:Y:S01]  /*be40*/  STSM.16.MT88.4 [R0+0x7000], R128 ;  /* 0x0070008000007844 */ /* 0x0005e20000004200 */
[----:B------:R-:W-:Y:S01]  /*be50*/  @!PT LDS RZ, [RZ] ;  /* 0x00000000fffff984 */ /* 0x000fe20000000800 */
[----:B------:R-:W-:Y:S01]  /*be60*/  @!PT LDS RZ, [RZ] ;  /* 0x00000000fffff984 */ /* 0x000fe20000000800 */
[----:B------:R-:W-:Y:S01]  /*be70*/  @!PT LDS RZ, [RZ] ;  /* 0x00000000fffff984 */ /* 0x000fe20000000800 */
[----:B------:R1:W-:Y:S06]  /*be80*/  MEMBAR.ALL.CTA ;  /* 0x0000000000007992 */ /* 0x0003ec0000008000 */
[----:B-1----:R-:W1:Y:S02]  /*be90*/  FENCE.VIEW.ASYNC.S ;  /* 0x00000000000073c6 */ /* 0x002e640000000000 */
[----:B-1----:R-:W-:Y:S06]  /*bea0*/  BAR.ARV 0x1, 0x120 ;  /* 0x0044800000007b1d */ /* 0x002fec0000002000 */
[----:B------:R-:W-:Y:S05]  /*beb0*/  @P0 BRA `(.L_x_336) ;  /* 0x0000000000c80947 */ /* 0x000fea0003800000 */
[----:B------:R-:W-:Y:S01]  /*bec0*/  BAR.SYNC.DEFER_BLOCKING 0x1, 0x120 ;  /* 0x0044800000007b1d */ /* 0x000fe20000010000 */
[----:B------:R-:W-:-:S05]  /*bed0*/  ELECT P0, URZ, PT ;  /* 0x00000000003f782f */ /* 0x000fca0003800000 */
[----:B------:R-:W-:Y:S08]  /*bee0*/  BSSY B0, `(.L_x_336) ;  /* 0x000002f000007945 */ /* 0x000ff00003800000 */
[----:B------:R-:W-:Y:S05]  /*bef0*/  @!P0 BRA `(.L_x_337) ;  /* 0x0000000000b48947 */ /* 0x000fea0003800000 */
[----:B------:R-:W1:Y:S01]  /*bf00*/  S2UR UR10, SR_CTAID.X ;  /* 0x00000000000a79c3 */ /* 0x000e620000002500 */
        /* <DEDUP_REMOVED lines=16> */
[----:B-1----:R-:W-:Y:S01]  /*c010*/  UIMAD UR10, UR10, 0x50, URZ ;  /* 0x000000500a0a78a4 */ /* 0x002fe2000f8e023f */
        /* <DEDUP_REMOVED lines=16> */
[----:B-1----:R-:W-:Y:S01]  /*c120*/  UMOV UR8, UR37 ;  /* 0x0000002500087c82 */ /* 0x002fe20008000000 */
[----:B------:R-:W-:Y:S01]  /*c130*/  UTMASTG.4D [UR32], [UR4] ;  /* 0x00000020040073b5 */ /* 0x000fe20008018000 */
[----:B---3--:R-:W-:Y:S01]  /*c140*/  UIADD3 UR16, UR37, 0x5000, URZ ;  /* 0x0000500025107890 */ /* 0x008fe2000fffe03f */
[----:B------:R-:W-:Y:S01]  /*c150*/  UMOV UR17, 0x80 ;  /* 0x0000008000117882 */ /* 0x000fe20000000000 */
[----:B------:R1:W-:Y:S01]  /*c160*/  UTMASTG.4D [UR8], [UR6] ;  /* 0x00000008060073b5 */ /* 0x0003e20008018000 */
[----:B------:R3:W-:Y:S06]  /*c170*/  UTMASTG.4D [UR24], [UR6] ;  /* 0x00000018060073b5 */ /* 0x0007ec0008018000 */
[----:B------:R3:W-:Y:S01]  /*c180*/  UTMASTG.4D [UR16], [UR6] ;  /* 0x00000010060073b5 */ /* 0x0007e20008018000 */
[----:B-1----:R-:W-:Y:S01]  /*c190*/  UIADD3 UR8, UR37, 0x7800, URZ ;  /* 0x0000780025087890 */ /* 0x002fe2000fffe03f */
[----:B------:R-:W-:-:S08]  /*c1a0*/  UMOV UR9, 0xc0 ;  /* 0x000000c000097882 */ /* 0x000fd00000000000 */
[----:B------:R3:W-:Y:S02]  /*c1b0*/  UTMASTG.4D [UR8], [UR6] ;  /* 0x00000008060073b5 */ /* 0x0007e40008018000 */
[----:B---3--:R0:W-:Y:S02]  /*c1c0*/  UTMACMDFLUSH ;  /* 0x00000000000079b7 */ /* 0x0081e40000000000 */
.L_x_337:
[----:B------:R-:W-:Y:S05]  /*c1d0*/  BSYNC B0 ;  /* 0x0000000000007941 */ /* 0x000fea0003800000 */
.L_x_336:
[----:B------:R-:W-:-:S04]  /*c1e0*/  DEPBAR.LE SB0, 0x0 ;  /* 0x000080000000791a */ /* 0x000fc80000000000 */
[----:B------:R-:W-:Y:S05]  /*c1f0*/  EXIT ;  /* 0x000000000000794d */ /* 0x000fea0003800000 */
.L_x_331:
[----:B------:R-:W2:Y:S01]  /*c200*/  S2R R0, SR_TID.X ;  /* 0x0000000000007919 */ /* 0x000ea20000002100 */
[----:B------:R-:W3:Y:S01]  /*c210*/  S2UR UR8, SR_CTAID.Y ;  /* 0x00000000000879c3 */ /* 0x000ee20000002600 */
[----:B------:R-:W-:Y:S01]  /*c220*/  BSSY B0, `(.L_x_338) ;  /* 0x0000033000007945 */ /* 0x000fe20003800000 */
[----:B------:R-:W4:Y:S06]  /*c230*/  S2R R11, SR_CTAID.X ;  /* 0x00000000000b7919 */ /* 0x000f2c0000002500 */
[----:B------:R-:W5:Y:S08]  /*c240*/  LDC.64 R4, c[0x0][0x820] ;  /* 0x00020800ff047b82 */ /* 0x000f700000000a00 */
[----:B------:R-:W4:Y:S08]  /*c250*/  LDC.64 R20, c[0x0][0x808] ;  /* 0x00020200ff147b82 */ /* 0x000f300000000a00 */
[----:B------:R-:W1:Y:S01]  /*c260*/  S2UR UR6, SR_CTAID.Z ;  /* 0x00000000000679c3 */ /* 0x000e620000002700 */
[----:B---3--:R-:W-:Y:S01]  /*c270*/  USHF.R.S32.HI UR9, URZ, 0x1f, UR8 ;  /* 0x0000001f3f097899 */ /* 0x008fe20008011408 */
[----:B--2---:R-:W-:-:S06]  /*c280*/  VIADD R3, R0, 0xffffff80 ;  /* 0xffffff8000037836 */ /* 0x004fcc0000000000 */
[----:B------:R-:W2:Y:S01]  /*c290*/  LDC.64 R12, c[0x0][0x828] ;  /* 0x00020a00ff0c7b82 */ /* 0x000ea20000000a00 */
[----:B------:R-:W-:-:S04]  /*c2a0*/  SHF.R.S32.HI R0, RZ, 0x1f, R3 ;  /* 0x0000001fff007819 */ /* 0x000fc80000011403 */
[----:B------:R-:W-:Y:S01]  /*c2b0*/  LEA.HI R8, R0, R3, RZ, 0x5 ;  /* 0x0000000300087211 */ /* 0x000fe200078f28ff */
[----:B----4-:R-:W-:Y:S02]  /*c2c0*/  IMAD R17, R11, -0x50, R20 ;  /* 0xffffffb00b117824 */ /* 0x010fe400078e0214 */
[----:B------:R-:W3:Y:S01]  /*c2d0*/  LDC.64 R18, c[0x0][0x850] ;  /* 0x00021400ff127b82 */ /* 0x000ee20000000a00 */
[----:B------:R-:W-:Y:S01]  /*c2e0*/  LOP3.LUT R0, R8, 0x1fffffe0, RZ, 0xc0, !PT ;  /* 0x1fffffe008007812 */ /* 0x000fe200078ec0ff */
[----:B-1----:R-:W-:-:S04]  /*c2f0*/  USHF.R.S32.HI UR7, URZ, 0x1f, UR6 ;  /* 0x0000001f3f077899 */ /* 0x002fc80008011406 */
[----:B------:R-:W-:Y:S02]  /*c300*/  IMAD.IADD R0, R3, 0x1, -R0 ;  /* 0x0000000103007824 */ /* 0x000fe400078e0a00 */
[----:B------:R-:W1:Y:S02]  /*c310*/  LDC.64 R22, c[0x0][0x858] ;  /* 0x00021600ff167b82 */ /* 0x000e640000000a00 */
[----:B------:R-:W-:Y:S02]  /*c320*/  IMAD.SHL.U32 R6, R0, 0x8, RZ ;  /* 0x0000000800067824 */ /* 0x000fe400078e00ff */
[----:B-----5:R-:W-:-:S03]  /*c330*/  IMAD R0, R4, UR9, RZ ;  /* 0x0000000904007c24 */ /* 0x020fc6000f8e02ff */
[----:B------:R-:W-:Y:S01]  /*c340*/  SHF.R.S32.HI R7, RZ, 0x1f, R6 ;  /* 0x0000001fff077819 */ /* 0x000fe20000011406 */
[----:B------:R-:W-:Y:S02]  /*c350*/  IMAD R5, R5, UR8, R0 ;  /* 0x0000000805057c24 */ /* 0x000fe4000f8e0200 */
[----:B------:R-:W-:Y:S01]  /*c360*/  IMAD.WIDE.U32 R2, R4, UR8, R6 ;  /* 0x0000000804027c25 */ /* 0x000fe2000f8e0006 */
[----:B------:R-:W-:-:S03]  /*c370*/  SHF.R.S32.HI R4, RZ, 0x5, R8 ;  /* 0x00000005ff047819 */ /* 0x000fc60000011408 */
[----:B------:R-:W-:Y:S01]  /*c380*/  IMAD.IADD R3, R3, 0x1, R5 ;  /* 0x0000000103037824 */ /* 0x000fe200078e0205 */
[C---:B------:R-:W-:Y:S01]  /*c390*/  ISETP.GE.AND P6, PT, R4.reuse, R17, PT ;  /* 0x000000110400720c */ /* 0x040fe20003fc6270 */
[C---:B------:R-:W-:Y:S01]  /*c3a0*/  VIADD R0, R4.reuse, 0x8 ;  /* 0x0000000804007836 */ /* 0x040fe20000000000 */
[----:B------:R-:W-:Y:S01]  /*c3b0*/  SHF.R.S32.HI R5, RZ, 0x1f, R4 ;  /* 0x0000001fff057819 */ /* 0x000fe20000011404 */
[----:B------:R-:W-:Y:S01]  /*c3c0*/  VIADD R8, R4, 0x18 ;  /* 0x0000001804087836 */ /* 0x000fe20000000000 */
[----:B------:R-:W-:Y:S01]  /*c3d0*/  ISETP.GE.OR P2, PT, R6, R21, P6 ;  /* 0x000000150600720c */ /* 0x000fe20003746670 */
[----:B------:R-:W-:Y:S01]  /*c3e0*/  VIADD R10, R4, 0x20 ;  /* 0x00000020040a7836 */ /* 0x000fe20000000000 */
[-C--:B------:R-:W-:Y:S01]  /*c3f0*/  ISETP.GE.AND P5, PT, R0, R17.reuse, PT ;  /* 0x000000110000720c */ /* 0x080fe20003fa6270 */
[----:B------:R-:W-:Y:S01]  /*c400*/  VIADD R0, R4, 0x10 ;  /* 0x0000001004007836 */ /* 0x000fe20000000000 */
[-C--:B------:R-:W-:Y:S01]  /*c410*/  ISETP.GE.AND P3, PT, R8, R17.reuse, PT ;  /* 0x000000110800720c */ /* 0x080fe20003f66270 */
[----:B--2---:R-:W-:Y:S01]  /*c420*/  IMAD.WIDE.U32 R8, R12, UR6, R2 ;  /* 0x000000060c087c25 */ /* 0x004fe2000f8e0002 */
[----:B------:R-:W-:-:S02]  /*c430*/  ISETP.GE.AND P0, PT, R10, R17, PT ;  /* 0x000000110a00720c */ /* 0x000fc40003f06270 */
[----:B------:R-:W-:Y:S01]  /*c440*/  ISETP.GE.AND P4, PT, R0, R17, PT ;  /* 0x000000110000720c */ /* 0x000fe20003f86270 */
[----:B------:R-:W-:Y:S01]  /*c450*/  IMAD R0, R12, UR7, RZ ;  /* 0x000000070c007c24 */ /* 0x000fe2000f8e02ff */
[----:B------:R-:W-:Y:S01]  /*c460*/  ISETP.GE.OR P1, PT, R6, R21, P5 ;  /* 0x000000150600720c */ /* 0x000fe20002f26670 */
[----:B------:R-:W-:-:S04]  /*c470*/  IMAD.WIDE R2, R11, 0x50, R4 ;  /* 0x000000500b027825 */ /* 0x000fc800078e0204 */
[----:B------:R-:W-:-:S04]  /*c480*/  IMAD R13, R13, UR6, R0 ;  /* 0x000000060d0d7c24 */ /* 0x000fc8000f8e0200 */
[----:B------:R-:W-:Y:S01]  /*c490*/  IMAD.IADD R13, R9, 0x1, R13 ;  /* 0x00000001090d7824 */ /* 0x000fe200078e020d */
[----:B------:R-:W-:Y:S06]  /*c4a0*/  @P2 BRA `(.L_x_339) ;  /* 0x0000000000282947 */ /* 0x000fec0003800000 */
[----:B------:R-:W-:Y:S01]  /*c4b0*/  ULDC.64 UR4, c[0x0][0x818] ;  /* 0x0002060000047ab9 */ /* 0x000fe20000000a00 */
        /* <DEDUP_REMOVED lines=9> */
.L_x_339:
[----:B------:R-:W-:Y:S05]  /*c550*/  BSYNC B0 ;  /* 0x0000000000007941 */ /* 0x000fea0003800000 */
.L_x_338:
[----:B------:R-:W-:Y:S01]  /*c560*/  BSSY B0, `(.L_x_340) ;  /* 0x0000010000007945 */ /* 0x000fe20003800000 */
[----:B------:R-:W-:-:S03]  /*c570*/  ISETP.GE.OR P2, PT, R6, R21, P4 ;  /* 0x000000150600720c */ /* 0x000fc60002746670 */
[----:B------:R-:W-:Y:S10]  /*c580*/  @P1 BRA `(.L_x_341) ;  /* 0x0000000000341947 */ /* 0x000ff40003800000 */
[----:B--2---:R-:W-:Y:S01]  /*c590*/  IADD3 R15, P1, R2, 0x8, RZ ;  /* 0x00000008020f7810 */ /* 0x004fe20007f3e0ff */
[----:B------:R-:W-:Y:S01]  /*c5a0*/  ULDC.64 UR4, c[0x0][0x818] ;  /* 0x0002060000047ab9 */ /* 0x000fe20000000a00 */
[----:B------:R-:W-:Y:S02]  /*c5b0*/  IMAD.MOV.U32 R10, RZ, RZ, R8 ;  /* 0x000000ffff0a7224 */ /* 0x000fe400078e0008 */
        /* <DEDUP_REMOVED lines=10> */
.L_x_341:
[----:B------:R-:W-:Y:S05]  /*c660*/  BSYNC B0 ;  /* 0x0000000000007941 */ /* 0x000fea0003800000 */
.L_x_340:
[----:B------:R-:W-:Y:S01]  /*c670*/  BSSY B0, `(.L_x_342) ;  /* 0x0000010000007945 */ /* 0x000fe20003800000 */
[----:B------:R-:W-:-:S03]  /*c680*/  ISETP.GE.OR P1, PT, R6, R21, P3 ;  /* 0x000000150600720c */ /* 0x000fc60001f26670 */
[----:B------:R-:W-:Y:S10]  /*c690*/  @P2 BRA `(.L_x_343) ;  /* 0x0000000000342947 */ /* 0x000ff40003800000 */
[----:B--2-4-:R-:W-:Y:S01]  /*c6a0*/  IADD3 R15, P2, R2, 0x10, RZ ;  /* 0x00000010020f7810 */ /* 0x014fe20007f5e0ff */
        /* <DEDUP_REMOVED lines=12> */
.L_x_343:
[----:B------:R-:W-:Y:S05]  /*c770*/  BSYNC B0 ;  /* 0x0000000000007941 */ /* 0x000fea0003800000 */
.L_x_342:
[----:B------:R-:W-:Y:S01]  /*c780*/  BSSY B0, `(.L_x_344) ;  /* 0x0000011000007945 */ /* 0x000fe20003800000 */
[----:B------:R-:W-:Y:S01]  /*c790*/  ISETP.GE.OR P2, PT, R6, R21, P0 ;  /* 0x000000150600720c */ /* 0x000fe20000746670 */
[----:B------:R-:W-:Y:S02]  /*c7a0*/  VIADD R0, R4, 0x28 ;  /* 0x0000002804007836 */ /* 0x000fe40000000000 */
[----:B------:R-:W-:Y:S10]  /*c7b0*/  @P1 BRA `(.L_x_345) ;  /* 0x0000000000341947 */ /* 0x000ff40003800000 */
[----:B--2-4-:R-:W-:Y:S01]  /*c7c0*/  IADD3 R15, P1, R2, 0x18, RZ ;  /* 0x00000018020f7810 */ /* 0x014fe20007f3e0ff */
[----:B------:R-:W-:Y:S01]  /*c7d0*/  ULDC.64 UR4, c[0x0][0x818] ;  /* 0x0002060000047ab9 */ /* 0x000fe20000000a00 */
[----:B------:R-:W-:-:S03]  /*c7e0*/  IMAD.MOV.U32 R11, RZ, RZ, R13 ;  /* 0x000000ffff0b7224 */ /* 0x000fc600078e000d */
        /* <DEDUP_REMOVED lines=9> */
[----:B------:R2:W-:Y:S02]  /*c880*/  STG.E.128 desc[UR60][R14.64], RZ ;  /* 0x000000ff0e007986 */ /* 0x0005e4000c101d3c */
.L_x_345:
[----:B------:R-:W-:Y:S05]  /*c890*/  BSYNC B0 ;  /* 0x0000000000007941 */ /* 0x000fea0003800000 */
.L_x_344:
[----:B------:R-:W-:Y:S01]  /*c8a0*/  BSSY B0, `(.L_x_346) ;  /* 0x0000010000007945 */ /* 0x000fe20003800000 */
[----:B------:R-:W-:-:S03]  /*c8b0*/  ISETP.GE.AND P1, PT, R0, R17, PT ;  /* 0x000000110000720c */ /* 0x000fc60003f26270 */
        /* <DEDUP_REMOVED lines=14> */
.L_x_347:
[----:B------:R-:W-:Y:S05]  /*c9a0*/  BSYNC B0 ;  /* 0x0000000000007941 */ /* 0x000fea0003800000 */
.L_x_346:
[----:B------:R-:W-:Y:S01]  /*c9b0*/  ISETP.GE.OR P2, PT, R6, R21, P1 ;  /* 0x000000150600720c */ /* 0x000fe20000f46670 */
[----:B------:R-:W-:Y:S01]  /*c9c0*/  ULDC UR4, c[0x0][0x83c] ;  /* 0x00020f0000047ab9 */ /* 0x000fe20000000800 */
[----:B------:R-:W-:Y:S01]  /*c9d0*/  BSSY B0, `(.L_x_348) ;  /* 0x0000010000007945 */ /* 0x000fe20003800000 */
[----:B------:R-:W-:-:S10]  /*c9e0*/  VIADD R0, R4, 0x30 ;  /* 0x0000003004007836 */ /* 0x000fd40000000000 */
[----:B------:R-:W-:Y:S05]  /*c9f0*/  @P2 BRA `(.L_x_349) ;  /* 0x0000000000342947 */ /* 0x000fea0003800000 */
        /* <DEDUP_REMOVED lines=13> */
.L_x_349:
[----:B------:R-:W-:Y:S05]  /*cad0*/  BSYNC B0 ;  /* 0x0000000000007941 */ /* 0x000fea0003800000 */
.L_x_348:
[----:B------:R-:W-:Y:S01]  /*cae0*/  ISETP.GE.OR P3, PT, R6, UR4, P3 ;  /* 0x0000000406007c0c */ /* 0x000fe20009f66670 */
[----:B------:R-:W-:Y:S01]  /*caf0*/  BSSY B0, `(.L_x_350) ;  /* 0x000001c000007945 */ /* 0x000fe20003800000 */
[----:B------:R-:W-:Y:S01]  /*cb00*/  ISETP.GE.AND P2, PT, R0, R17, PT ;  /* 0x000000110000720c */ /* 0x000fe20003f46270 */
[----:B------:R-:W-:Y:S01]  /*cb10*/  VIADD R0, R4, 0x38 ;  /* 0x0000003804007836 */ /* 0x000fe20000000000 */
[----:B------:R-:W-:Y:S02]  /*cb20*/  P2R R26, PR, RZ, 0x8 ;  /* 0x00000008ff1a7803 */ /* 0x000fe40000000000 */
[C---:B------:R-:W-:Y:S02]  /*cb30*/  ISETP.GE.OR P3, PT, R6.reuse, R21, P2 ;  /* 0x000000150600720c */ /* 0x040fe40001766670 */
[C---:B------:R-:W-:Y:S02]  /*cb40*/  ISETP.GE.OR P6, PT, R6.reuse, UR4, P6 ;  /* 0x0000000406007c0c */ /* 0x040fe4000b7c6670 */
[----:B------:R-:W-:-:S02]  /*cb50*/  ISETP.GE.OR P5, PT, R6, UR4, P5 ;  /* 0x0000000406007c0c */ /* 0x000fc4000afa6670 */
[C---:B------:R-:W-:Y:S02]  /*cb60*/  ISETP.GE.OR P4, PT, R6.reuse, UR4, P4 ;  /* 0x0000000406007c0c */ /* 0x040fe4000a786670 */
[----:B------:R-:W-:Y:S02]  /*cb70*/  P2R R20, PR, RZ, 0x40 ;  /* 0x00000040ff147803 */ /* 0x000fe40000000000 */
[----:B------:R-:W-:Y:S02]  /*cb80*/  P2R R24, PR, RZ, 0x20 ;  /* 0x00000020ff187803 */ /* 0x000fe40000000000 */
[C---:B------:R-:W-:Y:S02]  /*cb90*/  ISETP.GE.OR P0, PT, R6.reuse, UR4, P0 ;  /* 0x0000000406007c0c */ /* 0x040fe40008706670 */
[----:B------:R-:W-:Y:S02]  /*cba0*/  P2R R25, PR, RZ, 0x10 ;  /* 0x00000010ff197803 */ /* 0x000fe40000000000 */
[----:B------:R-:W-:-:S02]  /*cbb0*/  ISETP.GE.OR P1, PT, R6, UR4, P1 ;  /* 0x0000000406007c0c */ /* 0x000fc40008f26670 */
[----:B------:R-:W-:Y:S01]  /*cbc0*/  ISETP.GE.OR P2, PT, R6, UR4, P2 ;  /* 0x0000000406007c0c */ /* 0x000fe20009746670 */
[----:B------:R-:W-:-:S12]  /*cbd0*/  @P3 BRA `(.L_x_351) ;  /* 0x0000000000343947 */ /* 0x000fd80003800000 */
        /* <DEDUP_REMOVED lines=13> */
.L_x_351:
[----:B------:R-:W-:Y:S05]  /*ccb0*/  BSYNC B0 ;  /* 0x0000000000007941 */ /* 0x000fea0003800000 */
.L_x_350:
[----:B------:R-:W-:Y:S01]  /*ccc0*/  ISETP.GE.AND P3, PT, R0, R17, PT ;  /* 0x000000110000720c */ /* 0x000fe20003f66270 */
[----:B---3--:R-:W-:Y:S01]  /*ccd0*/  IMAD R0, R18, UR9, RZ ;  /* 0x0000000912007c24 */ /* 0x008fe2000f8e02ff */
[----:B------:R-:W-:Y:S02]  /*cce0*/  BSSY B0, `(.L_x_352) ;  /* 0x0000013000007945 */ /* 0x000fe40003800000 */
[C---:B------:R-:W-:Y:S01]  /*ccf0*/  ISETP.GE.OR P4, PT, R6.reuse, R21, P3 ;  /* 0x000000150600720c */ /* 0x040fe20001f86670 */
[----:B------:R-:W-:Y:S01]  /*cd00*/  IMAD R19, R19, UR8, R0 ;  /* 0x0000000813137c24 */ /* 0x000fe2000f8e0200 */
[----:B------:R-:W-:Y:S01]  /*cd10*/  ISETP.GE.OR P3, PT, R6, UR4, P3 ;  /* 0x0000000406007c0c */ /* 0x000fe20009f66670 */
        /* <DEDUP_REMOVED lines=15> */
.L_x_353:
[----:B------:R-:W-:Y:S05]  /*ce10*/  BSYNC B0 ;  /* 0x0000000000007941 */ /* 0x000fea0003800000 */
.L_x_352:
[----:B------:R-:W-:Y:S01]  /*ce20*/  ISETP.GE.AND P4, PT, R0, R17, PT ;  /* 0x000000110000720c */ /* 0x000fe20003f86270 */
[----:B------:R-:W-:Y:S01]  /*ce30*/  IMAD.WIDE.U32 R10, R18, UR8, R6 ;  /* 0x00000008120a7c25 */ /* 0x000fe2000f8e0006 */
[----:B------:R-:W-:Y:S02]  /*ce40*/  BSSY B0, `(.L_x_354) ;  /* 0x0000013000007945 */ /* 0x000fe40003800000 */
[----:B------:R-:W-:Y:S01]  /*ce50*/  ISETP.GE.OR P5, PT, R6, R21, P4 ;  /* 0x000000150600720c */ /* 0x000fe200027a6670 */
[----:B------:R-:W-:Y:S01]  /*ce60*/  VIADD R0, R4, 0x48 ;  /* 0x0000004804007836 */ /* 0x000fe20000000000 */
[----:B------:R-:W-:Y:S01]  /*ce70*/  ISETP.GE.OR P4, PT, R6, UR4, P4 ;  /* 0x0000000406007c0c */ /* 0x000fe2000a786670 */
[----:B--234-:R-:W-:-:S10]  /*ce80*/  IMAD.IADD R15, R11, 0x1, R19 ;  /* 0x000000010b0f7824 */ /* 0x01cfd400078e0213 */
[----:B------:R-:W-:Y:S05]  /*ce90*/  @P5 BRA `(.L_x_355) ;  /* 0x0000000000345947 */ /* 0x000fea0003800000 */
[----:B------:R-:W-:Y:S01]  /*cea0*/  IADD3 R19, P5, R2, 0x40, RZ ;  /* 0x0000004002137810 */ /* 0x000fe20007fbe0ff */
        /* <DEDUP_REMOVED lines=12> */
.L_x_355:
[----:B------:R-:W-:Y:S05]  /*cf70*/  BSYNC B0 ;  /* 0x0000000000007941 */ /* 0x000fea0003800000 */
.L_x_354:
[----:B------:R-:W-:Y:S01]  /*cf80*/  ISETP.GE.AND P6, PT, R0, R17, PT ;  /* 0x000000110000720c */ /* 0x000fe20003fc6270 */
[----:B-1----:R-:W-:Y:S01]  /*cf90*/  IMAD R0, R22, UR7, RZ ;  /* 0x0000000716007c24 */ /* 0x002fe2000f8e02ff */
[----:B------:R-:W-:Y:S01]  /*cfa0*/  BSSY B0, `(.L_x_356) ;  /* 0x0000014000007945 */ /* 0x000fe20003800000 */
[----:B------:R-:W-:Y:S01]  /*cfb0*/  IMAD.MOV.U32 R14, RZ, RZ, R10 ;  /* 0x000000ffff0e7224 */ /* 0x000fe200078e000a */
[C---:B------:R-:W-:Y:S01]  /*cfc0*/  ISETP.GE.OR P5, PT, R6.reuse, R21, P6 ;  /* 0x000000150600720c */ /* 0x040fe200037a6670 */
[----:B------:R-:W-:Y:S01]  /*cfd0*/  IMAD R11, R23, UR6, R0 ;  /* 0x00000006170b7c24 */ /* 0x000fe2000f8e0200 */
[----:B------:R-:W-:Y:S01]  /*cfe0*/  ISETP.GE.OR P6, PT, R6, UR4, P6 ;  /* 0x0000000406007c0c */ /* 0x000fe2000b7c6670 */
[----:B------:R-:W-:-:S10]  /*cff0*/  IMAD.WIDE.U32 R6, R22, UR6, R14 ;  /* 0x0000000616067c25 */ /* 0x000fd4000f8e000e */
[----:B------:R-:W-:Y:S05]  /*d000*/  @P5 BRA `(.L_x_357) ;  /* 0x0000000000345947 */ /* 0x000fea0003800000 */
[----:B------:R-:W-:Y:S01]  /*d010*/  IADD3 R9, P5, R2, 0x48, RZ ;  /* 0x0000004802097810 */ /* 0x000fe20007fbe0ff */
        /* <DEDUP_REMOVED lines=12> */
.L_x_357:
[----:B------:R-:W-:Y:S05]  /*d0e0*/  BSYNC B0 ;  /* 0x0000000000007941 */ /* 0x000fea0003800000 */
.L_x_356:
[----:B------:R-:W-:Y:S01]  /*d0f0*/  ISETP.NE.AND P5, PT, R20, RZ, PT ;  /* 0x000000ff1400720c */ /* 0x000fe20003fa5270 */
[----:B------:R-:W-:Y:S01]  /*d100*/  BSSY B0, `(.L_x_358) ;  /* 0x000000d000007945 */ /* 0x000fe20003800000 */
[----:B-1----:R-:W-:-:S11]  /*d110*/  IMAD.IADD R9, R7, 0x1, R11 ;  /* 0x0000000107097824 */ /* 0x002fd600078e020b */
[----:B------:R-:W-:Y:S05]  /*d120*/  @P5 BRA `(.L_x_359) ;  /* 0x0000000000285947 */ /* 0x000fea0003800000 */
        /* <DEDUP_REMOVED lines=10> */
.L_x_359:
[----:B------:R-:W-:Y:S05]  /*d1d0*/  BSYNC B0 ;  /* 0x0000000000007941 */ /* 0x000fea0003800000 */
.L_x_358:
[----:B------:R-:W-:Y:S01]  /*d1e0*/  ISETP.NE.AND P5, PT, R24, RZ, PT ;  /* 0x000000ff1800720c */ /* 0x000fe20003fa5270 */
[----:B------:R-:W-:-:S12]  /*d1f0*/  BSSY B0, `(.L_x_360) ;  /* 0x000000f000007945 */ /* 0x000fd80003800000 */
[----:B------:R-:W-:Y:S05]  /*d200*/  @P5 BRA `(.L_x_361) ;  /* 0x0000000000345947 */ /* 0x000fea0003800000 */
[----:B-1----:R-:W-:Y:S01]  /*d210*/  IADD3 R11, P5, R2, 0x8, RZ ;  /* 0x00000008020b7810 */ /* 0x002fe20007fbe0ff */
        /* <DEDUP_REMOVED lines=12> */
.L_x_361:
[----:B------:R-:W-:Y:S05]  /*d2e0*/  BSYNC B0 ;  /* 0x0000000000007941 */ /* 0x000fea0003800000 */
.L_x_360:
[----:B------:R-:W-:Y:S01]  /*d2f0*/  ISETP.NE.AND P5, PT, R25, RZ, PT ;  /* 0x000000ff1900720c */ /* 0x000fe20003fa5270 */
[----:B------:R-:W-:-:S12]  /*d300*/  BSSY B0, `(.L_x_362) ;  /* 0x000000f000007945 */ /* 0x000fd80003800000 */
[----:B------:R-:W-:Y:S05]  /*d310*/  @P5 BRA `(.L_x_363) ;  /* 0x0000000000345947 */ /* 0x000fea0003800000 */
[----:B-1-3--:R-:W-:Y:S01]  /*d320*/  IADD3 R11, P5, R2, 0x10, RZ ;  /* 0x00000010020b7810 */ /* 0x00afe20007fbe0ff */
        /* <DEDUP_REMOVED lines=12> */
.L_x_363:
[----:B------:R-:W-:Y:S05]  /*d3f0*/  BSYNC B0 ;  /* 0x0000000000007941 */ /* 0x000fea0003800000 */
.L_x_362:
[----:B------:R-:W-:Y:S01]  /*d400*/  ISETP.NE.AND P5, PT, R26, RZ, PT ;  /* 0x000000ff1a00720c */ /* 0x000fe20003fa5270 */
[----:B------:R-:W-:-:S12]  /*d410*/  BSSY B0, `(.L_x_364) ;  /* 0x000000f000007945 */ /* 0x000fd80003800000 */
[----:B------:R-:W-:Y:S05]  /*d420*/  @P5 BRA `(.L_x_365) ;  /* 0x0000000000345947 */ /* 0x000fea0003800000 */
[----:B-1-34-:R-:W-:Y:S01]  /*d430*/  IADD3 R11, P5, R2, 0x18, RZ ;  /* 0x00000018020b7810 */ /* 0x01afe20007fbe0ff */
        /* <DEDUP_REMOVED lines=12> */
.L_x_365:
[----:B------:R-:W-:Y:S05]  /*d500*/  BSYNC B0 ;  /* 0x0000000000007941 */ /* 0x000fea0003800000 */
.L_x_364:
[----:B------:R-:W-:Y:S04]  /*d510*/  BSSY B0, `(.L_x_366) ;  /* 0x000000f000007945 */ /* 0x000fe80003800000 */
        /* <DEDUP_REMOVED lines=14> */
.L_x_367:
[----:B------:R-:W-:Y:S05]  /*d600*/  BSYNC B0 ;  /* 0x0000000000007941 */ /* 0x000fea0003800000 */
.L_x_366:
        /* <DEDUP_REMOVED lines=15> */
.L_x_369:
[----:B------:R-:W-:Y:S05]  /*d700*/  BSYNC B0 ;  /* 0x0000000000007941 */ /* 0x000fea0003800000 */
.L_x_368:
        /* <DEDUP_REMOVED lines=15> */
.L_x_371:
[----:B------:R-:W-:Y:S05]  /*d800*/  BSYNC B0 ;  /* 0x0000000000007941 */ /* 0x000fea0003800000 */
.L_x_370:
        /* <DEDUP_REMOVED lines=15> */
.L_x_373:
[----:B------:R-:W-:Y:S05]  /*d900*/  BSYNC B0 ;  /* 0x0000000000007941 */ /* 0x000fea0003800000 */
.L_x_372:
        /* <DEDUP_REMOVED lines=15> */
.L_x_375:
[----:B------:R-:W-:Y:S05]  /*da00*/  BSYNC B0 ;  /* 0x0000000000007941 */ /* 0x000fea0003800000 */
.L_x_374:
[----:B------:R-:W-:Y:S04]  /*da10*/  BSSY B0, `(.L_x_376) ;  /* 0x000000f000007945 */ /* 0x000fe80003800000 */
[----:B------:R-:W-:Y:S05]  /*da20*/  @P6 BRA `(.L_x_377) ;  /* 0x0000000000346947 */ /* 0x000fea0003800000 */
[----:B------:R-:W-:Y:S01]  /*da30*/  IADD3 R5, P0, R2, 0x48, RZ ;  /* 0x0000004802057810 */ /* 0x000fe20007f1e0ff */
[----:B------:R-:W-:Y:S01]  /*da40*/  ULDC.64 UR4, c[0x0][0x848] ;  /* 0x0002120000047ab9 */ /* 0x000fe20000000a00 */
[----:B------:R-:W-:-:S03]  /*da50*/  IMAD.MOV.U32 R2, RZ, RZ, R6 ;  /* 0x000000ffff027224 */ /* 0x000fc600078e0006 */
        /* <DEDUP_REMOVED lines=10> */
.L_x_377:
[----:B------:R-:W-:Y:S05]  /*db00*/  BSYNC B0 ;  /* 0x0000000000007941 */ /* 0x000fea0003800000 */
.L_x_376:
[----:B------:R-:W-:Y:S05]  /*db10*/  EXIT ;  /* 0x000000000000794d */ /* 0x000fea0003800000 */
.L_x_306:
[----:B------:R-:W-:-:S08]  /*db20*/  NOP ;  /* 0x0000000000007918 */ /* 0x000fd00000000000 */
[----:B------:R-:W1:-:S00]  /*db30*/  USETMAXREG.DEALLOC.CTAPOOL 0x18 ;  /* 0x00000018000079c8 */ /* 0x000e4000080e0500 */
[----:B-1----:R-:W-:Y:S01]  /*db40*/  LOP3.LUT R2, R2, 0x3, RZ, 0xc0, !PT ;  /* 0x0000000302027812 */ /* 0x002fe200078ec0ff */
[----:B------:R-:W-:Y:S05]  /*db50*/  BSSY B0, `(.L_x_378) ;  /* 0x00001af000007945 */ /* 0x000fea0003800000 */
        /* <DEDUP_REMOVED lines=9> */
[----:B------:R-:W1:Y:S01]  /*dbf0*/  S2UR UR9, SR_CTAID.X ;  /* 0x00000000000979c3 */ /* 0x000e620000002500 */
[----:B------:R-:W-:Y:S01]  /*dc00*/  ULDC UR6, c[0x0][0x280] ;  /* 0x0000a00000067ab9 */ /* 0x000fe20000000800 */
[----:B------:R-:W-:Y:S01]  /*dc10*/  ULDC UR4, c[0x0][0x290] ;  /* 0x0000a40000047ab9 */ /* 0x000fe20000000800 */
[----:B------:R-:W-:Y:S01]  /*dc20*/  ULDC UR5, c[0x0][0x74c] ;  /* 0x0001d30000057ab9 */ /* 0x000fe20000000800 */
[----:B------:R-:W-:-:S04]  /*dc30*/  UIADD3 UR7, UR6, 0x3f, URZ ;  /* 0x0000003f06077890 */ /* 0x000fc8000fffe03f */
[----:B------:R-:W2:Y:S01]  /*dc40*/  S2UR UR20, SR_CTAID.Y ;  /* 0x00000000001479c3 */ /* 0x000ea20000002600 */
[----:B-1----:R-:W-:Y:S02]  /*dc50*/  UIMAD UR11, UR9, 0x50, URZ ;  /* 0x00000050090b78a4 */ /* 0x002fe4000f8e023f */
[----:B------:R-:W-:Y:S02]  /*dc60*/  ISETP.LE.AND P0, PT, RZ, UR9, PT ;  /* 0x00000009ff007c0c */ /* 0x000fe4000bf03270 */
[----:B------:R-:W-:-:S04]  /*dc70*/  UIADD3 UR4, -UR4, UR11, UR6 ;  /* 0x0000000b04047290 */ /* 0x000fc8000fffe106 */
[----:B------:R-:W-:-:S04]  /*dc80*/  UIADD3 UR4, UR4, -UR5, URZ ;  /* 0x8000000504047290 */ /* 0x000fc8000fffe03f */
[----:B------:R-:W-:-:S04]  /*dc90*/  USHF.R.S32.HI UR5, URZ, 0x1f, UR4 ;  /* 0x0000001f3f057899 */ /* 0x000fc80008011404 */
[----:B------:R-:W-:Y:S02]  /*dca0*/  ULEA.HI UR5, UR5, UR4, URZ, 0x6 ;  /* 0x0000000405057291 */ /* 0x000fe4000f8f303f */
[----:B------:R-:W-:Y:S02]  /*dcb0*/  USHF.R.S32.HI UR4, URZ, 0x1f, UR7 ;  /* 0x0000001f3f047899 */ /* 0x000fe40008011407 */
[----:B------:R-:W-:Y:S02]  /*dcc0*/  USHF.R.S32.HI UR5, URZ, 0x6, UR5 ;  /* 0x000000063f057899 */ /* 0x000fe40008011405 */
[----:B------:R-:W-:Y:S02]  /*dcd0*/  ULEA.HI UR4, UR4, UR7, URZ, 0x6 ;  /* 0x0000000704047291 */ /* 0x000fe4000f8f303f */
[----:B------:R-:W-:Y:S02]  /*dce0*/  UISETP.LT.AND UP0, UPT, URZ, UR5, UPT ;  /* 0x000000053f00728c */ /* 0x000fe4000bf01270 */
[----:B------:R-:W-:-:S02]  /*dcf0*/  USHF.R.S32.HI UR4, URZ, 0x6, UR4 ;  /* 0x000000063f047899 */ /* 0x000fc40008011404 */
[----:B------:R-:W-:-:S04]  /*dd00*/  USEL UR8, URZ, UR5, !UP0 ;  /* 0x000000053f087287 */ /* 0x000fc8000c000000 */
[----:B------:R-:W-:Y:S01]  /*dd10*/  IMAD.U32 R10, RZ, RZ, UR4 ;  /* 0x00000004ff0a7e24 */ /* 0x000fe2000f8e00ff */
[----:B--2---:R-:W-:Y:S07]  /*dd20*/  @!P0 BRA `(.L_x_381) ;  /* 0x0000000000248947 */ /* 0x004fee0003800000 */
[----:B------:R-:W1:Y:S01]  /*dd30*/  LDC R3, c[0x0][0x748] ;  /* 0x0001d200ff037b82 */ /* 0x000e620000000800 */
[----:B------:R-:W-:Y:S01]  /*dd40*/  UIMAD UR6, UR9, 0x50, UR6 ;  /* 0x00000050090678a4 */ /* 0x000fe2000f8e0206 */
[----:B------:R-:W-:-:S03]  /*dd50*/  ULDC UR4, c[0x0][0x290] ;  /* 0x0000a40000047ab9 */ /* 0x000fc60000000800 */
[----:B------:R-:W-:-:S06]  /*dd60*/  UIADD3 UR4, -UR4, 0x8f, UR6 ;  /* 0x0000008f04047890 */ /* 0x000fcc000fffe106 */
[----:B-1----:R-:W-:-:S05]  /*dd70*/  VIADD R3, R3, UR4 ;  /* 0x0000000403037c36 */ /* 0x002fca0008000000 */
[----:B------:R-:W-:-:S04]  /*dd80*/  SHF.R.S32.HI R4, RZ, 0x1f, R3 ;  /* 0x0000001fff047819 */ /* 0x000fc80000011403 */
[----:B------:R-:W-:-:S04]  /*dd90*/  LEA.HI R4, R4, R3, RZ, 0x6 ;  /* 0x0000000304047211 */ /* 0x000fc800078f30ff */
[----:B------:R-:W-:-:S04]  /*dda0*/  SHF.R.S32.HI R3, RZ, 0x6, R4 ;  /* 0x00000006ff037819 */ /* 0x000fc80000011404 */
[----:B------:R-:W-:-:S07]  /*ddb0*/  VIMNMX R10, R3, R10, PT ;  /* 0x0000000a030a7248 */ /* 0x000fce0003fe0100 */
.L_x_381:
[----:B------:R-:W-:Y:S01]  /*ddc0*/  ISETP.GT.AND P0, PT, R10, UR8, PT ;  /* 0x000000080a007c0c */ /* 0x000fe2000bf04270 */
[----:B------:R-:W-:-:S12]  /*ddd0*/  IMAD.MOV.U32 R11, RZ, RZ, 0x1 ;  /* 0x00000001ff0b7424 */ /* 0x000fd800078e00ff */
[----:B------:R-:W-:Y:S05]  /*dde0*/  @!P0 BRA `(.L_x_380) ;  /* 0x0000001400888947 */ /* 0x000fea0003800000 */
[----:B------:R-:W-:Y:S01]  /*ddf0*/  USHF.R.S32.HI UR10, URZ, 0x1f, UR20 ;  /* 0x0000001f3f0a7899 */ /* 0x000fe20008011414 */
[----:B------:R-:W-:Y:S01]  /*de00*/  IMAD.U32 R4, RZ, RZ, UR8 ;  /* 0x00000008ff047e24 */ /* 0x000fe2000f8e00ff */
[----:B------:R-:W-:Y:S01]  /*de10*/  ULDC.64 UR6, c[0x0][0x718] ;  /* 0x0001c60000067ab9 */ /* 0x000fe20000000a00 */
[----:B------:R-:W-:Y:S01]  /*de20*/  ULDC.64 UR12, c[0x0][0x730] ;  /* 0x0001cc00000c7ab9 */ /* 0x000fe20000000a00 */
[----:B------:R-:W-:Y:S01]  /*de30*/  UIMAD.WIDE.U32 UR4, UR20, UR6, URZ ;  /* 0x00000006140472a5 */ /* 0x000fe2000f8e003f */
[----:B------:R-:W-:Y:S01]  /*de40*/  BSSY B1, `(.L_x_380) ;  /* 0x000015c000017945 */ /* 0x000fe20003800000 */
[----:B------:R-:W-:Y:S01]  /*de50*/  UIMAD UR6, UR10, UR6, URZ ;  /* 0x000000060a0672a4 */ /* 0x000fe2000f8e023f */
[----:B------:R-:W-:Y:S01]  /*de60*/  IMAD.MOV.U32 R2, RZ, RZ, RZ ;  /* 0x000000ffff027224 */ /* 0x000fe200078e00ff */
[----:B------:R-:W-:Y:S01]  /*de70*/  UIMAD UR10, UR10, UR12, URZ ;  /* 0x0000000c0a0a72a4 */ /* 0x000fe2000f8e023f */
[----:B------:R-:W-:Y:S01]  /*de80*/  IMAD.MOV.U32 R11, RZ, RZ, 0x1 ;  /* 0x00000001ff0b7424 */ /* 0x000fe200078e00ff */
[----:B------:R-:W-:-:S02]  /*de90*/  UIMAD UR9, UR20, UR7, UR6 ;  /* 0x00000007140972a4 */ /* 0x000fc4000f8e0206 */
[----:B------:R-:W-:Y:S02]  /*dea0*/  UIMAD.WIDE.U32 UR6, UR20, UR12, URZ ;  /* 0x0000000c140672a5 */ /* 0x000fe4000f8e003f */
[----:B------:R-:W-:Y:S01]  /*deb0*/  USHF.R.S32.HI UR39, URZ, 0x1f, UR21 ;  /* 0x0000001f3f277899 */ /* 0x000fe20008011415 */
[----:B------:R-:W-:Y:S01]  /*dec0*/  ULDC UR12, c[0x0][0x2e8] ;  /* 0x0000ba00000c7ab9 */ /* 0x000fe20000000800 */
[----:B------:R-:W-:Y:S01]  /*ded0*/  ULDC.64 UR30, c[0x0][0x720] ;  /* 0x0001c800001e7ab9 */ /* 0x000fe20000000a00 */
[----:B------:R-:W-:Y:S02]  /*dee0*/  UISETP.NE.AND UP0, UPT, UR12, 0x1, UPT ;  /* 0x000000010c00788c */ /* 0x000fe4000bf05270 */
[----:B------:R-:W-:Y:S01]  /*def0*/  UIMAD UR46, UR39, UR30, URZ ;  /* 0x0000001e272e72a4 */ /* 0x000fe2000f8e023f */
[----:B------:R-:W-:Y:S01]  /*df00*/  ELECT P0, URZ, PT ;  /* 0x00000000003f782f */ /* 0x000fe20003800000 */
[----:B------:R-:W-:Y:S02]  /*df10*/  UIMAD UR10, UR20, UR13, UR10 ;  /* 0x0000000d140a72a4 */ /* 0x000fe4000f8e020a */
[----:B------:R-:W-:Y:S01]  /*df20*/  UIADD3 UR5, UR5, UR9, URZ ;  /* 0x0000000905057290 */ /* 0x000fe2000fffe03f */
[----:B------:R-:W-:Y:S01]  /*df30*/  ULDC.64 UR22, c[0x0][0x738] ;  /* 0x0001ce0000167ab9 */ /* 0x000fe20000000a00 */
[----:B------:R-:W-:-:S02]  /*df40*/  UIMAD UR46, UR21, UR31, UR46 ;  /* 0x0000001f152e72a4 */ /* 0x000fc4000f8e022e */
[----:B------:R-:W-:Y:S02]  /*df50*/  UIMAD UR39, UR39, UR22, URZ ;  /* 0x00000016272772a4 */ /* 0x000fe4000f8e023f */
[----:B------:R-:W-:Y:S02]  /*df60*/  UIADD3 UR7, UR7, UR10, URZ ;  /* 0x0000000a07077290 */ /* 0x000fe4000fffe03f */
[----:B------:R-:W-:Y:S02]  /*df70*/  UIMAD.WIDE.U32 UR30, UR21, UR30, UR4 ;  /* 0x0000001e151e72a5 */ /* 0x000fe4000f8e0004 */
[----:B------:R-:W-:Y:S01]  /*df80*/  UIMAD UR39, UR21, UR23, UR39 ;  /* 0x00000017152772a4 */ /* 0x000fe2000f8e0227 */
[----:B------:R-:W-:Y:S01]  /*df90*/  @UP0 ULDC UR4, c[0x0][0x2ec] ;  /* 0x0000bb0000040ab9 */ /* 0x000fe20000000800 */
[----:B------:R-:W-:Y:S02]  /*dfa0*/  UIMAD.WIDE.U32 UR22, UR21, UR22, UR6 ;  /* 0x00000016151672a5 */ /* 0x000fe4000f8e0006 */
[----:B------:R-:W-:Y:S01]  /*dfb0*/  UIMAD.WIDE.U32 UR4, UR20, UR4, URZ ;  /* 0x00000004140472a5 */ /* 0x000fe2000f8e003f */
[----:B------:R-:W-:Y:S01]  /*dfc0*/  @UP0 ULDC UR6, c[0x0][0x2f0] ;  /* 0x0000bc0000060ab9 */ /* 0x000fe20000000800 */
[----:B------:R-:W-:-:S02]  /*dfd0*/  UMOV UR12, UR20 ;  /* 0x00000014000c7c82 */ /* 0x000fc40008000000 */
[----:B------:R-:W-:Y:S01]  /*dfe0*/  @UP0 USHF.R.U32.HI UR12, URZ, UR6, UR5 ;  /* 0x000000063f0c0299 */ /* 0x000fe20008011605 */
[----:B------:R-:W-:Y:S11]  /*dff0*/  @!P0 BRA `(.L_x_382) ;  /* 0x0000001400008947 */ /* 0x000ff60003800000 */
[----:B------:R-:W1:Y:S01]  /*e000*/  S2R R2, SR_CgaCtaId ;  /* 0x0000000000027919 */ /* 0x000e620000008800 */
[----:B------:R-:W-:-:S04]  /*e010*/  MOV R5, 0x400 ;  /* 0x0000040000057802 */ /* 0x000fc80000000f00 */
[----:B-1----:R-:W-:Y:S01]  /*e020*/  LEA R5, R2, R5, 0x18 ;  /* 0x0000000502057211 */ /* 0x002fe200078ec0ff */
[----:B------:R-:W-:-:S05]  /*e030*/  IMAD.MOV.U32 R2, RZ, RZ, 0x1 ;  /* 0x00000001ff027424 */ /* 0x000fca00078e00ff */
[----:B------:R-:W-:-:S04]  /*e040*/  SHF.L.U32 R2, R2, 0x1f, RZ ;  /* 0x0000001f02027819 */ /* 0x000fc800000006ff */
[----:B------:R-:W1:Y:S02]  /*e050*/  SYNCS.PHASECHK.TRANS64.TRYWAIT P0, [R5+URZ+0x31820], R2 ;  /* 0x03182002050075a7 */ /* 0x000e64000800017f */
[----:B-1----:R-:W-:Y:S05]  /*e060*/  @!P0 BRA `(.L_x_383) ;  /* 0x0000001400b88947 */ /* 0x002fea0003800000 */
.L_x_399:
[----:B------:R-:W-:Y:S01]  /*e070*/  ISETP.NE.AND P0, PT, R0, RZ, PT ;  /* 0x000000ff0000720c */ /* 0x000fe20003f05270 */
[----:B------:R-:W-:Y:S02]  /*e080*/  IMAD.U32 R8, RZ, RZ, UR31 ;  /* 0x0000001fff087e24 */ /* 0x000fe4000f8e00ff */
[----:B------:R-:W-:Y:S02]  /*e090*/  IMAD.U32 R6, RZ, RZ, UR23 ;  /* 0x00000017ff067e24 */ /* 0x000fe4000f8e00ff */
[----:B------:R-:W-:Y:S02]  /*e0a0*/  VIADD R8, R8, UR46 ;  /* 0x0000002e08087c36 */ /* 0x000fe40008000000 */
[----:B------:R-:W-:Y:S02]  /*e0b0*/  VIADD R6, R6, UR39 ;  /* 0x0000002706067c36 */ /* 0x000fe40008000000 */
[----:B------:R-:W-:-:S04]  /*e0c0*/  IMAD.MOV.U32 R7, RZ, RZ, 0x1 ;  /* 0x00000001ff077424 */ /* 0x000fc800078e00ff */
[----:B------:R-:W-:Y:S05]  /*e0d0*/  @P0 BRA `(.L_x_384) ;  /* 0x0000000000140947 */ /* 0x000fea0003800000 */
[----:B------:R-:W-:Y:S01]  /*e0e0*/  LOP3.LUT P1, RZ, R21, 0x1f, RZ, 0xc0, !PT ;  /* 0x0000001f15ff7812 */ /* 0x000fe2000782c0ff */
[----:B-1----:R-:W-:-:S04]  /*e0f0*/  IMAD.MOV.U32 R2, RZ, RZ, 0x8100 ;  /* 0x00008100ff027424 */ /* 0x002fc800078e00ff */
[----:B------:R2:W-:Y:S08]  /*e100*/  SYNCS.ARRIVE.TRANS64 RZ, [R5+URZ+0x31810], R2 ;  /* 0x0318100205ff79a7 */ /* 0x0005f0000800003f */
[----:B------:R-:W-:Y:S05]  /*e110*/  @!P1 BRA `(.L_x_384) ;  /* 0x0000000000049947 */ /* 0x000fea0003800000 */
[----:B------:R-:W-:Y:S01]  /*e120*/  BPT.TRAP 0x1 ;  /* 0x000000040000795c */ /* 0x000fe20000300000 */
.L_x_384:
[----:B-12---:R-:W1:Y:S01]  /*e130*/  LDC.64 R2, c[0x0][0x198] ;  /* 0x00006600ff027b82 */ /* 0x006e620000000a00 */
[----:B------:R-:W-:Y:S01]  /*e140*/  R2UR UR38, R8 ;  /* 0x00000000082672ca */ /* 0x000fe200000e0000 */
[----:B------:R-:W-:Y:S01]  /*e150*/  ULDC.64 UR14, c[0x0][0x700] ;  /* 0x0001c000000e7ab9 */ /* 0x000fe20000000a00 */
[----:B------:R-:W-:Y:S01]  /*e160*/  R2UR UR19, R4 ;  /* 0x00000000041372ca */ /* 0x000fe200000e0000 */
[----:B------:R-:W-:Y:S01]  /*e170*/  UMOV UR50, 0x0 ;  /* 0x0000000000327882 */ /* 0x000fe20000000000 */
[----:B------:R-:W-:Y:S01]  /*e180*/  R2UR UR8, R5 ;  /* 0x00000000050872ca */ /* 0x000fe200000e0000 */
[----:B------:R-:W-:Y:S01]  /*e190*/  UMOV UR51, 0x14f00000 ;  /* 0x14f0000000337882 */ /* 0x000fe20000000000 */
[----:B------:R-:W-:Y:S01]  /*e1a0*/  UMOV UR18, URZ ;  /* 0x0000003f00127c82 */ /* 0x000fe20008000000 */
        /* <DEDUP_REMOVED lines=8> */
[----:B------:R-:W-:Y:S01]  /*e230*/  USHF.L.U32 UR19, UR19, 0x6, URZ ;  /* 0x0000000613137899 */ /* 0x000fe2000800063f */
[----:B------:R-:W-:Y:S01]  /*e240*/  IMAD.MOV.U32 R12, RZ, RZ, 0x14000 ;  /* 0x00014000ff0c7424 */ /* 0x000fe200078e00ff */
[----:B------:R-:W-:Y:S01]  /*e250*/  UIADD3 UR17, UR8, 0x31810, URZ ;  /* 0x0003181008117890 */ /* 0x000fe2000fffe03f */
[----:B------:R-:W-:Y:S01]  /*e260*/  VIADD R10, R10, 0xffffffff ;  /* 0xffffffff0a0a7836 */ /* 0x000fe20000000000 */
[----:B------:R-:W-:-:S02]  /*e270*/  UIADD3 UR9, UP0, UR19, UR30, URZ ;  /* 0x0000001e13097290 */ /* 0x000fc4000ff1e03f */
[----:B------:R-:W-:Y:S01]  /*e280*/  UIADD3 UR16, UR8, 0x14100, URZ ;  /* 0x0001410008107890 */ /* 0x000fe2000fffe03f */
[----:B-1----:R-:W-:Y:S01]  /*e290*/  IMAD.MOV.U32 R8, RZ, RZ, R2 ;  /* 0x000000ffff087224 */ /* 0x002fe200078e0002 */
[----:B------:R-:W-:Y:S02]  /*e2a0*/  ULEA.HI.X.SX32 UR10, UR19, UR38, 0x1, UP0 ;  /* 0x00000026130a7291 */ /* 0x000fe400080f0e3f */
[----:B------:R-:W-:Y:S02]  /*e2b0*/  ULEA UR54, UP0, UR9, UR14, 0x2 ;  /* 0x0000000e09367291 */ /* 0x000fe4000f80103f */
[C---:B------:R-:W-:Y:S01]  /*e2c0*/  IADD3 R9, P1, R8.reuse, 0xf0, RZ ;  /* 0x000000f008097810 */ /* 0x040fe20007f3e0ff */
[----:B------:R-:W-:Y:S02]  /*e2d0*/  UIADD3 UR40, UR8, 0x16100, URZ ;  /* 0x0001610008287890 */ /* 0x000fe4000fffe03f */
[----:B------:R-:W-:Y:S01]  /*e2e0*/  UIADD3 UR32, UR8, 0x18100, URZ ;  /* 0x0001810008207890 */ /* 0x000fe2000fffe03f */
[----:B------:R-:W-:Y:S01]  /*e2f0*/  R2UR UR48, R9 ;  /* 0x00000000093072ca */ /* 0x000fe200000e0000 */
[----:B------:R-:W-:Y:S01]  /*e300*/  UIADD3 UR24, UR8, 0x1a100, URZ ;  /* 0x0001a10008187890 */ /* 0x000fe2000fffe03f */
[----:B------:R-:W-:Y:S01]  /*e310*/  IADD3 R9, P2, R8, 0x2f0, RZ ;  /* 0x000002f008097810 */ /* 0x000fe20007f5e0ff */
[----:B------:R-:W-:-:S02]  /*e320*/  UIADD3 UR52, UR8, 0x2c100, URZ ;  /* 0x0002c10008347890 */ /* 0x000fc4000fffe03f */
[----:B------:R-:W-:Y:S01]  /*e330*/  ULEA.HI.X UR55, UR9, UR15, UR10, 0x2, UP0 ;  /* 0x0000000f09377291 */ /* 0x000fe200080f140a */
[----:B------:R-:W-:Y:S01]  /*e340*/  R2UR UR4, R9 ;  /* 0x00000000090472ca */ /* 0x000fe200000e0000 */
[----:B------:R-:W-:Y:S01]  /*e350*/  UMOV UR41, UR17 ;  /* 0x0000001100297c82 */ /* 0x000fe20008000000 */
[----:B------:R-:W-:Y:S01]  /*e360*/  IADD3 R9, P3, R8, 0x3f0, RZ ;  /* 0x000003f008097810 */ /* 0x000fe20007f7e0ff */
[----:B------:R-:W-:Y:S01]  /*e370*/  UMOV UR43, UR19 ;  /* 0x00000013002b7c82 */ /* 0x000fe20008000000 */
[----:B------:R-:W-:Y:S01]  /*e380*/  UMOV UR33, UR17 ;  /* 0x0000001100217c82 */ /* 0x000fe20008000000 */
[----:B------:R-:W-:Y:S01]  /*e390*/  UMOV UR35, UR19 ;  /* 0x0000001300237c82 */ /* 0x000fe20008000000 */
[----:B------:R-:W-:Y:S01]  /*e3a0*/  R2UR UR6, R9 ;  /* 0x00000000090672ca */ /* 0x000fe200000e0000 */
[----:B------:R-:W-:Y:S01]  /*e3b0*/  IMAD.MOV.U32 R9, RZ, RZ, R3 ;  /* 0x000000ffff097224 */ /* 0x000fe200078e0003 */
[----:B------:R-:W-:Y:S01]  /*e3c0*/  UMOV UR29, UR21 ;  /* 0x00000015001d7c82 */ /* 0x000fe20008000000 */
[----:B------:R-:W-:Y:S01]  /*e3d0*/  UMOV UR25, UR17 ;  /* 0x0000001100197c82 */ /* 0x000fe20008000000 */
[----:B------:R-:W-:Y:S01]  /*e3e0*/  UMOV UR27, UR19 ;  /* 0x00000013001b7c82 */ /* 0x000fe20008000000 */
[--C-:B------:R-:W-:Y:S01]  /*e3f0*/  IMAD.X R11, RZ, RZ, R9.reuse, P1 ;  /* 0x000000ffff0b7224 */ /* 0x100fe200008e0609 */
[----:B------:R-:W-:Y:S01]  /*e400*/  UMOV UR9, 0x10 ;  /* 0x0000001000097882 */ /* 0x000fe20000000000 */
[----:B------:R-:W-:Y:S01]  /*e410*/  UMOV UR53, UR17 ;  /* 0x0000001100357c82 */ /* 0x000fe20008000000 */
[----:B------:R-:W-:Y:S01]  /*e420*/  UMOV UR13, UR21 ;  /* 0x00000015000d7c82 */ /* 0x000fe20008000000 */
[----:B------:R-:W-:Y:S01]  /*e430*/  UMOV UR10, UR18 ;  /* 0x00000012000a7c82 */ /* 0x000fe20008000000 */
[----:B------:R-:W-:Y:S01]  /*e440*/  R2UR UR49, R11 ;  /* 0x000000000b3172ca */ /* 0x000fe200000e0000 */
[--C-:B------:R-:W-:Y:S01]  /*e450*/  IMAD.X R11, RZ, RZ, R9.reuse, P2 ;  /* 0x000000ffff0b7224 */ /* 0x100fe200010e0609 */
[----:B------:R-:W-:Y:S01]  /*e460*/  UIADD3 UR56, UR8, 0x5000, URZ ;  /* 0x0000500008387890 */ /* 0x000fe2000fffe03f */
[----:B------:R-:W-:Y:S01]  /*e470*/  ISETP.GE.AND P1, PT, R4, R10, PT ;  /* 0x0000000a0400720c */ /* 0x000fe20003f26270 */
[----:B------:R-:W-:Y:S01]  /*e480*/  UMOV UR58, 0x80 ;  /* 0x00000080003a7882 */ /* 0x000fe20000000000 */
[----:B------:R-:W-:Y:S01]  /*e490*/  UMOV UR59, UR11 ;  /* 0x0000000b003b7c82 */ /* 0x000fe20008000000 */
[----:B------:R-:W-:Y:S01]  /*e4a0*/  R2UR UR5, R11 ;  /* 0x000000000b0572ca */ /* 0x000fe200000e0000 */
[----:B------:R-:W-:Y:S01]  /*e4b0*/  IMAD.X R11, RZ, RZ, R9, P3 ;  /* 0x000000ffff0b7224 */ /* 0x000fe200018e0609 */
[----:B------:R-:W-:Y:S01]  /*e4c0*/  UMOV UR60, UR12 ;  /* 0x0000000c003c7c82 */ /* 0x000fe20008000000 */
[----:B------:R-:W-:-:S03]  /*e4d0*/  UMOV UR61, UR21 ;  /* 0x00000015003d7c82 */ /* 0x000fc60008000000 */
[----:B------:R-:W-:Y:S01]  /*e4e0*/  R2UR UR7, R11 ;  /* 0x000000000b0772ca */ /* 0x000fe200000e0000 */
[----:B------:R1:W-:Y:S01]  /*e4f0*/  UTMALDG.4D [UR16], [UR48], desc[UR50] ;  /* 0x00003210300075b4 */ /* 0x0003e20008019000 */
[----:B------:R-:W-:Y:S01]  /*e500*/  IMAD.MOV.U32 R11, RZ, RZ, 0x1 ;  /* 0x00000001ff0b7424 */ /* 0x000fe200078e00ff */
[----:B------:R2:W-:Y:S01]  /*e510*/  UTMALDG.4D [UR40], [UR48], desc[UR50] ;  /* 0x00003228300075b4 */ /* 0x0005e20008019000 */
[----:B------:R3:W-:Y:S01]  /*e520*/  UTMALDG.4D [UR32], [UR48], desc[UR50] ;  /* 0x00003220300075b4 */ /* 0x0007e20008019000 */
[----:B------:R-:W-:Y:S01]  /*e530*/  UTMALDG.4D [UR24], [UR48], desc[UR50] ;  /* 0x00003218300075b4 */ /* 0x000fe20008019000 */
[----:B-1----:R-:W-:Y:S01]  /*e540*/  UMOV UR16, 0x0 ;  /* 0x0000000000107882 */ /* 0x002fe20000000000 */
[----:B------:R-:W-:Y:S01]  /*e550*/  UMOV UR17, 0x10000000 ;  /* 0x1000000000117882 */ /* 0x000fe20000000000 */
[----:B------:R1:W-:Y:S01]  /*e560*/  UBLKCP.S.G [UR52], [UR54], UR9 ;  /* 0x00000034360073ba */ /* 0x0003e20008000209 */
[----:B------:R4:W-:Y:S01]  /*e570*/  SYNCS.ARRIVE.TRANS64 RZ, [R5+URZ+0x31800], R12 ;  /* 0x0318000c05ff79a7 */ /* 0x0009e2000800003f */
[----:B--2---:R-:W-:Y:S01]  /*e580*/  UIADD3 UR40, UR8, 0xa000, URZ ;  /* 0x0000a00008287890 */ /* 0x004fe2000fffe03f */
[----:B------:R-:W-:Y:S01]  /*e590*/  UMOV UR43, UR11 ;  /* 0x0000000b002b7c82 */ /* 0x000fe20008000000 */
[----:B------:R-:W-:Y:S01]  /*e5a0*/  UMOV UR44, UR12 ;  /* 0x0000000c002c7c82 */ /* 0x000fe20008000000 */
[----:B------:R-:W-:Y:S01]  /*e5b0*/  UMOV UR42, UR18 ;  /* 0x00000012002a7c82 */ /* 0x000fe20008000000 */
[----:B---3--:R-:W-:Y:S01]  /*e5c0*/  UIADD3 UR32, UR8, 0xc800, URZ ;  /* 0x0000c80008207890 */ /* 0x008fe2000fffe03f */
[----:B----4-:R-:W-:Y:S01]  /*e5d0*/  IMAD.MOV.U32 R12, RZ, RZ, 0x1 ;  /* 0x00000001ff0c7424 */ /* 0x010fe200078e00ff */
[----:B------:R-:W-:Y:S01]  /*e5e0*/  UMOV UR34, 0x40 ;  /* 0x0000004000227882 */ /* 0x000fe20000000000 */
[----:B------:R-:W-:Y:S01]  /*e5f0*/  UMOV UR35, UR11 ;  /* 0x0000000b00237c82 */ /* 0x000fe20008000000 */
[----:B------:R-:W-:Y:S01]  /*e600*/  UMOV UR36, UR12 ;  /* 0x0000000c00247c82 */ /* 0x000fe20008000000 */
[----:B-1----:R-:W-:-:S02]  /*e610*/  UIADD3 UR9, UR8, 0x31800, URZ ;  /* 0x0003180008097890 */ /* 0x002fc4000fffe03f */
[----:B------:R-:W-:Y:S01]  /*e620*/  UIADD3 UR24, UR8, 0x2800, URZ ;  /* 0x0000280008187890 */ /* 0x000fe2000fffe03f */
[----:B------:R-:W-:Y:S01]  /*e630*/  UMOV UR26, 0x40 ;  /* 0x00000040001a7882 */ /* 0x000fe20000000000 */
[----:B------:R-:W-:Y:S01]  /*e640*/  UMOV UR27, UR11 ;  /* 0x0000000b001b7c82 */ /* 0x000fe20008000000 */
[----:B------:R-:W-:Y:S02]  /*e650*/  UMOV UR28, UR12 ;  /* 0x0000000c001c7c82 */ /* 0x000fe40008000000 */
[----:B------:R-:W-:Y:S01]  /*e660*/  UMOV UR25, UR9 ;  /* 0x0000000900197c82 */ /* 0x000fe20008000000 */
[----:B------:R-:W-:Y:S02]  /*e670*/  UIADD3 UR48, UR8, 0x7800, URZ ;  /* 0x0000780008307890 */ /* 0x000fe4000fffe03f */
[----:B------:R1:W-:Y:S01]  /*e680*/  UTMALDG.4D [UR8], [UR4], desc[UR16] ;  /* 0x00001008040075b4 */ /* 0x0003e20008019000 */
[----:B------:R-:W-:Y:S01]  /*e690*/  UMOV UR57, UR9 ;  /* 0x0000000900397c82 */ /* 0x000fe20008000000 */
[----:B------:R-:W-:Y:S01]  /*e6a0*/  UMOV UR50, 0xc0 ;  /* 0x000000c000327882 */ /* 0x000fe20000000000 */
[----:B------:R-:W-:Y:S01]  /*e6b0*/  UMOV UR51, UR11 ;  /* 0x0000000b00337c82 */ /* 0x000fe20008000000 */
[----:B------:R-:W-:Y:S01]  /*e6c0*/  UMOV UR52, UR12 ;  /* 0x0000000c00347c82 */ /* 0x000fe20008000000 */
[----:B------:R-:W-:Y:S01]  /*e6d0*/  UMOV UR53, UR21 ;  /* 0x0000001500357c82 */ /* 0x000fe20008000000 */
[----:B------:R-:W-:Y:S01]  /*e6e0*/  UMOV UR49, UR9 ;  /* 0x0000000900317c82 */ /* 0x000fe20008000000 */
[----:B------:R-:W-:Y:S01]  /*e6f0*/  UMOV UR41, UR9 ;  /* 0x0000000900297c82 */ /* 0x000fe20008000000 */
[----:B------:R2:W-:Y:S01]  /*e700*/  UTMALDG.4D [UR24], [UR4], desc[UR16] ;  /* 0x00001018040075b4 */ /* 0x0005e20008019000 */
[----:B------:R-:W-:Y:S01]  /*e710*/  UMOV UR33, UR9 ;  /* 0x0000000900217c82 */ /* 0x000fe20008000000 */
[----:B------:R3:W-:Y:S01]  /*e720*/  UTMALDG.4D [UR56], [UR4], desc[UR16] ;  /* 0x00001038040075b4 */ /* 0x0007e20008019000 */
[----:B------:R3:W-:Y:S01]  /*e730*/  UTMALDG.4D [UR48], [UR4], desc[UR16] ;  /* 0x00001030040075b4 */ /* 0x0007e20008019000 */
[----:B-1----:R-:W-:Y:S01]  /*e740*/  UMOV UR10, 0xc0 ;  /* 0x000000c0000a7882 */ /* 0x002fe20000000000 */
[----:B------:R3:W-:Y:S01]  /*e750*/  UTMALDG.4D [UR40], [UR6], desc[UR16] ;  /* 0x00001028060075b4 */ /* 0x0007e20008019000 */
[----:B--2---:R-:W-:-:S02]  /*e760*/  UIADD3 UR24, UR8, 0xf000, URZ ;  /* 0x0000f00008187890 */ /* 0x004fc4000fffe03f */
[----:B------:R-:W-:Y:S01]  /*e770*/  UIADD3 UR8, UR8, 0x11800, URZ ;  /* 0x0001180008087890 */ /* 0x000fe2000fffe03f */
[----:B------:R-:W-:Y:S01]  /*e780*/  UMOV UR26, 0x80 ;  /* 0x00000080001a7882 */ /* 0x000fe20000000000 */
[----:B------:R3:W-:Y:S05]  /*e790*/  UTMALDG.4D [UR32], [UR6], desc[UR16] ;  /* 0x00001020060075b4 */ /* 0x0007ea0008019000 */
[----:B------:R3:W-:Y:S02]  /*e7a0*/  UTMALDG.4D [UR24], [UR6], desc[UR16] ;  /* 0x00001018060075b4 */ /* 0x0007e40008019000 */
[----:B------:R3:W-:Y:S02]  /*e7b0*/  UTMALDG.4D [UR8], [UR6], desc[UR16] ;  /* 0x00001008060075b4 */ /* 0x0007e40008019000 */
[----:B---3--:R-:W-:Y:S05]  /*e7c0*/  @P1 BRA `(.L_x_385) ;  /* 0x0000000800201947 */ /* 0x008fea0003800000 */
[----:B------:R-:W-:Y:S01]  /*e7d0*/  R2UR UR6, R6 ;  /* 0x00000000060672ca */ /* 0x000fe200000e0000 */
[----:B------:R-:W-:Y:S01]  /*e7e0*/  UIADD3 UR10, UR19, 0x40, URZ ;  /* 0x00000040130a7890 */ /* 0x000fe2000fffe03f */
[----:B------:R-:W-:Y:S01]  /*e7f0*/  IMAD.MOV.U32 R12, RZ, RZ, RZ ;  /* 0x000000ffff0c7224 */ /* 0x000fe200078e00ff */
[----:B------:R-:W-:Y:S01]  /*e800*/  UIADD3 UR5, UP1, UR19, UR22, URZ ;  /* 0x0000001613057290 */ /* 0x000fe2000ff3e03f */
[----:B------:R-:W-:Y:S01]  /*e810*/  LOP3.LUT R13, R21, 0x1f, RZ, 0xc0, !PT ;  /* 0x0000001f150d7812 */ /* 0x000fe200078ec0ff */
[----:B------:R-:W-:Y:S01]  /*e820*/  UIADD3 UR7, UP0, UR10, UR30, URZ ;  /* 0x0000001e0a077290 */ /* 0x000fe2000ff1e03f */
[----:B------:R-:W-:Y:S01]  /*e830*/  IMAD.MOV.U32 R11, RZ, RZ, 0x1 ;  /* 0x00000001ff0b7424 */ /* 0x000fe200078e00ff */
[----:B------:R-:W-:Y:S01]  /*e840*/  ULDC.64 UR8, c[0x0][0x728] ;  /* 0x0001ca0000087ab9 */ /* 0x000fe20000000a00 */
[----:B------:R-:W-:Y:S01]  /*e850*/  IMAD.MOV.U32 R7, RZ, RZ, 0x1 ;  /* 0x00000001ff077424 */ /* 0x000fe200078e00ff */
[----:B------:R-:W-:Y:S02]  /*e860*/  ULEA.HI.X.SX32 UR38, UR10, UR38, 0x1, UP0 ;  /* 0x000000260a267291 */ /* 0x000fe400080f0e3f */
[----:B------:R-:W-:Y:S01]  /*e870*/  IMAD.U32 R14, RZ, RZ, UR10 ;  /* 0x0000000aff0e7e24 */ /* 0x000fe2000f8e00ff */
[----:B------:R-:W-:-:S02]  /*e880*/  ULEA UR14, UP0, UR7, UR14, 0x2 ;  /* 0x0000000e070e7291 */ /* 0x000fc4000f80103f */
[----:B------:R-:W-:Y:S02]  /*e890*/  UIADD3.X UR6, URZ, UR6, URZ, UP1, !UPT ;  /* 0x000000063f067290 */ /* 0x000fe40008ffe43f */
[----:B------:R-:W-:Y:S02]  /*e8a0*/  ULEA UR4, UP1, UR5, UR8, 0x2 ;  /* 0x0000000805047291 */ /* 0x000fe4000f82103f */
[----:B------:R-:W-:Y:S01]  /*e8b0*/  ULEA.HI.X UR15, UR7, UR15, UR38, 0x2, UP0 ;  /* 0x0000000f070f7291 */ /* 0x000fe200080f1426 */
[----:B------:R-:W-:Y:S01]  /*e8c0*/  IMAD.U32 R16, RZ, RZ, UR14 ;  /* 0x0000000eff107e24 */ /* 0x000fe2000f8e00ff */
[----:B------:R-:W-:Y:S02]  /*e8d0*/  ULEA.HI.X UR5, UR5, UR9, UR6, 0x2, UP1 ;  /* 0x0000000905057291 */ /* 0x000fe400088f1406 */
[----:B------:R-:W-:Y:S02]  /*e8e0*/  IMAD.U32 R15, RZ, RZ, UR4 ;  /* 0x00000004ff0f7e24 */ /* 0x000fe4000f8e00ff */
[----:B------:R-:W-:-:S02]  /*e8f0*/  IMAD.U32 R18, RZ, RZ, UR15 ;  /* 0x0000000fff127e24 */ /* 0x000fc4000f8e00ff */
[----:B------:R-:W-:-:S07]  /*e900*/  IMAD.U32 R17, RZ, RZ, UR5 ;  /* 0x00000005ff117e24 */ /* 0x000fce000f8e00ff */
.L_x_390:
[----:B------:R-:W-:-:S04]  /*e910*/  SHF.L.U32 R8, R11, 0x1f, RZ ;  /* 0x0000001f0b087819 */ /* 0x000fc800000006ff */
[----:B------:R-:W1:Y:S02]  /*e920*/  SYNCS.PHASECHK.TRANS64.TRYWAIT P1, [R5+URZ+0x31838], R8 ;  /* 0x03183808050075a7 */ /* 0x000e64000802017f */
[----:B-1----:R-:W-:Y:S05]  /*e930*/  @!P1 BRA `(.L_x_386) ;  /* 0x0000000c00989947 */ /* 0x002fea0003800000 */
.L_x_400:
[----:B------:R-:W-:Y:S05]  /*e940*/  @P0 BRA `(.L_x_387) ;  /* 0x0000000000140947 */ /* 0x000fea0003800000 */
[----:B------:R-:W-:Y:S01]  /*e950*/  ISETP.NE.AND P1, PT, R13, RZ, PT ;  /* 0x000000ff0d00720c */ /* 0x000fe20003f25270 */
[----:B-1----:R-:W-:-:S04]  /*e960*/  IMAD.MOV.U32 R8, RZ, RZ, 0x8100 ;  /* 0x00008100ff087424 */ /* 0x002fc800078e00ff */
[----:B------:R2:W-:Y:S08]  /*e970*/  SYNCS.ARRIVE.TRANS64 RZ, [R5+URZ+0x31830], R8 ;  /* 0x0318300805ff79a7 */ /* 0x0005f0000800003f */
[----:B------:R-:W-:Y:S05]  /*e980*/  @!P1 BRA `(.L_x_387) ;  /* 0x0000000000049947 */ /* 0x000fea0003800000 */
[----:B------:R-:W-:Y:S01]  /*e990*/  BPT.TRAP 0x1 ;  /* 0x000000040000795c */ /* 0x000fe20000300000 */
.L_x_387:
[----:B-12---:R-:W-:Y:S01]  /*e9a0*/  IMAD.MOV.U32 R8, RZ, RZ, R2 ;  /* 0x000000ffff087224 */ /* 0x006fe200078e0002 */
[----:B------:R-:W-:Y:S01]  /*e9b0*/  R2UR UR19, R14 ;  /* 0x000000000e1372ca */ /* 0x000fe200000e0000 */
[----:B------:R-:W-:Y:S01]  /*e9c0*/  VIADD R12, R12, 0x1 ;  /* 0x000000010c0c7836 */ /* 0x000fe20000000000 */
[----:B------:R-:W-:Y:S01]  /*e9d0*/  R2UR UR14, R5 ;  /* 0x00000000050e72ca */ /* 0x000fe200000e0000 */
[----:B------:R-:W-:Y:S01]  /*e9e0*/  UMOV UR8, 0x0 ;  /* 0x0000000000087882 */ /* 0x000fe20000000000 */
[----:B------:R-:W-:Y:S01]  /*e9f0*/  IADD3 R9, P2, R8, 0x1f0, RZ ;  /* 0x000001f008097810 */ /* 0x000fe20007f5e0ff */
[----:B------:R-:W-:Y:S01]  /*ea00*/  UMOV UR9, 0x14f00000 ;  /* 0x14f0000000097882 */ /* 0x000fe20000000000 */
[C---:B------:R-:W-:Y:S01]  /*ea10*/  ISETP.NE.AND P1, PT, R12.reuse, 0x2, PT ;  /* 0x000000020c00780c */ /* 0x040fe20003f25270 */
[----:B------:R-:W-:Y:S01]  /*ea20*/  UMOV UR18, URZ ;  /* 0x0000003f00127c82 */ /* 0x000fe20008000000 */
[----:B------:R-:W-:Y:S01]  /*ea30*/  R2UR UR6, R9 ;  /* 0x00000000090672ca */ /* 0x000fe200000e0000 */
[----:B------:R-:W-:Y:S01]  /*ea40*/  IMAD.MOV.U32 R9, RZ, RZ, R3 ;  /* 0x000000ffff097224 */ /* 0x000fe200078e0003 */
[----:B------:R-:W-:Y:S01]  /*ea50*/  R2UR UR4, R15 ;  /* 0x000000000f0472ca */ /* 0x000fe200000e0000 */
[----:B------:R-:W-:Y:S01]  /*ea60*/  UMOV UR34, 0x40 ;  /* 0x0000004000227882 */ /* 0x000fe20000000000 */
[----:B------:R-:W-:Y:S01]  /*ea70*/  R2UR UR5, R17 ;  /* 0x00000000110572ca */ /* 0x000fe200000e0000 */
[----:B------:R-:W-:Y:S01]  /*ea80*/  IMAD.X R19, RZ, RZ, R9, P2 ;  /* 0x000000ffff137224 */ /* 0x000fe200010e0609 */
[----:B------:R-:W-:Y:S01]  /*ea90*/  UIADD3 UR19, UR19, -0x40, URZ ;  /* 0xffffffc013137890 */ /* 0x000fe2000fffe03f */
[----:B------:R-:W-:Y:S01]  /*eaa0*/  SEL R20, RZ, 0x1, P1 ;  /* 0x00000001ff147807 */ /* 0x000fe20000800000 */
[----:B------:R-:W-:Y:S01]  /*eab0*/  UIADD3 UR16, UR14, 0x24100, URZ ;  /* 0x000241000e107890 */ /* 0x000fe2000fffe03f */
[----:B------:R-:W-:Y:S01]  /*eac0*/  SEL R12, R12, RZ, P1 ;  /* 0x000000ff0c0c7207 */ /* 0x000fe20000800000 */
[----:B------:R-:W-:Y:S01]  /*ead0*/  UIADD3 UR17, UR14, 0x31830, URZ ;  /* 0x000318300e117890 */ /* 0x000fe2000fffe03f */
[----:B------:R-:W-:Y:S01]  /*eae0*/  R2UR UR7, R19 ;  /* 0x00000000130772ca */ /* 0x000fe200000e0000 */
[----:B------:R-:W-:Y:S01]  /*eaf0*/  UIADD3 UR32, UR14, 0x26100, URZ ;  /* 0x000261000e207890 */ /* 0x000fe2000fffe03f */
[----:B------:R-:W-:Y:S01]  /*eb00*/  LOP3.LUT R7, R7, R20, RZ, 0x3c, !PT ;  /* 0x0000001407077212 */ /* 0x000fe200078e3cff */
[----:B------:R-:W-:Y:S01]  /*eb10*/  UIADD3 UR24, UR14, 0x28100, URZ ;  /* 0x000281000e187890 */ /* 0x000fe2000fffe03f */
[----:B------:R-:W-:Y:S01]  /*eb20*/  IMAD R19, R12, 0x8, R5 ;  /* 0x000000080c137824 */ /* 0x000fe200078e0205 */
[----:B------:R-:W-:Y:S01]  /*eb30*/  UMOV UR36, UR20 ;  /* 0x0000001400247c82 */ /* 0x000fe20008000000 */
[----:B------:R-:W-:Y:S01]  /*eb40*/  UMOV UR37, UR21 ;  /* 0x0000001500257c82 */ /* 0x000fe20008000000 */
[----:B------:R-:W-:Y:S01]  /*eb50*/  UMOV UR33, UR17 ;  /* 0x0000001100217c82 */ /* 0x000fe20008000000 */
[----:B------:R-:W-:Y:S01]  /*eb60*/  UMOV UR35, UR19 ;  /* 0x0000001300237c82 */ /* 0x000fe20008000000 */
[----:B------:R-:W-:Y:S01]  /*eb70*/  UMOV UR26, 0x80 ;  /* 0x00000080001a7882 */ /* 0x000fe20000000000 */
[----:B------:R-:W-:Y:S01]  /*eb80*/  UMOV UR28, UR20 ;  /* 0x00000014001c7c82 */ /* 0x000fe20008000000 */
[----:B------:R-:W-:Y:S01]  /*eb90*/  UMOV UR29, UR21 ;  /* 0x00000015001d7c82 */ /* 0x000fe20008000000 */
[----:B------:R-:W-:Y:S01]  /*eba0*/  UMOV UR25, UR17 ;  /* 0x0000001100197c82 */ /* 0x000fe20008000000 */
[----:B------:R1:W-:Y:S01]  /*ebb0*/  UTMALDG.4D [UR16], [UR6], desc[UR8] ;  /* 0x00000810060075b4 */ /* 0x0003e20008019000 */
[----:B------:R-:W-:Y:S01]  /*ebc0*/  UMOV UR27, UR19 ;  /* 0x00000013001b7c82 */ /* 0x000fe20008000000 */
[----:B------:R-:W-:Y:S01]  /*ebd0*/  SHF.L.U32 R20, R7, 0x1f, RZ ;  /* 0x0000001f07147819 */ /* 0x000fe200000006ff */
[----:B------:R-:W-:Y:S01]  /*ebe0*/  UMOV UR10, 0x10 ;  /* 0x00000010000a7882 */ /* 0x000fe20000000000 */
[----:B------:R-:W-:Y:S01]  /*ebf0*/  UMOV UR15, UR17 ;  /* 0x00000011000f7c82 */ /* 0x000fe20008000000 */
[----:B------:R-:W-:Y:S01]  /*ec00*/  ISETP.NE.AND P2, PT, R0, RZ, PT ;  /* 0x000000ff0000720c */ /* 0x000fe20003f45270 */
[----:B------:R2:W-:Y:S01]  /*ec10*/  UTMALDG.4D [UR32], [UR6], desc[UR8] ;  /* 0x00000820060075b4 */ /* 0x0005e20008019000 */
[----:B------:R2:W-:Y:S01]  /*ec20*/  UTMALDG.4D [UR24], [UR6], desc[UR8] ;  /* 0x00000818060075b4 */ /* 0x0005e20008019000 */
[----:B-1----:R-:W-:-:S02]  /*ec30*/  UIADD3 UR16, UR14, 0x2a100, URZ ;  /* 0x0002a1000e107890 */ /* 0x002fc4000fffe03f */
[----:B------:R-:W-:Y:S01]  /*ec40*/  UIADD3 UR14, UR14, 0x2c300, URZ ;  /* 0x0002c3000e0e7890 */ /* 0x000fe2000fffe03f */
[----:B------:R-:W-:-:S06]  /*ec50*/  UMOV UR18, 0xc0 ;  /* 0x000000c000127882 */ /* 0x000fcc0000000000 */
[----:B------:R2:W-:Y:S02]  /*ec60*/  UTMALDG.4D [UR16], [UR6], desc[UR8] ;  /* 0x00000810060075b4 */ /* 0x0005e40008019000 */
[----:B------:R2:W-:Y:S01]  /*ec70*/  UBLKCP.S.G [UR14], [UR4], UR10 ;  /* 0x0000000e040073ba */ /* 0x0005e2000800020a */
[----:B------:R-:W1:Y:S02]  /*ec80*/  SYNCS.PHASECHK.TRANS64.TRYWAIT P1, [R19+URZ+0x31820], R20 ;  /* 0x03182014130075a7 */ /* 0x000e64000802017f */
[----:B-12---:R-:W-:Y:S05]  /*ec90*/  @!P1 BRA `(.L_x_388) ;  /* 0x0000000800d49947 */ /* 0x006fea0003800000 */
.L_x_402:
[----:B------:R-:W-:Y:S01]  /*eca0*/  LOP3.LUT R11, R11, 0x1, RZ, 0x3c, !PT ;  /* 0x000000010b0b7812 */ /* 0x000fe200078e3cff */
[----:B------:R-:W-:Y:S06]  /*ecb0*/  @P2 BRA `(.L_x_389) ;  /* 0x0000000000142947 */ /* 0x000fec0003800000 */
[----:B------:R-:W-:Y:S01]  /*ecc0*/  ISETP.NE.AND P1, PT, R13, RZ, PT ;  /* 0x000000ff0d00720c */ /* 0x000fe20003f25270 */
[----:B-1----:R-:W-:-:S04]  /*ecd0*/  IMAD.MOV.U32 R20, RZ, RZ, 0x8100 ;  /* 0x00008100ff147424 */ /* 0x002fc800078e00ff */
[----:B------:R2:W-:Y:S08]  /*ece0*/  SYNCS.ARRIVE.TRANS64 RZ, [R19+URZ+0x31810], R20 ;  /* 0x0318101413ff79a7 */ /* 0x0005f0000800003f */
[----:B------:R-:W-:Y:S05]  /*ecf0*/  @!P1 BRA `(.L_x_389) ;  /* 0x0000000000049947 */ /* 0x000fea0003800000 */
[----:B------:R-:W-:Y:S01]  /*ed00*/  BPT.TRAP 0x1 ;  /* 0x000000040000795c */ /* 0x000fe20000300000 */
.L_x_389:
[----:B------:R-:W-:Y:S01]  /*ed10*/  R2UR UR41, R19 ;  /* 0x00000000132972ca */ /* 0x000fe200000e0000 */
[----:B-12---:R-:W-:Y:S01]  /*ed20*/  IMAD R19, R12, 0x8000, R5 ;  /* 0x000080000c137824 */ /* 0x006fe200078e0205 */
        /* <DEDUP_REMOVED lines=14> */
[----:B------:R-:W-:Y:S01]  /*ee10*/  UMOV UR45, UR21 ;  /* 0x00000015002d7c82 */ /* 0x000fe20008000000 */
[----:B------:R-:W-:Y:S01]  /*ee20*/  UMOV UR34, 0x40 ;  /* 0x0000004000227882 */ /* 0x000fe20000000000 */
[----:B------:R-:W-:Y:S01]  /*ee30*/  R2UR UR5, R19 ;  /* 0x00000000130572ca */ /* 0x000fe200000e0000 */
[----:B------:R-:W-:Y:S01]  /*ee40*/  IMAD R19, R12, 0x100, R5 ;  /* 0x000001000c137824 */ /* 0x000fe200078e0205 */
[----:B------:R-:W-:Y:S01]  /*ee50*/  UIADD3 UR40, UR16, 0x14100, URZ ;  /* 0x0001410010287890 */ /* 0x000fe2000fffe03f */
[----:B------:R-:W-:Y:S01]  /*ee60*/  IADD3 R15, P3, R15, 0x100, RZ ;  /* 0x000001000f0f7810 */ /* 0x000fe20007f7e0ff */
[----:B------:R-:W-:Y:S01]  /*ee70*/  UIADD3 UR32, UR16, 0x16100, URZ ;  /* 0x0001610010207890 */ /* 0x000fe2000fffe03f */
[----:B------:R-:W-:Y:S01]  /*ee80*/  IADD3 R16, P2, R16, 0x100, RZ ;  /* 0x0000010010107810 */ /* 0x000fe20007f5e0ff */
[----:B------:R-:W-:Y:S01]  /*ee90*/  UIADD3 UR24, UR16, 0x18100, URZ ;  /* 0x0001810010187890 */ /* 0x000fe2000fffe03f */
[----:B------:R-:W-:Y:S01]  /*eea0*/  R2UR UR8, R19 ;  /* 0x00000000130872ca */ /* 0x000fe200000e0000 */
[----:B------:R-:W-:Y:S01]  /*eeb0*/  UIADD3 UR16, UR16, 0x1a100, URZ ;  /* 0x0001a10010107890 */ /* 0x000fe2000fffe03f */
[----:B------:R-:W-:Y:S01]  /*eec0*/  VIADD R14, R14, 0x40 ;  /* 0x000000400e0e7836 */ /* 0x000fe20000000000 */
        /* <DEDUP_REMOVED lines=10> */
[----:B------:R-:W-:Y:S01]  /*ef70*/  UIADD3 UR8, UR8, 0x2c100, URZ ;  /* 0x0002c10008087890 */ /* 0x000fe2000fffe03f */
[----:B------:R-:W-:Y:S01]  /*ef80*/  IMAD.X R17, RZ, RZ, R17, P3 ;  /* 0x000000ffff117224 */ /* 0x000fe200018e0611 */
[----:B------:R-:W-:Y:S01]  /*ef90*/  UMOV UR18, 0xc0 ;  /* 0x000000c000127882 */ /* 0x000fe20000000000 */
[----:B------:R-:W-:Y:S01]  /*efa0*/  UMOV UR19, UR43 ;  /* 0x0000002b00137c82 */ /* 0x000fe20008000000 */
[----:B------:R-:W-:Y:S01]  /*efb0*/  UMOV UR17, UR41 ;  /* 0x0000002900117c82 */ /* 0x000fe20008000000 */
[----:B------:R-:W-:Y:S01]  /*efc0*/  UMOV UR9, UR41 ;  /* 0x0000002900097c82 */ /* 0x000fe20008000000 */
[----:B------:R1:W-:Y:S01]  /*efd0*/  UTMALDG.4D [UR32], [UR4], desc[UR6] ;  /* 0x00000620040075b4 */ /* 0x0003e20008019000 */
[----:B------:R-:W-:Y:S01]  /*efe0*/  UMOV UR10, 0x10 ;  /* 0x00000010000a7882 */ /* 0x000fe20000000000 */
[----:B------:R-:W-:Y:S01]  /*eff0*/  IMAD.X R18, RZ, RZ, R18, P2 ;  /* 0x000000ffff127224 */ /* 0x000fe200010e0612 */
[----:B------:R1:W-:Y:S01]  /*f000*/  UTMALDG.4D [UR24], [UR4], desc[UR6] ;  /* 0x00000618040075b4 */ /* 0x0003e20008019000 */
[----:B------:R1:W-:Y:S01]  /*f010*/  UTMALDG.4D [UR16], [UR4], desc[UR6] ;  /* 0x00000610040075b4 */ /* 0x0003e20008019000 */
[----:B------:R1:W-:Y:S02]  /*f020*/  UBLKCP.S.G [UR8], [UR14], UR10 ;  /* 0x000000080e0073ba */ /* 0x0003e4000800020a */
[----:B-1----:R-:W-:Y:S05]  /*f030*/  @!P1 BRA `(.L_x_390) ;  /* 0xfffffff800349947 */ /* 0x002fea000383ffff */
[----:B------:R-:W-:-:S07]  /*f040*/  VIADD R12, R12, 0x1 ;  /* 0x000000010c0c7836 */ /* 0x000fce0000000000 */
.L_x_385:
[----:B------:R-:W-:-:S04]  /*f050*/  SHF.L.U32 R0, R11, 0x1f, RZ ;  /* 0x0000001f0b007819 */ /* 0x000fc800000006ff */
[----:B------:R-:W1:Y:S02]  /*f060*/  SYNCS.PHASECHK.TRANS64.TRYWAIT P1, [R5+URZ+0x31838], R0 ;  /* 0x03183800050075a7 */ /* 0x000e64000802017f */
[----:B-1----:R-:W-:Y:S05]  /*f070*/  @!P1 BRA `(.L_x_391) ;  /* 0x0000000400f49947 */ /* 0x002fea0003800000 */
.L_x_403:
[----:B------:R-:W-:Y:S05]  /*f080*/  @P0 BRA `(.L_x_392) ;  /* 0x0000000000140947 */ /* 0x000fea0003800000 */
[----:B------:R-:W-:Y:S01]  /*f090*/  LOP3.LUT P0, RZ, R21, 0x1f, RZ, 0xc0, !PT ;  /* 0x0000001f15ff7812 */ /* 0x000fe2000780c0ff */
[----:B-1----:R-:W-:-:S04]  /*f0a0*/  IMAD.MOV.U32 R0, RZ, RZ, 0x8100 ;  /* 0x00008100ff007424 */ /* 0x002fc800078e00ff */
[----:B------:R2:W-:Y:S08]  /*f0b0*/  SYNCS.ARRIVE.TRANS64 RZ, [R5+URZ+0x31830], R0 ;  /* 0x0318300005ff79a7 */ /* 0x0005f0000800003f */
[----:B------:R-:W-:Y:S05]  /*f0c0*/  @!P0 BRA `(.L_x_392) ;  /* 0x0000000000048947 */ /* 0x000fea0003800000 */
[----:B------:R-:W-:Y:S01]  /*f0d0*/  BPT.TRAP 0x1 ;  /* 0x000000040000795c */ /* 0x000fe20000300000 */
.L_x_392:
[----:B------:R-:W-:Y:S01]  /*f0e0*/  R2UR UR43, R4 ;  /* 0x00000000042b72ca */ /* 0x000fe200000e0000 */
[----:B------:R-:W-:Y:S01]  /*f0f0*/  ULDC.64 UR8, c[0x0][0x728] ;  /* 0x0001ca0000087ab9 */ /* 0x000fe20000000a00 */
[----:B------:R-:W-:Y:S01]  /*f100*/  R2UR UR5, R6 ;  /* 0x00000000060572ca */ /* 0x000fe200000e0000 */
[----:B------:R-:W-:Y:S01]  /*f110*/  UMOV UR42, URZ ;  /* 0x0000003f002a7c82 */ /* 0x000fe20008000000 */
[----:B------:R-:W-:Y:S01]  /*f120*/  IADD3 R8, P0, R8, 0x1f0, RZ ;  /* 0x000001f008087810 */ /* 0x000fe20007f1e0ff */
[----:B------:R-:W-:Y:S01]  /*f130*/  UMOV UR44, UR20 ;  /* 0x00000014002c7c82 */ /* 0x000fe20008000000 */
[----:B------:R-:W-:Y:S01]  /*f140*/  R2UR UR14, R5 ;  /* 0x00000000050e72ca */ /* 0x000fe200000e0000 */
[----:B------:R-:W-:Y:S01]  /*f150*/  UMOV UR45, UR21 ;  /* 0x00000015002d7c82 */ /* 0x000fe20008000000 */
[----:B------:R-:W-:Y:S01]  /*f160*/  R2UR UR6, R8 ;  /* 0x00000000080672ca */ /* 0x000fe200000e0000 */
[----:B------:R-:W-:Y:S01]  /*f170*/  IMAD.X R9, RZ, RZ, R9, P0 ;  /* 0x000000ffff097224 */ /* 0x000fe200000e0609 */
[----:B------:R-:W-:Y:S01]  /*f180*/  UMOV UR34, 0x40 ;  /* 0x0000004000227882 */ /* 0x000fe20000000000 */
[----:B------:R-:W-:Y:S01]  /*f190*/  UMOV UR36, UR20 ;  /* 0x0000001400247c82 */ /* 0x000fe20008000000 */
[----:B------:R-:W-:Y:S01]  /*f1a0*/  UMOV UR37, UR21 ;  /* 0x0000001500257c82 */ /* 0x000fe20008000000 */
[----:B------:R-:W-:Y:S01]  /*f1b0*/  USHF.L.U32 UR43, UR43, 0x6, URZ ;  /* 0x000000062b2b7899 */ /* 0x000fe2000800063f */
[----:B------:R-:W-:Y:S01]  /*f1c0*/  R2UR UR7, R9 ;  /* 0x00000000090772ca */ /* 0x000fe200000e0000 */
[----:B------:R-:W-:Y:S01]  /*f1d0*/  UMOV UR26, 0x80 ;  /* 0x00000080001a7882 */ /* 0x000fe20000000000 */
[----:B------:R-:W-:Y:S01]  /*f1e0*/  UMOV UR28, UR20 ;  /* 0x00000014001c7c82 */ /* 0x000fe20008000000 */
[----:B------:R-:W-:Y:S01]  /*f1f0*/  UIADD3 UR10, UP0, UR43, UR22, URZ ;  /* 0x000000162b0a7290 */ /* 0x000fe2000ff1e03f */
[C---:B------:R-:W-:Y:S01]  /*f200*/  ISETP.NE.AND P0, PT, R12.reuse, 0x2, PT ;  /* 0x000000020c00780c */ /* 0x040fe20003f05270 */
[----:B------:R-:W-:Y:S01]  /*f210*/  UIADD3 UR40, UR14, 0x24100, URZ ;  /* 0x000241000e287890 */ /* 0x000fe2000fffe03f */
[----:B------:R-:W-:Y:S01]  /*f220*/  LOP3.LUT R11, R11, 0x1, RZ, 0x3c, !PT ;  /* 0x000000010b0b7812 */ /* 0x000fe200078e3cff */
[----:B------:R-:W-:Y:S01]  /*f230*/  ULEA.HI.X.SX32 UR5, UR43, UR5, 0x1, UP0 ;  /* 0x000000052b057291 */ /* 0x000fe200080f0e3f */
[----:B-12---:R-:W-:Y:S01]  /*f240*/  SEL R0, RZ, 0x1, P0 ;  /* 0x00000001ff007807 */ /* 0x006fe20000000000 */
[----:B------:R-:W-:Y:S01]  /*f250*/  ULEA UR4, UP0, UR10, UR8, 0x2 ;  /* 0x000000080a047291 */ /* 0x000fe2000f80103f */
[----:B------:R-:W-:Y:S01]  /*f260*/  SEL R2, R12, RZ, P0 ;  /* 0x000000ff0c027207 */ /* 0x000fe20000000000 */
[----:B------:R-:W-:Y:S01]  /*f270*/  UIADD3 UR41, UR14, 0x31830, URZ ;  /* 0x000318300e297890 */ /* 0x000fe2000fffe03f */
[----:B------:R-:W-:Y:S01]  /*f280*/  LOP3.LUT R7, R7, R0, RZ, 0x3c, !PT ;  /* 0x0000000007077212 */ /* 0x000fe200078e3cff */
[----:B------:R-:W-:-:S02]  /*f290*/  UIADD3 UR32, UR14, 0x26100, URZ ;  /* 0x000261000e207890 */ /* 0x000fc4000fffe03f */
[----:B------:R-:W-:Y:S02]  /*f2a0*/  UIADD3 UR24, UR14, 0x28100, URZ ;  /* 0x000281000e187890 */ /* 0x000fe4000fffe03f */
[----:B------:R-:W-:Y:S02]  /*f2b0*/  UIADD3 UR16, UR14, 0x2a100, URZ ;  /* 0x0002a1000e107890 */ /* 0x000fe4000fffe03f */
[----:B------:R-:W-:Y:S02]  /*f2c0*/  ULEA.HI.X UR5, UR10, UR9, UR5, 0x2, UP0 ;  /* 0x000000090a057291 */ /* 0x000fe400080f1405 */
[----:B------:R-:W-:Y:S01]  /*f2d0*/  UIADD3 UR14, UR14, 0x2c300, URZ ;  /* 0x0002c3000e0e7890 */ /* 0x000fe2000fffe03f */
[----:B------:R-:W-:Y:S01]  /*f2e0*/  UMOV UR8, 0x0 ;  /* 0x0000000000087882 */ /* 0x000fe20000000000 */
[----:B------:R-:W-:Y:S01]  /*f2f0*/  UMOV UR9, 0x14f00000 ;  /* 0x14f0000000097882 */ /* 0x000fe20000000000 */
[----:B------:R-:W-:Y:S01]  /*f300*/  UMOV UR33, UR41 ;  /* 0x0000002900217c82 */ /* 0x000fe20008000000 */
[----:B------:R-:W-:Y:S01]  /*f310*/  UMOV UR35, UR43 ;  /* 0x0000002b00237c82 */ /* 0x000fe20008000000 */
[----:B------:R-:W-:Y:S01]  /*f320*/  UMOV UR29, UR21 ;  /* 0x00000015001d7c82 */ /* 0x000fe20008000000 */
[----:B------:R1:W-:Y:S01]  /*f330*/  UTMALDG.4D [UR40], [UR6], desc[UR8] ;  /* 0x00000828060075b4 */ /* 0x0003e20008019000 */
[----:B------:R-:W-:Y:S01]  /*f340*/  UMOV UR25, UR41 ;  /* 0x0000002900197c82 */ /* 0x000fe20008000000 */
[----:B------:R-:W-:Y:S01]  /*f350*/  UMOV UR27, UR43 ;  /* 0x0000002b001b7c82 */ /* 0x000fe20008000000 */
[----:B------:R-:W-:Y:S01]  /*f360*/  UMOV UR18, 0xc0 ;  /* 0x000000c000127882 */ /* 0x000fe20000000000 */
[----:B------:R-:W-:Y:S01]  /*f370*/  UMOV UR17, UR41 ;  /* 0x0000002900117c82 */ /* 0x000fe20008000000 */
[----:B------:R-:W-:Y:S01]  /*f380*/  UMOV UR19, UR43 ;  /* 0x0000002b00137c82 */ /* 0x000fe20008000000 */
[----:B------:R-:W-:Y:S01]  /*f390*/  UMOV UR15, UR41 ;  /* 0x00000029000f7c82 */ /* 0x000fe20008000000 */
[----:B------:R-:W-:Y:S01]  /*f3a0*/  UMOV UR10, 0x10 ;  /* 0x00000010000a7882 */ /* 0x000fe20000000000 */
[----:B------:R1:W-:Y:S01]  /*f3b0*/  UTMALDG.4D [UR32], [UR6], desc[UR8] ;  /* 0x00000820060075b4 */ /* 0x0003e20008019000 */
[----:B------:R1:W-:Y:S01]  /*f3c0*/  UTMALDG.4D [UR24], [UR6], desc[UR8] ;  /* 0x00000818060075b4 */ /* 0x0003e20008019000 */
[----:B------:R1:W-:Y:S01]  /*f3d0*/  UTMALDG.4D [UR16], [UR6], desc[UR8] ;  /* 0x00000810060075b4 */ /* 0x0003e20008019000 */
[----:B------:R1:W-:Y:S02]  /*f3e0*/  UBLKCP.S.G [UR14], [UR4], UR10 ;  /* 0x0000000e040073ba */ /* 0x0003e4000800020a */
[----:B-1----:R-:W-:Y:S01]  /*f3f0*/  NOP ;  /* 0x0000000000007918 */ /* 0x002fe20000000000 */
.L_x_382:
[----:B------:R-:W-:Y:S05]  /*f400*/  BSYNC B1 ;  /* 0x0000000000017941 */ /* 0x000fea0003800000 */
.L_x_380:
[----:B------:R-:W-:-:S03]  /*f410*/  UMOV UR4, 0xffffffff ;  /* 0xffffffff00047882 */ /* 0x000fc60000000000 */
[----:B------:R-:W-:Y:S05]  /*f420*/  BRA.DIV UR4, `(.L_x_393) ;  /* 0x00000006041c7947 */ /* 0x000fea000b800000 */
[----:B------:R-:W-:-:S13]  /*f430*/  ELECT P6, URZ, PT ;  /* 0x00000000003f782f */ /* 0x000fda00038c0000 */
.L_x_406:
[----:B------:R-:W-:Y:S05]  /*f440*/  @!P6 BRA `(.L_x_379) ;  /* 0x00000000007ce947 */ /* 0x000fea0003800000 */
[----:B------:R-:W2:Y:S02]  /*f450*/  LDL R0, [R1] ;  /* 0x0000000001007983 */ /* 0x000ea40000100800 */
[----:B--2---:R-:W-:-:S13]  /*f460*/  R2UR UR4, R0 ;  /* 0x00000000000472ca */ /* 0x004fda00000e0000 */
[----:B------:R-:W-:-:S06]  /*f470*/  ULOP3.LUT UR4, UR4, 0x2, URZ, 0xfc, !UPT ;  /* 0x0000000204047892 */ /* 0x000fcc000f8efc3f */
[----:B------:R-:W-:-:S05]  /*f480*/  IMAD.U32 R0, RZ, RZ, UR4 ;  /* 0x00000004ff007e24 */ /* 0x000fca000f8e00ff */
[----:B------:R-:W-:-:S13]  /*f490*/  ISETP.NE.AND P1, PT, R0, 0x3, PT ;  /* 0x000000030000780c */ /* 0x000fda0003f25270 */
[----:B------:R-:W-:Y:S05]  /*f4a0*/  @!P1 BRA `(.L_x_394) ;  /* 0x0000000000049947 */ /* 0x000fea0003800000 */
[----:B------:R-:W-:Y:S01]  /*f4b0*/  BPT.TRAP 0x1 ;  /* 0x000000040000795c */ /* 0x000fe20000300000 */
.L_x_394:
        /* <DEDUP_REMOVED lines=8> */
.L_x_407:
        /* <DEDUP_REMOVED lines=9> */
.L_x_408:
[----:B------:R-:W-:Y:S05]  /*f5d0*/  @!P1 BRA `(.L_x_397) ;  /* 0x0000000000049947 */ /* 0x000fea0003800000 */
[----:B------:R-:W-:Y:S01]  /*f5e0*/  BPT.TRAP 0x1 ;  /* 0x000000040000795c */ /* 0x000fe20000300000 */
.L_x_397:
[----:B------:R-:W-:-:S07]  /*f5f0*/  SHF.L.U32 R11, R11, 0x1f, RZ ;  /* 0x0000001f0b0b7819 */ /* 0x000fce00000006ff */
.L_x_398:
[----:B--2---:R2:W3:Y:S02]  /*f600*/  SYNCS.PHASECHK.TRANS64.TRYWAIT P0, [R4+URZ+0x31838], R11 ;  /* 0x0318380b040075a7 */ /* 0x0044e4000800017f */
[----:B---3--:R-:W-:Y:S05]  /*f610*/  @!P0 NANOSLEEP.SYNCS 0x989680 ;  /* 0x009896800000895d */ /* 0x008fea0003900000 */
[----:B------:R-:W3:Y:S02]  /*f620*/  @!P0 SYNCS.PHASECHK.TRANS64 P0, [R4+URZ+0x31838], R11 ;  /* 0x0318380b040085a7 */ /* 0x000ee4000800007f */
[----:B---3--:R-:W-:Y:S05]  /*f630*/  @!P0 BRA `(.L_x_398) ;  /* 0xfffffffc00f08947 */ /* 0x008fea000383ffff */
.L_x_379:
[----:B------:R-:W-:Y:S05]  /*f640*/  BSYNC B0 ;  /* 0x0000000000007941 */ /* 0x000fea0003800000 */
.L_x_378:
[----:B------:R-:W-:Y:S05]  /*f650*/  EXIT ;  /* 0x000000000000794d */ /* 0x000fea0003800000 */
.L_x_311:
[----:B-1----:R1:W2:Y:S02]  /*f660*/  SYNCS.PHASECHK.TRANS64.TRYWAIT P0, [R17+URZ+0x31800], R8 ;  /* 0x03180008110075a7 */ /* 0x0022a4000800017f */
[----:B--2---:R-:W-:Y:S05]  /*f670*/  @!P0 NANOSLEEP.SYNCS 0x989680 ;  /* 0x009896800000895d */ /* 0x004fea0003900000 */
[----:B------:R-:W2:Y:S02]  /*f680*/  @!P0 SYNCS.PHASECHK.TRANS64 P0, [R17+URZ+0x31800], R8 ;  /* 0x03180008110085a7 */ /* 0x000ea4000800007f */
[----:B--2---:R-:W-:Y:S05]  /*f690*/  @!P0 BRA `(.L_x_311) ;  /* 0xfffffffc00f08947 */ /* 0x004fea000383ffff */
[----:B------:R-:W-:Y:S05]  /*f6a0*/  BRA `(.L_x_310) ;  /* 0xffffff1400e47947 */ /* 0x000fea000383ffff */
.L_x_315:
[----:B--2---:R2:W3:Y:S02]  /*f6b0*/  SYNCS.PHASECHK.TRANS64.TRYWAIT P0, [R16+URZ+0x31810], R9 ;  /* 0x03181009100075a7 */ /* 0x0044e4000800017f */
[----:B---3--:R-:W-:Y:S05]  /*f6c0*/  @!P0 NANOSLEEP.SYNCS 0x989680 ;  /* 0x009896800000895d */ /* 0x008fea0003900000 */
[----:B------:R-:W3:Y:S02]  /*f6d0*/  @!P0 SYNCS.PHASECHK.TRANS64 P0, [R16+URZ+0x31810], R9 ;  /* 0x03181009100085a7 */ /* 0x000ee4000800007f */
[----:B---3--:R-:W-:Y:S05]  /*f6e0*/  @!P0 BRA `(.L_x_315) ;  /* 0xfffffffc00f08947 */ /* 0x008fea000383ffff */
[----:B------:R-:W-:Y:S05]  /*f6f0*/  BRA `(.L_x_314) ;  /* 0xffffff2000607947 */ /* 0x000fea000383ffff */
.L_x_319:
[----:B------:R1:W1:Y:S02]  /*f700*/  SYNCS.PHASECHK.TRANS64.TRYWAIT P0, [R17+URZ+0x31830], R10 ;  /* 0x0318300a110075a7 */ /* 0x000264000800017f */
[----:B-1----:R-:W-:Y:S05]  /*f710*/  @!P0 NANOSLEEP.SYNCS 0x989680 ;  /* 0x009896800000895d */ /* 0x002fea0003900000 */
[----:B------:R-:W1:Y:S02]  /*f720*/  @!P0 SYNCS.PHASECHK.TRANS64 P0, [R17+URZ+0x31830], R10 ;  /* 0x0318300a110085a7 */ /* 0x000e64000800007f */
[----:B-1----:R-:W-:Y:S05]  /*f730*/  @!P0 BRA `(.L_x_319) ;  /* 0xfffffffc00f08947 */ /* 0x002fea000383ffff */
[----:B------:R-:W-:Y:S05]  /*f740*/  BRA `(.L_x_318) ;  /* 0xffffff4400e87947 */ /* 0x000fea000383ffff */
.L_x_383:
[----:B-1----:R1:W2:Y:S02]  /*f750*/  SYNCS.PHASECHK.TRANS64.TRYWAIT P0, [R5+URZ+0x31820], R2 ;  /* 0x03182002050075a7 */ /* 0x0022a4000800017f */
[----:B--2---:R-:W-:Y:S05]  /*f760*/  @!P0 NANOSLEEP.SYNCS 0x989680 ;  /* 0x009896800000895d */ /* 0x004fea0003900000 */
[----:B------:R-:W2:Y:S02]  /*f770*/  @!P0 SYNCS.PHASECHK.TRANS64 P0, [R5+URZ+0x31820], R2 ;  /* 0x03182002050085a7 */ /* 0x000ea4000800007f */
[----:B--2---:R-:W-:Y:S05]  /*f780*/  @!P0 BRA `(.L_x_383) ;  /* 0xfffffffc00f08947 */ /* 0x004fea000383ffff */
[----:B------:R-:W-:Y:S05]  /*f790*/  BRA `(.L_x_399) ;  /* 0xffffffe800347947 */ /* 0x000fea000383ffff */
.L_x_386:
[----:B-1----:R1:W2:Y:S02]  /*f7a0*/  SYNCS.PHASECHK.TRANS64.TRYWAIT P1, [R5+URZ+0x31838], R8 ;  /* 0x03183808050075a7 */ /* 0x0022a4000802017f */
[----:B--2---:R-:W-:Y:S05]  /*f7b0*/  @!P1 NANOSLEEP.SYNCS 0x989680 ;  /* 0x009896800000995d */ /* 0x004fea0003900000 */
[----:B------:R-:W2:Y:S02]  /*f7c0*/  @!P1 SYNCS.PHASECHK.TRANS64 P1, [R5+URZ+0x31838], R8 ;  /* 0x03183808050095a7 */ /* 0x000ea4000802007f */
[----:B--2---:R-:W-:Y:S05]  /*f7d0*/  @!P1 BRA `(.L_x_386) ;  /* 0xfffffffc00f09947 */ /* 0x004fea000383ffff */
[----:B------:R-:W-:Y:S05]  /*f7e0*/  BRA `(.L_x_400) ;  /* 0xfffffff000547947 */ /* 0x000fea000383ffff */
.L_x_388:
[----:B------:R-:W-:-:S07]  /*f7f0*/  SHF.L.U32 R20, R7, 0x1f, RZ ;  /* 0x0000001f07147819 */ /* 0x000fce00000006ff */
.L_x_401:
[----:B-1----:R1:W2:Y:S02]  /*f800*/  SYNCS.PHASECHK.TRANS64.TRYWAIT P1, [R19+URZ+0x31820], R20 ;  /* 0x03182014130075a7 */ /* 0x0022a4000802017f */
[----:B--2---:R-:W-:Y:S05]  /*f810*/  @!P1 NANOSLEEP.SYNCS 0x989680 ;  /* 0x009896800000995d */ /* 0x004fea0003900000 */
[----:B------:R-:W2:Y:S02]  /*f820*/  @!P1 SYNCS.PHASECHK.TRANS64 P1, [R19+URZ+0x31820], R20 ;  /* 0x03182014130095a7 */ /* 0x000ea4000802007f */
[----:B--2---:R-:W-:Y:S05]  /*f830*/  @!P1 BRA `(.L_x_401) ;  /* 0xfffffffc00f09947 */ /* 0x004fea000383ffff */
[----:B------:R-:W-:Y:S05]  /*f840*/  BRA `(.L_x_402) ;  /* 0xfffffff400147947 */ /* 0x000fea000383ffff */
.L_x_391:
[----:B-1----:R1:W2:Y:S02]  /*f850*/  SYNCS.PHASECHK.TRANS64.TRYWAIT P1, [R5+URZ+0x31838], R0 ;  /* 0x03183800050075a7 */ /* 0x0022a4000802017f */
[----:B--2---:R-:W-:Y:S05]  /*f860*/  @!P1 NANOSLEEP.SYNCS 0x989680 ;  /* 0x009896800000995d */ /* 0x004fea0003900000 */
[----:B------:R-:W2:Y:S02]  /*f870*/  @!P1 SYNCS.PHASECHK.TRANS64 P1, [R5+URZ+0x31838], R0 ;  /* 0x03183800050095a7 */ /* 0x000ea4000802007f */
[----:B--2---:R-:W-:Y:S05]  /*f880*/  @!P1 BRA `(.L_x_391) ;  /* 0xfffffffc00f09947 */ /* 0x004fea000383ffff */
[----:B------:R-:W-:Y:S05]  /*f890*/  BRA `(.L_x_403) ;  /* 0xfffffff400f87947 */ /* 0x000fea000383ffff */
.L_x_393:
[----:B------:R-:W-:Y:S01]  /*f8a0*/  BSSY B1, `(.L_x_404) ;  /* 0x0000006000017945 */ /* 0x000fe20003800000 */
[----:B------:R-:W-:-:S07]  /*f8b0*/  IMAD.MOV.U32 R15, RZ, RZ, -0x1 ;  /* 0xffffffffff0f7424 */ /* 0x000fce00078e00ff */
[----:B------:R-:W-:Y:S05]  /*f8c0*/  WARPSYNC.COLLECTIVE R15, `(.L_x_405) ;  /* 0x000000000f0c7348 */ /* 0x000fea0003c00000 */
[----:B------:R-:W-:Y:S02]  /*f8d0*/  ELECT P6, UR62, PT ;  /* 0x00000000003e782f */ /* 0x000fe400038c0000 */
[----:B------:R-:W-:Y:S01]  /*f8e0*/  MOV R14, UR62 ;  /* 0x0000003e000e7c02 */ /* 0x000fe20008000f00 */
[----:B------:R-:W-:Y:S10]  /*f8f0*/  ENDCOLLECTIVE ;  /* 0x000000000000791b */ /* 0x000ff40003800000 */
.L_x_405:
[----:B------:R-:W-:Y:S05]  /*f900*/  BSYNC B1 ;  /* 0x0000000000017941 */ /* 0x000fea0003800000 */
.L_x_404:
[----:B------:R-:W-:Y:S05]  /*f910*/  BRA `(.L_x_406) ;  /* 0xfffffff800c87947 */ /* 0x000fea000383ffff */
.L_x_395:
[----:B-1----:R1:W2:Y:S02]  /*f920*/  SYNCS.PHASECHK.TRANS64.TRYWAIT P0, [R5+URZ], R0 ;  /* 0x00000000050075a7 */ /* 0x0022a4000800017f */
[----:B--2---:R-:W-:Y:S05]  /*f930*/  @!P0 NANOSLEEP.SYNCS 0x989680 ;  /* 0x009896800000895d */ /* 0x004fea0003900000 */
[----:B------:R-:W2:Y:S02]  /*f940*/  @!P0 SYNCS.PHASECHK.TRANS64 P0, [R5+URZ], R0 ;  /* 0x00000000050085a7 */ /* 0x000ea4000800007f */
[----:B--2---:R-:W-:Y:S05]  /*f950*/  @!P0 BRA `(.L_x_395) ;  /* 0xfffffffc00f08947 */ /* 0x004fea000383ffff */
[----:B------:R-:W-:Y:S05]  /*f960*/  BRA `(.L_x_407) ;  /* 0xfffffff800f47947 */ /* 0x000fea000383ffff */
.L_x_396:
[----:B-1----:R1:W2:Y:S02]  /*f970*/  SYNCS.PHASECHK.TRANS64.TRYWAIT P0, [R3+URZ], R0 ;  /* 0x00000000030075a7 */ /* 0x0022a4000800017f */
[----:B--2---:R-:W-:Y:S05]  /*f980*/  @!P0 NANOSLEEP.SYNCS 0x989680 ;  /* 0x009896800000895d */ /* 0x004fea0003900000 */
[----:B------:R-:W2:Y:S02]  /*f990*/  @!P0 SYNCS.PHASECHK.TRANS64 P0, [R3+URZ], R0 ;  /* 0x00000000030085a7 */ /* 0x000ea4000800007f */
[----:B--2---:R-:W-:Y:S05]  /*f9a0*/  @!P0 BRA `(.L_x_396) ;  /* 0xfffffffc00f08947 */ /* 0x004fea000383ffff */
[----:B------:R-:W-:Y:S05]  /*f9b0*/  BRA `(.L_x_408) ;  /* 0xfffffffc00047947 */ /* 0x000fea000383ffff */
.L_x_409:
        /* <DEDUP_REMOVED lines=12> */
.L_x_2201:


//--------------------- .text._ZN7cutlass13device_kernelIN5flash11enable_sm90INS1_16FlashAttnBwdSm90INS1_25CollectiveMainloopBwdSm90ILi2ELi1ELi1EN4cute5tupleIJNS5_1CILi1EEES8_S8_EEENS6_IJNS7_ILi64EEENS7_ILi80EEENS7_ILi256EEEEEENS_6half_tEfNS_4arch4Sm90ELb0ELb1ELb1ELb0ELb0ELb0ELb1ELb1ELi2ELi1ELi1ELi1ELb0EEENS1_24CollectiveEpilogueBwdGQAISD_fSG_Li256ELb0ELb0EEENS1_19SingleTileSchedulerILb0ELb0ELb0ELi80EEEEEEEEEvNT_6ParamsE --------------------------
	.section	.text._ZN7cutlass13device_kernelIN5flash11enable_sm90INS1_16FlashAttnBwdSm90INS1_25CollectiveMainloopBwdSm90ILi2ELi1ELi1EN4cute5tupleIJNS5_1CILi1EEES8_S8_EEENS6_IJNS7_ILi64EEENS7_ILi80EEENS7_ILi256EEEEEENS_6half_tEfNS_4arch4Sm90ELb0ELb1ELb1ELb0ELb0ELb0ELb1ELb1ELi2ELi1ELi1ELi1ELb0EEENS1_24CollectiveEpilogueBwdGQAISD_fSG_Li256ELb0ELb0EEENS1_19SingleTileSchedulerILb0ELb0ELb0ELi80EEEEEEEEEvNT_6ParamsE,"ax",@progbits
	.align	128
.text._ZN7cutlass13device_kernelIN5flash11enable_sm90INS1_16FlashAttnBwdSm90INS1_25CollectiveMainloopBwdSm90ILi2ELi1ELi1EN4cute5tupleIJNS5_1CILi1EEES8_S8_EEENS6_IJNS7_ILi64EEENS7_ILi80EEENS7_ILi256EEEEEENS_6half_tEfNS_4arch4Sm90ELb0ELb1ELb1ELb0ELb0ELb0ELb1ELb1ELi2ELi1ELi1ELi1ELb0EEENS1_24CollectiveEpilogueBwdGQAISD_fSG_Li256ELb0ELb0EEENS1_19SingleTileSchedulerILb0ELb0ELb0ELi80EEEEEEEEEvNT_6ParamsE:
        .type           _ZN7cutlass13device_kernelIN5flash11enable_sm90INS1_16FlashAttnBwdSm90INS1_25CollectiveMainloopBwdSm90ILi2ELi1ELi1EN4cute5tupleIJNS5_1CILi1EEES8_S8_EEENS6_IJNS7_ILi64EEENS7_ILi80EEENS7_ILi256EEEEEENS_6half_tEfNS_4arch4Sm90ELb0ELb1ELb1ELb0ELb0ELb0ELb1ELb1ELi2ELi1ELi1ELi1ELb0EEENS1_24CollectiveEpilogueBwdGQAISD_fSG_Li256ELb0ELb0EEENS1_19SingleTileSchedulerILb0ELb0ELb0ELi80EEEEEEEEEvNT_6ParamsE,@function
        .size           _ZN7cutlass13device_kernelIN5flash11enable_sm90INS1_16FlashAttnBwdSm90INS1_25CollectiveMainloopBwdSm90ILi2ELi1ELi1EN4cute5tupleIJNS5_1CILi1EEES8_S8_EEENS6_IJNS7_ILi64EEENS7_ILi80EEENS7_ILi256EEEEEENS_6half_tEfNS_4arch4Sm90ELb0ELb1ELb1ELb0ELb0ELb0ELb1ELb1ELi2ELi1ELi1ELi1ELb0EEENS1_24CollectiveEpilogueBwdGQAISD_fSG_Li256ELb0ELb0EEENS1_19SingleTileSchedulerILb0ELb0ELb0ELi80EEEEEEEEEvNT_6ParamsE,(.L_x_2202 - _ZN7cutlass13device_kernelIN5flash11enable_sm90INS1_16FlashAttnBwdSm90INS1_25CollectiveMainloopBwdSm90ILi2ELi1ELi1EN4cute5tupleIJNS5_1CILi1EEES8_S8_EEENS6_IJNS7_ILi64EEENS7_ILi80EEENS7_ILi256EEEEEENS_6half_tEfNS_4arch4Sm90ELb0ELb1ELb1ELb0ELb0ELb0ELb1ELb1ELi2ELi1ELi1ELi1ELb0EEENS1_24CollectiveEpilogueBwdGQAISD_fSG_Li256ELb0ELb0EEENS1_19SingleTileSchedulerILb0ELb0ELb0ELi80EEEEEEEEEvNT_6ParamsE)
        .other          _ZN7cutlass13device_kernelIN5flash11enable_sm90INS1_16FlashAttnBwdSm90INS1_25CollectiveMainloopBwdSm90ILi2ELi1ELi1EN4cute5tupleIJNS5_1CILi1EEES8_S8_EEENS6_IJNS7_ILi64EEENS7_ILi80EEENS7_ILi256EEEEEENS_6half_tEfNS_4arch4Sm90ELb0ELb1ELb1ELb0ELb0ELb0ELb1ELb1ELi2ELi1ELi1ELi1ELb0EEENS1_24CollectiveEpilogueBwdGQAISD_fSG_Li256ELb0ELb0EEENS1_19SingleTileSchedulerILb0ELb0ELb0ELi80EEEEEEEEEvNT_6ParamsE,@"STO_CUDA_ENTRY STV_DEFAULT"
_ZN7cutlass13device_kernelIN5flash11enable_sm90INS1_16FlashAttnBwdSm90INS1_25CollectiveMainloopBwdSm90ILi2ELi1ELi1EN4cute5tupleIJNS5_1CILi1EEES8_S8_EEENS6_IJNS7_ILi64EEENS7_ILi80EEENS7_ILi256EEEEEENS_6half_tEfNS_4arch4Sm90ELb0ELb1ELb1ELb0ELb0ELb0ELb1ELb1ELi2ELi1ELi1ELi1ELb0EEENS1_24CollectiveEpilogueBwdGQAISD_fSG_Li256ELb0ELb0EEENS1_19SingleTileSchedulerILb0ELb0ELb0ELi80EEEEEEEEEvNT_6ParamsE:
        /* <DEDUP_REMOVED lines=24> */
.L_x_411:
[----:B------:R-:W-:Y:S05]  /*0180*/  BSYNC B0 ;  /* 0x0000000000007941 */ /* 0x000fea0003800000 */
.L_x_410:
        /* <DEDUP_REMOVED lines=39> */
.L_x_412:
        /* <DEDUP_REMOVED lines=20> */
.L_x_413:
[----:B------:R-:W-:Y:S01]  /*0540*/  PLOP3.LUT P0, PT, PT, PT, UP0, 0x80, 0x0 ;  /* 0x000000000000781c */ /* 0x000fe20003f0f008 */
[----:B------:R-:W-:Y:S01]  /*0550*/  NOP ;  /* 0x0000000000007918 */ /* 0x000fe20000000000 */
[----:B------:R-:W-:Y:S01]  /*0560*/  BSSY B0, `(.L_x_414) ;  /* 0x0000ae4000007945 */ /* 0x000fe20003800000 */
[----:B------:R-:W-:Y:S01]  /*0570*/  LOP3.LUT R4, R21, 0x7f, RZ, 0xc0, !PT ;  /* 0x0000007f15047812 */ /* 0x000fe200078ec0ff */
[----:B-1234-:R-:W-:Y:S09]  /*0580*/  BAR.SYNC.DEFER_BLOCKING 0x0 ;  /* 0x0000000000007b1d */ /* 0x01eff20000010000 */
[----:B------:R-:W-:Y:S05]  /*0590*/  @!P0 BRA `(.L_x_415) ;  /* 0x0000009000c88947 */ /* 0x000fea0003800000 */
.L_x_416:
[----:B------:R-:W-:-:S08]  /*05a0*/  NOP ;  /* 0x0000000000007918 */ /* 0x000fd00000000000 */
[----:B------:R-:W1:Y:S02]  /*05b0*/  USETMAXREG.TRY_ALLOC.CTAPOOL UP0, 0xf0 ;  /* 0x000000f0000079c8 */ /* 0x000e640008000600 */
[----:B-1----:R-:W-:-:S13]  /*05c0*/  PLOP3.LUT P0, PT, PT, PT, UP0, 0x80, 0x0 ;  /* 0x000000000000781c */ /* 0x002fda0003f0f008 */
[----:B------:R-:W-:Y:S05]  /*05d0*/  @!P0 BRA `(.L_x_416) ;  /* 0xfffffffc00f08947 */ /* 0x000fea000383ffff */
[----:B------:R-:W1:Y:S02]  /*05e0*/  S2UR UR4, SR_CTAID.Z ;  /* 0x00000000000479c3 */ /* 0x000e640000002700 */
[----:B-1----:R-:W-:-:S13]  /*05f0*/  ISETP.LE.AND P0, PT, RZ, UR4, PT ;  /* 0x00000004ff007c0c */ /* 0x002fda000bf03270 */
[----:B------:R-:W-:Y:S05]  /*0600*/  @!P0 BRA `(.L_x_417) ;  /* 0x000000ac00648947 */ /* 0x000fea0003800000 */
        /* <DEDUP_REMOVED lines=103> */
.L_x_418:
[----:B------:R-:W-:Y:S02]  /*0c80*/  ISETP.GT.AND P1, PT, R234, R5, PT ;  /* 0x00000005ea00720c */ /* 0x000fe40003f24270 */
        /* <DEDUP_REMOVED lines=21> */
.L_x_420:
        /* <DEDUP_REMOVED lines=97> */
[----:B------:R-:W-:Y:S01]  /*13f0*/  ULDC.64 UR60, c[0x0][0x208] ;  /* 0x00008200003c7ab9 */ /* 0x000fe20000000a00 */
        /* <DEDUP_REMOVED lines=44> */
.L_x_440:
[----:B------:R-:W-:-:S13]  /*16c0*/  R2UR UR4, R236 ;  /* 0x00000000ec0472ca */ /* 0x000fda00000e0000 */
[----:B------:R-:W-:-:S06]  /*16d0*/  UISETP.NE.AND UP0, UPT, UR4, 0x3, UPT ;  /* 0x000000030400788c */ /* 0x000fcc000bf05270 */
[----:B------:R-:W-:-:S13]  /*16e0*/  PLOP3.LUT P0, PT, PT, PT, UP0, 0x40, 0x0 ;  /* 0x000000000000781c */ /* 0x000fda0003f0e808 */
[----:B-1----:R-:W-:Y:S05]  /*16f0*/  @P0 BRA `(.L_x_422) ;  /* 0x0000000000040947 */ /* 0x002fea0003800000 */
[----:B------:R-:W-:Y:S01]  /*1700*/  BPT.TRAP 0x1 ;  /* 0x000000040000795c */ /* 0x000fe20000300000 */
.L_x_422:
[----:B------:R-:W-:Y:S01]  /*1710*/  PLOP3.LUT P1, PT, PT, PT, UP0, 0x40, 0x0 ;  /* 0x000000000000781c */ /* 0x000fe20003f2e808 */
[----:B------:R-:W-:Y:S01]  /*1720*/  IMAD R16, R2, 0x8, R17 ;  /* 0x0000000802107824 */ /* 0x000fe200078e0211 */
[----:B------:R-:W-:-:S04]  /*1730*/  SHF.L.U32 R9, R19, 0x1f, RZ ;  /* 0x0000001f13097819 */ /* 0x000fc800000006ff */
[----:B------:R1:W2:Y:S07]  /*1740*/  SYNCS.PHASECHK.TRANS64.TRYWAIT P0, [R16+URZ+0x31810], R9 ;  /* 0x03181009100075a7 */ /* 0x0002ae000800017f */
[----:B------:R-:W-:Y:S05]  /*1750*/  @P1 BRA `(.L_x_423) ;  /* 0x0000000000041947 */ /* 0x000fea0003800000 */
[----:B------:R-:W-:Y:S01]  /*1760*/  BPT.TRAP 0x1 ;  /* 0x000000040000795c */ /* 0x000fe20000300000 */
.L_x_423:
        /* <DEDUP_REMOVED lines=11> */
.L_x_424:
[----:B------:R-:W-:Y:S01]  /*1820*/  IMAD R6, R2, 0x800, R11 ;  /* 0x0000080002067824 */ /* 0x000fe200078e020b */
[C---:B------:R-:W-:Y:S01]  /*1830*/  R2UR UR6, R5.reuse ;  /* 0x00000000050672ca */ /* 0x040fe200000e0000 */
[C---:B------:R-:W-:Y:S01]  /*1840*/  VIADD R8, R5.reuse, 0x80 ;  /* 0x0000008005087836 */ /* 0x040fe20000000000 */
[----:B------:R-:W-:Y:S01]  /*1850*/  WARPGROUP.ARRIVE ;  /* 0x00000000000079c5 */ /* 0x000fe20000000000 */
[C---:B-12---:R-:W-:Y:S01]  /*1860*/  VIADD R9, R5.reuse, 0x100 ;  /* 0x0000010005097836 */ /* 0x046fe20000000000 */
[----:B------:R-:W-:Y:S01]  /*1870*/  R2UR UR4, R6 ;  /* 0x00000000060472ca */ /* 0x000fe200000e0000 */
[----:B------:R-:W-:Y:S01]  /*1880*/  UMOV UR7, 0x40000000 ;  /* 0x4000000000077882 */ /* 0x000fe20000000000 */
[----:B------:R-:W-:Y:S01]  /*1890*/  R2UR UR8, R8 ;  /* 0x00000000080872ca */ /* 0x000fe200000e0000 */
[----:B------:R-:W-:Y:S01]  /*18a0*/  VIADD R8, R5, 0x180 ;  /* 0x0000018005087836 */ /* 0x000fe20000000000 */
[----:B------:R-:W-:Y:S01]  /*18b0*/  R2UR UR9, R9 ;  /* 0x00000000090972ca */ /* 0x000fe200000e0000 */
[----:B------:R-:W-:Y:S01]  /*18c0*/  VIADD R9, R5, 0x200 ;  /* 0x0000020005097836 */ /* 0x000fe20000000000 */
[----:B------:R-:W-:Y:S01]  /*18d0*/  UMOV UR5, 0x40000040 ;  /* 0x4000004000057882 */ /* 0x000fe20000000000 */
[----:B------:R-:W-:-:S02]  /*18e0*/  PLOP3.LUT P0, PT, PT, PT, UP0, 0x40, 0x0 ;  /* 0x000000000000781c */ /* 0x000fc40003f0e808 */
[----:B------:R-:W-:Y:S01]  /*18f0*/  R2UR UR10, R8 ;  /* 0x00000000080a72ca */ /* 0x000fe200000e0000 */
[----:B------:R-:W-:Y:S01]  /*1900*/  VIADD R8, R6, 0x2 ;  /* 0x0000000206087836 */ /* 0x000fe20000000000 */
[----:B------:R-:W-:Y:S01]  /*1910*/  R2UR UR11, R9 ;  /* 0x00000000090b72ca */ /* 0x000fe200000e0000 */
[----:B------:R-:W-:Y:S01]  /*1920*/  VIADD R9, R5, 0x2 ;  /* 0x0000000205097836 */ /* 0x000fe20000000000 */
        /* <DEDUP_REMOVED lines=398> */
[----:B------:R-:W-:Y:S01]  /*3210*/  VIADD R8, R5, 0x906 ;  /* 0x0000090605087836 */ /* 0x000fe20000000000 */
[----:B------:R-:W-:Y:S01]  /*3220*/  R2UR UR9, R6 ;  /* 0x00000000060972ca */ /* 0x000fe200000e0000 */
[----:B------:R-:W-:-:S02]  /*3230*/  IMAD R6, R2, 0x40, R18 ;  /* 0x0000004002067824 */ /* 0x000fc400078e0212 */
[----:B------:R-:W-:Y:S01]  /*3240*/  VIADD R5, R5, 0x986 ;  /* 0x0000098605057836 */ /* 0x000fe20000000000 */
[----:B------:R-:W-:Y:S01]  /*3250*/  R2UR UR10, R8 ;  /* 0x00000000080a72ca */ /* 0x000fe200000e0000 */
[----:B------:R-:W-:-:S03]  /*3260*/  IMAD R8, R6, 0x4, R17 ;  /* 0x0000000406087824 */ /* 0x000fc600078e0211 */
[----:B------:R-:W-:Y:S02]  /*3270*/  R2UR UR11, R5 ;  /* 0x00000000050b72ca */ /* 0x000fe400000e0000 */
[----:B------:R1:W2:Y:S04]  /*3280*/  LDS R6, [R8+0x2c100] ;  /* 0x02c1000008067984 */ /* 0x0002a80000000800 */
[----:B------:R1:W3:Y:S01]  /*3290*/  LDS R5, [R8+0x2c120] ;  /* 0x02c1200008057984 */ /* 0x0002e20000000800 */
        /* <DEDUP_REMOVED lines=13> */
[----:B-1----:R-:W-:Y:S05]  /*3370*/  @P0 BRA `(.L_x_426) ;  /* 0x0000000000040947 */ /* 0x002fea0003800000 */
[----:B------:R-:W-:Y:S01]  /*3380*/  BPT.TRAP 0x1 ;  /* 0x000000040000795c */ /* 0x000fe20000300000 */
.L_x_426:
[----:B------:R-:W-:Y:S02]  /*3390*/  R2UR UR4, R228 ;  /* 0x00000000e40472ca */ /* 0x000fe400000e0000 */
[----:B------:R-:W-:-:S11]  /*33a0*/  PLOP3.LUT P1, PT, PT, PT, UP0, 0x40, 0x0 ;  /* 0x000000000000781c */ /* 0x000fd60003f2e808 */
[----:B------:R-:W-:-:S05]  /*33b0*/  IMAD.U32 R10, RZ, RZ, UR4 ;  /* 0x00000004ff0a7e24 */ /* 0x000fca000f8e00ff */
[----:B------:R-:W-:-:S04]  /*33c0*/  SHF.L.U32 R10, R10, 0x1f, RZ ;  /* 0x0000001f0a0a7819 */ /* 0x000fc800000006ff */
[----:B------:R1:W4:Y:S01]  /*33d0*/  SYNCS.PHASECHK.TRANS64.TRYWAIT P0, [R17+URZ+0x31830], R10 ;  /* 0x0318300a110075a7 */ /* 0x000322000800017f */
[----:B------:R-:W-:Y:S05]  /*33e0*/  @P1 BRA `(.L_x_427) ;  /* 0x0000000000041947 */ /* 0x000fea0003800000 */
[----:B------:R-:W-:Y:S01]  /*33f0*/  BPT.TRAP 0x1 ;  /* 0x000000040000795c */ /* 0x000fe20000300000 */
.L_x_427:
        /* <DEDUP_REMOVED lines=11> */
.L_x_428:
        /* <DEDUP_REMOVED lines=13> */
[----:B------:R-:W-:-:S03]  /*3580*/  R2UR UR11, R10 ;  /* 0x000000000a0b72ca */ /* 0x000fc600000e0000 */
[----:B------:R-:W-:Y:S01]  /*3590*/  HGMMA.64x8x16.F32 R44, gdesc[UR4], RZ, !UPT ;  /* 0x00000000042c79f0 */ /* 0x000fe2000c7008ff */
[----:B------:R-:W-:Y:S01]  /*35a0*/  UMOV UR7, 0x40000000 ;  /* 0x4000000000077882 */ /* 0x000fe20000000000 */
[----:B------:R-:W-:Y:S02]  /*35b0*/  UMOV UR6, UR8 ;  /* 0x0000000800067c82 */ /* 0x000fe40008000000 */
[----:B------:R-:W-:Y:S01]  /*35c0*/  HGMMA.64x8x16.F32 R48, gdesc[UR4], RZ, !UPT ;  /* 0x00000000043079f0 */ /* 0x000fe2000c7008ff */
[----:B------:R-:W-:Y:S01]  /*35d0*/  UMOV UR6, UR9 ;  /* 0x0000000900067c82 */ /* 0x000fe20008000000 */
[----:B------:R-:W-:Y:S02]  /*35e0*/  UMOV UR7, 0x40000000 ;  /* 0x4000000000077882 */ /* 0x000fe40000000000 */
[----:B------:R-:W-:Y:S01]  /*35f0*/  HGMMA.64x8x16.F32 R52, gdesc[UR4], RZ, !UPT ;  /* 0x00000000043479f0 */ /* 0x000fe2000c7008ff */
[----:B------:R-:W-:Y:S01]  /*3600*/  UMOV UR6, UR10 ;  /* 0x0000000a00067c82 */ /* 0x000fe20008000000 */
[----:B------:R-:W-:-:S02]  /*3610*/  UMOV UR7, 0x40000000 ;  /* 0x4000000000077882 */ /* 0x000fc40000000000 */
[----:B------:R-:W-:Y:S01]  /*3620*/  HGMMA.64x8x16.F32 R216, gdesc[UR4], RZ, !UPT ;  /* 0x0000000004d879f0 */ /* 0x000fe2000c7008ff */
[----:B------:R-:W-:Y:S01]  /*3630*/  UMOV UR6, UR11 ;  /* 0x0000000b00067c82 */ /* 0x000fe20008000000 */
[----:B------:R-:W-:Y:S02]  /*3640*/  UMOV UR7, 0x40000000 ;  /* 0x4000000000077882 */ /* 0x000fe40000000000 */
[----:B------:R-:W-:Y:S01]  /*3650*/  HGMMA.64x8x16.F32 R220, gdesc[UR4], RZ, !UPT ;  /* 0x0000000004dc79f0 */ /* 0x000fe2000c7008ff */
        /* <DEDUP_REMOVED lines=374> */
[----:B------:R-:W-:Y:S01]  /*4dc0*/  UMOV UR7, 0x40000000 ;  /* 0x4000000000077882 */ /* 0x000fe20000000000 */
[----:B------:R-:W-:Y:S01]  /*4dd0*/  R2UR UR9, R9 ;  /* 0x00000000090972ca */ /* 0x000fe200000e0000 */
[----:B------:R-:W-:Y:S01]  /*4de0*/  HGMMA.64x8x16.F32 R216, gdesc[UR4], R216 ;  /* 0x0000000004d879f0 */ /* 0x000fe200087008d8 */
[----:B------:R-:W-:Y:S01]  /*4df0*/  UMOV UR6, UR11 ;  /* 0x0000000b00067c82 */ /* 0x000fe20008000000 */
[----:B------:R-:W-:-:S02]  /*4e00*/  UMOV UR7, 0x40000000 ;  /* 0x4000000000077882 */ /* 0x000fc40000000000 */
        /* <DEDUP_REMOVED lines=8> */
[C---:B------:R-:W-:Y:S02]  /*4e90*/  VIADD R8, R7.reuse, 0x906 ;  /* 0x0000090607087836 */ /* 0x040fe40000000000 */
        /* <DEDUP_REMOVED lines=17> */
[----:B------:R-:W-:Y:S01]  /*4fb0*/  ULDC UR6, c[0x0][0x750] ;  /* 0x0001d40000067ab9 */ /* 0x000fe20000000800 */
[----:B------:R-:W-:Y:S01]  /*4fc0*/  ULDC.64 UR4, c[0x0][0x748] ;  /* 0x0001d20000047ab9 */ /* 0x000fe20000000a00 */
[----:B------:R-:W-:Y:S01]  /*4fd0*/  UISETP.GE.AND UP1, UPT, UR6, 0x1, UPT ;  /* 0x000000010600788c */ /* 0x000fe2000bf26270 */
[----:B------:R-:W-:-:S02]  /*4fe0*/  WARPGROUP.DEPBAR.LE gsb0, 0x1 ;  /* 0x00008000000079c5 */ /* 0x000fc40000010100 */
        /* <DEDUP_REMOVED lines=20> */
[----:B------:R-:W-:Y:S01]  /*5130*/  PLOP3.LUT P1, PT, PT, PT, UP1, 0x80, 0x0 ;  /* 0x000000000000781c */ /* 0x000fe20003f2f018 */
[----:B------:R-:W1:Y:S01]  /*5140*/  MUFU.TANH R7, R7 ;  /* 0x0000000700077308 */ /* 0x000e620000002400 */
[----:B------:R-:W-:Y:S01]  /*5150*/  ULOP3.LUT UR4, URZ, UR4, URZ, 0x33, !UPT ;  /* 0x000000043f047292 */ /* 0x000fe2000f8e333f */
[----:B------:R-:W-:-:S02]  /*5160*/  VIADD R24, R232, UR5 ;  /* 0x00000005e8187c36 */ /* 0x000fc40008000000 */
[----:B------:R-:W-:-:S03]  /*5170*/  IMAD R38, R3, 0x40, R18 ;  /* 0x0000004003267824 */ /* 0x000fc600078e0212 */
[----:B------:R-:W-:Y:S01]  /*5180*/  VIADD R33, R232, UR4 ;  /* 0x00000004e8217c36 */ /* 0x000fe20008000000 */
[----:B------:R-:W4:Y:S01]  /*5190*/  MUFU.TANH R8, R8 ;  /* 0x0000000800087308 */ /* 0x000f220000002400 */
[C---:B------:R-:W-:Y:S02]  /*51a0*/  VIADDMNMX R32, R38.reuse, R24, R233, PT ;  /* 0x0000001826207246 */ /* 0x040fe400038001e9 */
[----:B------:R-:W-:-:S05]  /*51b0*/  IMAD.IADD R226, R38, 0x1, R33 ;  /* 0x0000000126e27824 */ /* 0x000fca00078e0221 */
[----:B------:R-:W1:Y:S08]  /*51c0*/  MUFU.TANH R9, R9 ;  /* 0x0000000900097308 */ /* 0x000e700000002400 */
        /* <DEDUP_REMOVED lines=16> */
[----:B------:R-:W1:Y:S01]  /*52d0*/  MUFU.TANH R34, R34 ;  /* 0x0000002200227308 */ /* 0x000e620000002400 */
[----:B----4-:R-:W-:Y:S05]  /*52e0*/  @!P1 BRA `(.L_x_430) ;  /* 0x0000000000649947 */ /* 0x010fea0003800000 */
[----:B------:R-:W4:Y:S01]  /*52f0*/  LDC R25, c[0x0][0x280] ;  /* 0x0000a000ff197b82 */ /* 0x000f220000000800 */
[----:B------:R-:W-:Y:S01]  /*5300*/  ULDC UR4, c[0x0][0x290] ;  /* 0x0000a40000047ab9 */ /* 0x000fe20000000800 */
[----:B------:R-:W-:Y:S01]  /*5310*/  BSSY B1, `(.L_x_431) ;  /* 0x0000013000017945 */ /* 0x000fe20003800000 */
[----:B----4-:R-:W-:-:S04]  /*5320*/  IADD3 R36, R38, UR4, -R25 ;  /* 0x0000000426247c10 */ /* 0x010fc8000fffe819 */
        /* <DEDUP_REMOVED lines=11> */
.L_x_432:
[----:B------:R-:W-:-:S06]  /*53e0*/  UISETP.NE.AND UP1, UPT, UR6, 0x1, UPT ;  /* 0x000000010600788c */ /* 0x000fcc000bf25270 */
[----:B------:R-:W-:-:S05]  /*53f0*/  PLOP3.LUT P0, PT, PT, PT, UP1, 0x80, 0x0 ;  /* 0x000000000000781c */ /* 0x000fca0003f0f018 */
[----:B------:R-:W-:-:S08]  /*5400*/  @UP1 ULDC UR4, c[0x0][0x754] ;  /* 0x0001d50000041ab9 */ /* 0x000fd00000000800 */
[----:B------:R-:W-:Y:S01]  /*5410*/  @P0 IMAD.HI.U32 R25, R36, UR4, RZ ;  /* 0x0000000424190c27 */ /* 0x000fe2000f8e00ff */
[----:B------:R-:W-:-:S04]  /*5420*/  @UP1 ULDC UR4, c[0x0][0x758] ;  /* 0x0001d60000041ab9 */ /* 0x000fc80000000800 */
[----:B------:R-:W-:-:S07]  /*5430*/  @P0 SHF.R.U32.HI R36, RZ, UR4, R25 ;  /* 0x00000004ff240c19 */ /* 0x000fce0008011619 */
.L_x_433:
[----:B------:R-:W-:Y:S05]  /*5440*/  BSYNC B1 ;  /* 0x0000000000017941 */ /* 0x000fea0003800000 */
.L_x_431:
[----:B------:R-:W-:-:S05]  /*5450*/  IMAD R25, R36, UR6, R229 ;  /* 0x0000000624197c24 */ /* 0x000fca000f8e02e5 */
[----:B------:R-:W-:Y:S02]  /*5460*/  VIMNMX R226, R226, R25, !PT ;  /* 0x00000019e2e27248 */ /* 0x000fe40007fe0100 */
[----:B------:R-:W-:-:S07]  /*5470*/  VIADDMNMX R32, R25, UR6, R32, PT ;  /* 0x0000000619207c46 */ /* 0x000fce000b800120 */
.L_x_430:
[----:B------:R-:W-:-:S05]  /*5480*/  VIADD R36, R38, 0x8 ;  /* 0x0000000826247836 */ /* 0x000fca0000000000 */
[----:B------:R-:W-:Y:S01]  /*5490*/  VIADDMNMX R25, R36, R24, R233, PT ;  /* 0x0000001824197246 */ /* 0x000fe200038001e9 */
[----:B------:R-:W-:Y:S01]  /*54a0*/  IMAD.IADD R24, R33, 0x1, R36 ;  /* 0x0000000121187824 */ /* 0x000fe200078e0224 */
[----:B------:R-:W-:Y:S06]  /*54b0*/  @!P1 BRA `(.L_x_434) ;  /* 0x0000000000649947 */ /* 0x000fec0003800000 */
        /* <DEDUP_REMOVED lines=15> */
.L_x_436:
[----:B------:R-:W-:-:S06]  /*55b0*/  UISETP.NE.AND UP1, UPT, UR6, 0x1, UPT ;  /* 0x000000010600788c */ /* 0x000fcc000bf25270 */
[----:B------:R-:W-:-:S05]  /*55c0*/  PLOP3.LUT P0, PT, PT, PT, UP1, 0x80, 0x0 ;  /* 0x000000000000781c */ /* 0x000fca0003f0f018 */
[----:B------:R-:W-:-:S08]  /*55d0*/  @UP1 ULDC UR4, c[0x0][0x754] ;  /* 0x0001d50000041ab9 */ /* 0x000fd00000000800 */
[----:B------:R-:W-:Y:S01]  /*55e0*/  @P0 IMAD.HI.U32 R33, R36, UR4, RZ ;  /* 0x0000000424210c27 */ /* 0x000fe2000f8e00ff */
[----:B------:R-:W-:-:S04]  /*55f0*/  @UP1 ULDC UR4, c[0x0][0x758] ;  /* 0x0001d60000041ab9 */ /* 0x000fc80000000800 */
[----:B------:R-:W-:-:S07]  /*5600*/  @P0 SHF.R.U32.HI R36, RZ, UR4, R33 ;  /* 0x00000004ff240c19 */ /* 0x000fce0008011621 */
.L_x_437:
[----:B------:R-:W-:Y:S05]  /*5610*/  BSYNC B1 ;  /* 0x0000000000017941 */ /* 0x000fea0003800000 */
.L_x_435:
[----:B------:R-:W-:-:S05]  /*5620*/  IMAD R36, R36, UR6, R229 ;  /* 0x0000000624247c24 */ /* 0x000fca000f8e02e5 */
[----:B------:R-:W-:Y:S02]  /*5630*/  VIMNMX R24, R24, R36, !PT ;  /* 0x0000002418187248 */ /* 0x000fe40007fe0100 */
[----:B------:R-:W-:-:S07]  /*5640*/  VIADDMNMX R25, R36, UR6, R25, PT ;  /* 0x0000000624197c46 */ /* 0x000fce000b800119 */
.L_x_434:
[----:B------:R-:W4:Y:S01]  /*5650*/  S2R R227, SR_CTAID.X ;  /* 0x0000000000e37919 */ /* 0x000f220000002500 */
[----:B------:R-:W-:Y:S01]  /*5660*/  ULDC UR4, c[0x0][0x744] ;  /* 0x0001d10000047ab9 */ /* 0x000fe20000000800 */
[----:B------:R-:W-:Y:S01]  /*5670*/  UMOV UR57, 0x40000040 ;  /* 0x4000004000397882 */ /* 0x000fe20000000000 */
[----:B------:R-:W-:Y:S01]  /*5680*/  UMOV UR59, 0x40 ;  /* 0x00000040003b7882 */ /* 0x000fe20000000000 */
[----:B------:R-:W-:Y:S01]  /*5690*/  UMOV UR9, UR57 ;  /* 0x0000003900097c82 */ /* 0x000fe20008000000 */
[----:B------:R-:W-:Y:S01]  /*56a0*/  UMOV UR11, 0x40 ;  /* 0x00000040000b7882 */ /* 0x000fe20000000000 */
[----:B------:R-:W-:Y:S01]  /*56b0*/  UMOV UR17, UR57 ;  /* 0x0000003900117c82 */ /* 0x000fe20008000000 */
        /* <DEDUP_REMOVED lines=20> */
[----:B----4-:R-:W-:-:S05]  /*5800*/  IMAD R227, R227, -0x50, RZ ;  /* 0xffffffb0e3e37824 */ /* 0x010fca00078e02ff */
        /* <DEDUP_REMOVED lines=10> */
[C---:B------:R-:W-:Y:S01]  /*58b0*/  FSEL R43, R8.reuse, -INF , !P4 ;  /* 0xff800000082b7808 */ /* 0x040fe20006000000 */
[----:B------:R-:W-:Y:S01]  /*58c0*/  FFMA.FTZ R8, -R8, R8, 1 ;  /* 0x3f80000008087423 */ /* 0x000fe20000010108 */
[----:B------:R-:W-:-:S02]  /*58d0*/  ISETP.LT.OR P2, PT, R25, 0x11, P2 ;  /* 0x000000111900780c */ /* 0x000fc40001741670 */
[C---:B-1----:R-:W-:Y:S01]  /*58e0*/  FSEL R36, R11.reuse, -INF , !P3 ;  /* 0xff8000000b247808 */ /* 0x042fe20005800000 */
[----:B------:R-:W-:Y:S01]  /*58f0*/  FFMA.FTZ R11, -R11, R11, 1 ;  /* 0x3f8000000b0b7423 */ /* 0x000fe2000001010b */
[----:B------:R-:W-:Y:S02]  /*5900*/  ISETP.LT.OR P5, PT, R25, 0x2, P5 ;  /* 0x000000021900780c */ /* 0x000fe40002fa1670 */
[----:B------:R-:W-:Y:S02]  /*5910*/  ISETP.GE.AND P0, PT, R227, 0x22, PT ;  /* 0x00000022e300780c */ /* 0x000fe40003f06270 */
[C---:B------:R-:W-:Y:S02]  /*5920*/  ISETP.GT.AND P4, PT, R226.reuse, 0x11, !P6 ;  /* 0x00000011e200780c */ /* 0x040fe40007784270 */
[----:B------:R-:W-:Y:S02]  /*5930*/  ISETP.GT.AND P3, PT, R226, 0x20, !P1 ;  /* 0x00000020e200780c */ /* 0x000fe40004f64270 */
[C---:B------:R-:W-:Y:S01]  /*5940*/  FSEL R35, R13.reuse, -INF , !P2 ;  /* 0xff8000000d237808 */ /* 0x040fe20005000000 */
[----:B------:R-:W-:Y:S01]  /*5950*/  FFMA.FTZ R13, -R13, R13, 1 ;  /* 0x3f8000000d0d7423 */ /* 0x000fe2000001010d */
[----:B------:R-:W-:-:S02]  /*5960*/  FSEL R224, R10, -INF , !P5 ;  /* 0xff8000000ae07808 */ /* 0x000fc40006800000 */
[----:B------:R-:W-:Y:S01]  /*5970*/  ISETP.LT.OR P4, PT, R32, 0x12, P4 ;  /* 0x000000122000780c */ /* 0x000fe20002781670 */
[--C-:B---3--:R-:W-:Y:S01]  /*5980*/  FFMA.FTZ R35, R35, UR4, -R5.reuse ;  /* 0x0000000423237c23 */ /* 0x108fe20008010805 */
[----:B------:R-:W-:Y:S01]  /*5990*/  ISETP.GT.AND P2, PT, R226, 0x21, !P0 ;  /* 0x00000021e200780c */ /* 0x000fe20004744270 */
[----:B------:R-:W-:Y:S01]  /*59a0*/  FFMA.FTZ R224, R224, UR4, -R5 ;  /* 0x00000004e0e07c23 */ /* 0x000fe20008010805 */
[----:B------:R-:W-:Y:S02]  /*59b0*/  ISETP.LT.OR P3, PT, R32, 0x21, P3 ;  /* 0x000000212000780c */ /* 0x000fe40001f61670 */
[----:B------:R-:W-:Y:S02]  /*59c0*/  ISETP.GE.AND P5, PT, R227, 0x31, PT ;  /* 0x00000031e300780c */ /* 0x000fe40003fa6270 */
[----:B------:R-:W-:Y:S01]  /*59d0*/  FSEL R39, R12, -INF , !P4 ;  /* 0xff8000000c277808 */ /* 0x000fe20006000000 */
[----:B------:R-:W-:Y:S01]  /*59e0*/  MUFU.EX2 R224, R224 ;  /* 0x000000e000e07308 */ /* 0x000fe20000000800 */
[----:B------:R-:W-:Y:S01]  /*59f0*/  ISETP.LT.OR P2, PT, R32, 0x22, P2 ;  /* 0x000000222000780c */ /* 0x000fe20001741670 */
[----:B------:R-:W-:Y:S01]  /*5a00*/  FFMA.FTZ R12, -R12, R12, 1 ;  /* 0x3f8000000c0c7423 */ /* 0x000fe2000001010c */
[C---:B------:R-:W-:Y:S01]  /*5a10*/  FSEL R40, R15.reuse, -INF , !P3 ;  /* 0xff8000000f287808 */ /* 0x040fe20005800000 */
[----:B------:R-:W-:Y:S01]  /*5a20*/  FFMA.FTZ R15, -R15, R15, 1 ;  /* 0x3f8000000f0f7423 */ /* 0x000fe2000001010f */
[----:B------:R-:W-:-:S02]  /*5a30*/  ISETP.GE.AND P4, PT, R227, 0x32, PT ;  /* 0x00000032e300780c */ /* 0x000fc40003f86270 */
[----:B------:R-:W-:Y:S02]  /*5a40*/  ISETP.GT.AND P3, PT, R226, 0x30, !P5 ;  /* 0x00000030e200780c */ /* 0x000fe40006f64270 */
[C---:B------:R-:W-:Y:S01]  /*5a50*/  FSEL R41, R20.reuse, -INF , !P2 ;  /* 0xff80000014297808 */ /* 0x040fe20005000000 */
[----:B------:R-:W-:Y:S01]  /*5a60*/  FFMA.FTZ R20, -R20, R20, 1 ;  /* 0x3f80000014147423 */ /* 0x000fe20000010114 */
[----:B------:R-:W-:Y:S02]  /*5a70*/  ISETP.GT.AND P2, PT, R226, 0x31, !P4 ;  /* 0x00000031e200780c */ /* 0x000fe40006744270 */
[C---:B------:R-:W-:Y:S02]  /*5a80*/  ISETP.LT.OR P3, PT, R32.reuse, 0x31, P3 ;  /* 0x000000312000780c */ /* 0x040fe40001f61670 */
[----:B------:R-:W-:Y:S02]  /*5a90*/  ISETP.LT.OR P2, PT, R32, 0x32, P2 ;  /* 0x000000322000780c */ /* 0x000fe40001741670 */
[----:B------:R-:W-:-:S02]  /*5aa0*/  FSEL R38, R23, -INF , !P3 ;  /* 0xff80000017267808 */ /* 0x000fc40005800000 */
[C---:B------:R-:W-:Y:S02]  /*5ab0*/  ISETP.GE.AND P3, PT, R227.reuse, 0x41, PT ;  /* 0x00000041e300780c */ /* 0x040fe40003f66270 */
[C---:B------:R-:W-:Y:S01]  /*5ac0*/  FSEL R33, R26.reuse, -INF , !P2 ;  /* 0xff8000001a217808 */ /* 0x040fe20005000000 */
[----:B------:R-:W-:Y:S01]  /*5ad0*/  FFMA.FTZ R26, -R26, R26, 1 ;  /* 0x3f8000001a1a7423 */ /* 0x000fe2000001011a */
[----:B------:R-:W-:Y:S02]  /*5ae0*/  ISETP.GT.AND P2, PT, R226, 0x40, !P3 ;  /* 0x00000040e200780c */ /* 0x000fe40005f44270 */
[----:B------:R-:W-:Y:S01]  /*5af0*/  ISETP.GE.AND P6, PT, R227, 0x1, PT ;  /* 0x00000001e300780c */ /* 0x000fe20003fc6270 */
[----:B--2---:R-:W-:Y:S01]  /*5b00*/  FFMA.FTZ R33, R33, UR4, -R6 ;  /* 0x0000000421217c23 */ /* 0x004fe20008010806 */
[----:B------:R-:W-:Y:S02]  /*5b10*/  ISETP.LT.OR P2, PT, R32, 0x41, P2 ;  /* 0x000000412000780c */ /* 0x000fe40001741670 */
[----:B------:R-:W-:-:S02]  /*5b20*/  P2R R42, PR, RZ, 0x2 ;  /* 0x00000002ff2a7803 */ /* 0x000fc40000000000 */
        /* <DEDUP_REMOVED lines=8> */
[--C-:B------:R-:W-:Y:S01]  /*5bb0*/  FFMA.FTZ R225, R225, UR4, -R6.reuse ;  /* 0x00000004e1e17c23 */ /* 0x100fe20008010806 */
[----:B------:R-:W-:Y:S02]  /*5bc0*/  ISETP.GT.AND P1, PT, R226, 0x41, !P2 ;  /* 0x00000041e200780c */ /* 0x000fe40005724270 */
[----:B------:R-:W-:Y:S02]  /*5bd0*/  FSEL R226, R9, -INF , !P6 ;  /* 0xff80000009e27808 */ /* 0x000fe40007000000 */
[----:B------:R-:W-:Y:S01]  /*5be0*/  ISETP.LT.OR P1, PT, R32, 0x42, P1 ;  /* 0x000000422000780c */ /* 0x000fe20000f21670 */
[----:B------:R-:W-:Y:S01]  /*5bf0*/  MUFU.EX2 R225, R225 ;  /* 0x000000e100e17308 */ /* 0x000fe20000000800 */
[----:B------:R-:W-:Y:S01]  /*5c00*/  ISETP.GE.AND P6, PT, R227, 0x12, PT ;  /* 0x00000012e300780c */ /* 0x000fe20003fc6270 */
[----:B------:R-:W-:Y:S01]  /*5c10*/  IMAD R227, R18, 0x4, R17 ;  /* 0x0000000412e37824 */ /* 0x000fe200078e0211 */
[----:B------:R-:W-:Y:S01]  /*5c20*/  FSEL R32, R30, -INF , !P1 ;  /* 0xff8000001e207808 */ /* 0x000fe20004800000 */
[----:B------:R-:W-:Y:S01]  /*5c30*/  FFMA.FTZ R226, R226, UR4, -R5 ;  /* 0x00000004e2e27c23 */ /* 0x000fe20008010805 */
[----:B------:R-:W-:Y:S01]  /*5c40*/  ISETP.NE.AND P1, PT, R42, RZ, PT ;  /* 0x000000ff2a00720c */ /* 0x000fe20003f25270 */
[----:B------:R-:W-:Y:S01]  /*5c50*/  FFMA.FTZ R42, R43, UR4, -R6 ;  /* 0x000000042b2a7c23 */ /* 0x000fe20008010806 */
[C---:B------:R-:W-:Y:S01]  /*5c60*/  ISETP.GT.AND P6, PT, R24.reuse, 0x11, !P6 ;  /* 0x000000111800780c */ /* 0x040fe200077c4270 */
[----:B------:R-:W1:Y:S01]  /*5c70*/  LDS R43, [R227+0x2c320] ;  /* 0x02c32000e32b7984 */ /* 0x000e620000000800 */
[C---:B------:R-:W-:Y:S01]  /*5c80*/  ISETP.GT.AND P1, PT, R24.reuse, 0x20, !P1 ;  /* 0x000000201800780c */ /* 0x040fe20004f24270 */
[----:B------:R-:W2:Y:S01]  /*5c90*/  MUFU.EX2 R226, R226 ;  /* 0x000000e200e27308 */ /* 0x000ea20000000800 */
[----:B------:R-:W-:-:S02]  /*5ca0*/  ISETP.GT.AND P5, PT, R24, 0x30, !P5 ;  /* 0x000000301800780c */ /* 0x000fc40006fa4270 */
[C---:B------:R-:W-:Y:S02]  /*5cb0*/  ISETP.GT.AND P4, PT, R24.reuse, 0x31, !P4 ;  /* 0x000000311800780c */ /* 0x040fe40006784270 */
[C---:B------:R-:W-:Y:S02]  /*5cc0*/  ISETP.GT.AND P3, PT, R24.reuse, 0x40, !P3 ;  /* 0x000000401800780c */ /* 0x040fe40005f64270 */
[----:B------:R-:W-:Y:S01]  /*5cd0*/  ISETP.GT.AND P2, PT, R24, 0x41, !P2 ;  /* 0x000000411800780c */ /* 0x000fe20005744270 */
[----:B------:R-:W3:Y:S01]  /*5ce0*/  MUFU.EX2 R42, R42 ;  /* 0x0000002a002a7308 */ /* 0x000ee20000000800 */
[----:B------:R1:W4:Y:S01]  /*5cf0*/  LDS R24, [R227+0x2c300] ;  /* 0x02c30000e3187984 */ /* 0x0003220000000800 */
[----:B------:R-:W-:Y:S02]  /*5d00*/  WARPGROUP.DEPBAR.LE gsb0, 0x0 ;  /* 0x00008000000079c5 */ /* 0x000fe40000010000 */
[C---:B------:R-:W-:Y:S02]  /*5d10*/  ISETP.LT.OR P6, PT, R25.reuse, 0x12, P6 ;  /* 0x000000121900780c */ /* 0x040fe400037c1670 */
[----:B------:R-:W-:-:S02]  /*5d20*/  ISETP.LT.OR P1, PT, R25, 0x21, P1 ;  /* 0x000000211900780c */ /* 0x000fc40000f21670 */
[C---:B------:R-:W-:Y:S02]  /*5d30*/  ISETP.LT.OR P0, PT, R25.reuse, 0x22, P0 ;  /* 0x000000221900780c */ /* 0x040fe40000701670 */
[C---:B------:R-:W-:Y:S02]  /*5d40*/  ISETP.LT.OR P5, PT, R25.reuse, 0x31, P5 ;  /* 0x000000311900780c */ /* 0x040fe40002fa1670 */
[C---:B------:R-:W-:Y:S02]  /*5d50*/  ISETP.LT.OR P4, PT, R25.reuse, 0x32, P4 ;  /* 0x000000321900780c */ /* 0x040fe40002781670 */
[C---:B------:R-:W-:Y:S02]  /*5d60*/  ISETP.LT.OR P3, PT, R25.reuse, 0x41, P3 ;  /* 0x000000411900780c */ /* 0x040fe40001f61670 */
[----:B------:R-:W-:Y:S02]  /*5d70*/  ISETP.LT.OR P2, PT, R25, 0x42, P2 ;  /* 0x000000421900780c */ /* 0x000fe40001741670 */
[----:B--2---:R-:W-:Y:S01]  /*5d80*/  F2FP.F16.F32.PACK_AB R25, R224, R226 ;  /* 0x000000e2e019723e */ /* 0x004fe200000000ff */
[--C-:B-1----:R-:W-:Y:S01]  /*5d90*/  FADD.FTZ R227, R46, -R43.reuse ;  /* 0x8000002b2ee37221 */ /* 0x102fe20000010000 */
[--C-:B------:R-:W-:Y:S01]  /*5da0*/  FADD.FTZ R47, R47, -R43.reuse ;  /* 0x8000002b2f2f7221 */ /* 0x100fe20000010000 */
[----:B------:R-:W-:Y:S01]  /*5db0*/  FFMA.FTZ R46, -R14, R14, 1 ;  /* 0x3f8000000e2e7423 */ /* 0x000fe2000001010e */
[--C-:B------:R-:W-:Y:S01]  /*5dc0*/  FADD.FTZ R50, R50, -R43.reuse ;  /* 0x8000002b32327221 */ /* 0x100fe20000010000 */
[----:B------:R-:W-:Y:S01]  /*5dd0*/  FMUL.FTZ R227, R226, R227 ;  /* 0x000000e3e2e37220 */ /* 0x000fe20000410000 */
[----:B------:R-:W-:Y:S01]  /*5de0*/  FMUL.FTZ R47, R224, R47 ;  /* 0x0000002fe02f7220 */ /* 0x000fe20000410000 */
[--C-:B------:R-:W-:Y:S01]  /*5df0*/  FADD.FTZ R51, R51, -R43.reuse ;  /* 0x8000002b33337221 */ /* 0x100fe20000010000 */
[--C-:B------:R-:W-:Y:S01]  /*5e00*/  FADD.FTZ R54, R54, -R43.reuse ;  /* 0x8000002b36367221 */ /* 0x100fe20000010000 */
[--C-:B------:R-:W-:Y:S01]  /*5e10*/  FADD.FTZ R55, R55, -R43.reuse ;  /* 0x8000002b37377221 */ /* 0x100fe20000010000 */
[--C-:B------:R-:W-:Y:S01]  /*5e20*/  FADD.FTZ R219, R219, -R43.reuse ;  /* 0x8000002bdbdb7221 */ /* 0x100fe20000010000 */
[--C-:B------:R-:W-:Y:S01]  /*5e30*/  FADD.FTZ R218, R218, -R43.reuse ;  /* 0x8000002bdada7221 */ /* 0x100fe20000010000 */
[--C-:B----4-:R-:W-:Y:S01]  /*5e40*/  FADD.FTZ R44, R44, -R24.reuse ;  /* 0x800000182c2c7221 */ /* 0x110fe20000010000 */
        /* <DEDUP_REMOVED lines=9> */
[C---:B---3--:R-:W-:Y:S01]  /*5ee0*/  F2FP.F16.F32.PACK_AB R24, R42.reuse, R225 ;  /* 0x000000e12a18723e */ /* 0x048fe200000000ff */
[----:B------:R-:W-:Y:S01]  /*5ef0*/  BAR.SYNC.DEFER_BLOCKING 0x9, 0x100 ;  /* 0x0244000000007b1d */ /* 0x000fe20000010000 */
[----:B------:R-:W-:Y:S01]  /*5f00*/  FMUL.FTZ R45, R42, R45 ;  /* 0x0000002d2a2d7220 */ /* 0x000fe20000410000 */
[----:B------:R-:W-:Y:S01]  /*5f10*/  FSEL R42, R28, -INF , !P4 ;  /* 0xff8000001c2a7808 */ /* 0x000fe20006000000 */
[----:B------:R-:W-:Y:S01]  /*5f20*/  FMUL.FTZ R44, R225, R44 ;  /* 0x0000002ce12c7220 */ /* 0x000fe20000410000 */
[--C-:B------:R-:W-:Y:S01]  /*5f30*/  FADD.FTZ R222, R222, -R43.reuse ;  /* 0x8000002bdede7221 */ /* 0x100fe20000010000 */
[----:B------:R-:W-:Y:S01]  /*5f40*/  FMUL.FTZ R45, R45, R8 ;  /* 0x000000082d2d7220 */ /* 0x000fe20000410000 */
[----:B------:R-:W-:Y:S01]  /*5f50*/  FADD.FTZ R43, R223, -R43 ;  /* 0x8000002bdf2b7221 */ /* 0x000fe20000010000 */
[----:B------:R1:W-:Y:S02]  /*5f60*/  STSM.16.M88.2 [R0+0x2c500], R24 ;  /* 0x02c5001800007844 */ /* 0x0003e40000000100 */
[--C-:B-1----:R-:W-:Y:S01]  /*5f70*/  FFMA.FTZ R25, R36, UR4, -R6.reuse ;  /* 0x0000000424197c23 */ /* 0x102fe20008010806 */
[--C-:B------:R-:W-:Y:S01]  /*5f80*/  FFMA.FTZ R24, R39, UR4, -R6.reuse ;  /* 0x0000000427187c23 */ /* 0x100fe20008010806 */
[--C-:B------:R-:W-:Y:S01]  /*5f90*/  FFMA.FTZ R39, R40, UR4, -R6.reuse ;  /* 0x0000000428277c23 */ /* 0x100fe20008010806 */
[--C-:B------:R-:W-:Y:S01]  /*5fa0*/  FFMA.FTZ R36, R41, UR4, -R6.reuse ;  /* 0x0000000429247c23 */ /* 0x100fe20008010806 */
[----:B------:R-:W-:Y:S01]  /*5fb0*/  FFMA.FTZ R41, R38, UR4, -R6 ;  /* 0x0000000426297c23 */ /* 0x000fe20008010806 */
[----:B------:R-:W-:Y:S01]  /*5fc0*/  FFMA.FTZ R40, -R9, R9, 1 ;  /* 0x3f80000009287423 */ /* 0x000fe20000010109 */
[----:B------:R-:W1:Y:S01]  /*5fd0*/  MUFU.EX2 R25, R25 ;  /* 0x0000001900197308 */ /* 0x000e620000000800 */
[----:B------:R-:W-:-:S02]  /*5fe0*/  VIADD R9, R17, 0x2c500 ;  /* 0x0002c50011097836 */ /* 0x000fc40000000000 */
[----:B------:R-:W-:-:S03]  /*5ff0*/  FMUL.FTZ R227, R227, R40 ;  /* 0x00000028e3e37220 */ /* 0x000fc60000410000 */
[----:B------:R-:W-:Y:S02]  /*6000*/  SHF.R.U32.HI R9, RZ, 0x4, R9 ;  /* 0x00000004ff097819 */ /* 0x000fe40000011609 */
[----:B------:R-:W2:Y:S02]  /*6010*/  MUFU.EX2 R24, R24 ;  /* 0x0000001800187308 */ /* 0x000ea40000000800 */
[----:B------:R-:W-:-:S04]  /*6020*/  LOP3.LUT R9, R9, 0x3fff, RZ, 0xc0, !PT ;  /* 0x00003fff09097812 */ /* 0x000fc800078ec0ff */
[----:B------:R-:W-:Y:S02]  /*6030*/  LOP3.LUT R9, R9, 0x80000, RZ, 0xfc, !PT ;  /* 0x0008000009097812 */ /* 0x000fe400078efcff */
[----:B------:R-:W3:Y:S01]  /*6040*/  MUFU.EX2 R39, R39 ;  /* 0x0000002700277308 */ /* 0x000ee20000000800 */
[----:B-1----:R-:W-:Y:S01]  /*6050*/  FMUL.FTZ R8, R25, R48 ;  /* 0x0000003019087220 */ /* 0x002fe20000410000 */
[----:B------:R-:W-:-:S03]  /*6060*/  R2UR UR58, R9 ;  /* 0x00000000093a72ca */ /* 0x000fc600000e0000 */
[----:B------:R-:W-:-:S03]  /*6070*/  FMUL.FTZ R8, R8, R11 ;  /* 0x0000000b08087220 */ /* 0x000fc60000410000 */
[----:B------:R-:W1:Y:S01]  /*6080*/  MUFU.EX2 R38, R33 ;  /* 0x0000002100267308 */ /* 0x000e620000000800 */
[C---:B--2---:R-:W-:Y:S01]  /*6090*/  FMUL.FTZ R11, R24.reuse, R49 ;  /* 0x00000031180b7220 */ /* 0x044fe20000410000 */
[----:B------:R-:W-:Y:S01]  /*60a0*/  FFMA.FTZ R49, -R29, R29, 1 ;  /* 0x3f8000001d317423 */ /* 0x000fe2000001011d */
[----:B------:R-:W-:Y:S02]  /*60b0*/  F2FP.F16.F32.PACK_AB R24, R24, R25 ;  /* 0x000000191818723e */ /* 0x000fe400000000ff */
[----:B------:R-:W-:-:S03]  /*60c0*/  FMUL.FTZ R11, R11, R12 ;  /* 0x0000000c0b0b7220 */ /* 0x000fc60000410000 */
[----:B------:R-:W2:Y:S01]  /*60d0*/  MUFU.EX2 R36, R36 ;  /* 0x0000002400247308 */ /* 0x000ea20000000800 */
[----:B---3--:R-:W-:-:S04]  /*60e0*/  FMUL.FTZ R12, R39, R52 ;  /* 0x00000034270c7220 */ /* 0x008fc80000410000 */
[----:B------:R-:W-:Y:S01]  /*60f0*/  FMUL.FTZ R12, R12, R15 ;  /* 0x0000000f0c0c7220 */ /* 0x000fe20000410000 */
[--C-:B------:R-:W-:Y:S01]  /*6100*/  FFMA.FTZ R15, R37, UR4, -R6.reuse ;  /* 0x00000004250f7c23 */ /* 0x100fe20008010806 */
[----:B------:R-:W-:Y:S01]  /*6110*/  FFMA.FTZ R37, -R23, R23, 1 ;  /* 0x3f80000017257423 */ /* 0x000fe20000010117 */
[----:B------:R-:W3:Y:S01]  /*6120*/  MUFU.EX2 R41, R41 ;  /* 0x0000002900297308 */ /* 0x000ee20000000800 */
[----:B-1----:R-:W-:Y:S01]  /*6130*/  FMUL.FTZ R33, R38, R217 ;  /* 0x000000d926217220 */ /* 0x002fe20000410000 */
[----:B------:R-:W-:Y:S01]  /*6140*/  FFMA.FTZ R6, R32, UR4, -R6 ;  /* 0x0000000420067c23 */ /* 0x000fe20008010806 */
[----:B------:R-:W-:Y:S02]  /*6150*/  MOV R217, UR59 ;  /* 0x0000003b00d97c02 */ /* 0x000fe40008000f00 */
[----:B------:R-:W-:Y:S01]  /*6160*/  FMUL.FTZ R33, R33, R26 ;  /* 0x0000001a21217220 */ /* 0x000fe20000410000 */
[----:B------:R-:W-:Y:S01]  /*6170*/  FSEL R26, R14, -INF , !P6 ;  /* 0xff8000000e1a7808 */ /* 0x000fe20007000000 */
[--C-:B------:R-:W-:Y:S01]  /*6180*/  FFMA.FTZ R14, R42, UR4, -R5.reuse ;  /* 0x000000042a0e7c23 */ /* 0x100fe20008010805 */
[----:B------:R-:W1:Y:S01]  /*6190*/  MUFU.EX2 R15, R15 ;  /* 0x0000000f000f7308 */ /* 0x000e620000000800 */
[----:B--2---:R-:W-:Y:S01]  /*61a0*/  FMUL.FTZ R23, R36, R53 ;  /* 0x0000003524177220 */ /* 0x004fe20000410000 */
[----:B------:R-:W-:Y:S01]  /*61b0*/  FSEL R42, R31, -INF , !P3 ;  /* 0xff8000001f2a7808 */ /* 0x000fe20005800000 */
[----:B------:R-:W-:Y:S01]  /*61c0*/  FFMA.FTZ R32, R26, UR4, -R5 ;  /* 0x000000041a207c23 */ /* 0x000fe20008010805 */
[----:B------:R-:W-:Y:S01]  /*61d0*/  FSEL R26, R21, -INF , !P1 ;  /* 0xff800000151a7808 */ /* 0x000fe20004800000 */
[----:B------:R-:W-:Y:S01]  /*61e0*/  FMUL.FTZ R23, R23, R20 ;  /* 0x0000001417177220 */ /* 0x000fe20000410000 */
[----:B------:R-:W-:Y:S01]  /*61f0*/  F2FP.F16.F32.PACK_AB R36, R36, R39 ;  /* 0x000000272424723e */ /* 0x000fe200000000ff */
[----:B------:R-:W-:Y:S01]  /*6200*/  FFMA.FTZ R31, -R31, R31, 1 ;  /* 0x3f8000001f1f7423 */ /* 0x000fe2000001011f */
[----:B------:R-:W2:Y:S01]  /*6210*/  MUFU.EX2 R29, R35 ;  /* 0x00000023001d7308 */ /* 0x000ea20000000800 */
[----:B---3--:R-:W-:Y:S01]  /*6220*/  FMUL.FTZ R216, R41, R216 ;  /* 0x000000d829d87220 */ /* 0x008fe20000410000 */
[----:B------:R-:W-:-:S02]  /*6230*/  F2FP.F16.F32.PACK_AB R38, R38, R41 ;  /* 0x000000292626723e */ /* 0x000fc400000000ff */
[----:B------:R-:W-:Y:S01]  /*6240*/  F2FP.F16.F32.PACK_AB R12, R23, R12 ;  /* 0x0000000c170c723e */ /* 0x000fe200000000ff */
[----:B------:R-:W-:Y:S01]  /*6250*/  FMUL.FTZ R20, R216, R37 ;  /* 0x00000025d8147220 */ /* 0x000fe20000410000 */
[----:B------:R-:W-:Y:S01]  /*6260*/  FFMA.FTZ R37, -R7, R7, 1 ;  /* 0x3f80000007257423 */ /* 0x000fe20000010107 */
[----:B------:R-:W-:Y:S01]  /*6270*/  MOV R216, UR58 ;  /* 0x0000003a00d87c02 */ /* 0x000fe20008000f00 */
[----:B------:R-:W3:Y:S01]  /*6280*/  MUFU.EX2 R32, R32 ;  /* 0x0000002000207308 */ /* 0x000ee20000000800 */
[----:B-1----:R-:W-:Y:S01]  /*6290*/  FMUL.FTZ R220, R15, R220 ;  /* 0x000000dc0fdc7220 */ /* 0x002fe20000410000 */
[----:B------:R-:W-:Y:S01]  /*62a0*/  FMUL.FTZ R44, R44, R37 ;  /* 0x000000252c2c7220 */ /* 0x000fe20000410000 */
[--C-:B------:R-:W-:Y:S01]  /*62b0*/  FFMA.FTZ R37, R26, UR4, -R5.reuse ;  /* 0x000000041a257c23 */ /* 0x100fe20008010805 */
[----:B------:R-:W-:Y:S01]  /*62c0*/  F2FP.F16.F32.PACK_AB R20, R33, R20 ;  /* 0x000000142114723e */ /* 0x000fe200000000ff */
[----:B------:R-:W-:Y:S01]  /*62d0*/  FMUL.FTZ R7, R220, R49 ;  /* 0x00000031dc077220 */ /* 0x000fe20000410000 */
[----:B------:R-:W-:Y:S01]  /*62e0*/  FFMA.FTZ R49, -R30, R30, 1 ;  /* 0x3f8000001e317423 */ /* 0x000fe2000001011e */
[C---:B------:R-:W-:Y:S01]  /*62f0*/  FSEL R30, R22.reuse, -INF , !P0 ;  /* 0xff800000161e7808 */ /* 0x040fe20004000000 */
[----:B------:R-:W-:Y:S01]  /*6300*/  MUFU.EX2 R14, R14 ;  /* 0x0000000e000e7308 */ /* 0x000fe20000000800 */
[----:B--2---:R-:W-:Y:S01]  /*6310*/  FMUL.FTZ R50, R29, R50 ;  /* 0x000000321d327220 */ /* 0x004fe20000410000 */
[----:B------:R-:W-:Y:S01]  /*6320*/  FFMA.FTZ R22, -R22, R22, 1 ;  /* 0x3f80000016167423 */ /* 0x000fe20000010116 */
[----:B------:R-:W-:Y:S01]  /*6330*/  F2FP.F16.F32.PACK_AB R44, R45, R44 ;  /* 0x0000002c2d2c723e */ /* 0x000fe200000000ff */
[----:B------:R-:W-:Y:S01]  /*6340*/  FFMA.FTZ R40, R30, UR4, -R5 ;  /* 0x000000041e287c23 */ /* 0x000fe20008010805 */
[----:B------:R-:W-:Y:S01]  /*6350*/  FFMA.FTZ R30, -R10, R10, 1 ;  /* 0x3f8000000a1e7423 */ /* 0x000fe2000001010a */
[----:B------:R-:W-:-:S02]  /*6360*/  FSEL R10, R27, -INF , !P5 ;  /* 0xff8000001b0a7808 */ /* 0x000fc40006800000 */
[----:B------:R-:W1:Y:S01]  /*6370*/  MUFU.EX2 R37, R37 ;  /* 0x0000002500257308 */ /* 0x000e620000000800 */
[----:B------:R-:W-:Y:S01]  /*6380*/  FMUL.FTZ R30, R47, R30 ;  /* 0x0000001e2f1e7220 */ /* 0x000fe20000410000 */
[--C-:B------:R-:W-:Y:S01]  /*6390*/  FFMA.FTZ R47, R42, UR4, -R5.reuse ;  /* 0x000000042a2f7c23 */ /* 0x100fe20008010805 */
[----:B------:R-:W-:Y:S01]  /*63a0*/  FSEL R42, R34, -INF , !P2 ;  /* 0xff800000222a7808 */ /* 0x000fe20005000000 */
[--C-:B------:R-:W-:Y:S01]  /*63b0*/  FFMA.FTZ R35, R10, UR4, -R5.reuse ;  /* 0x000000040a237c23 */ /* 0x100fe20008010805 */
[----:B------:R-:W-:Y:S01]  /*63c0*/  FMUL.FTZ R10, R50, R13 ;  /* 0x0000000d320a7220 */ /* 0x000fe20000410000 */
[C---:B---3--:R-:W-:Y:S01]  /*63d0*/  FMUL.FTZ R13, R32.reuse, R51 ;  /* 0x00000033200d7220 */ /* 0x048fe20000410000 */
[----:B------:R-:W-:Y:S01]  /*63e0*/  F2FP.F16.F32.PACK_AB R25, R32, R29 ;  /* 0x0000001d2019723e */ /* 0x000fe200000000ff */
[----:B------:R-:W2:Y:S01]  /*63f0*/  MUFU.EX2 R40, R40 ;  /* 0x0000002800287308 */ /* 0x000ea20000000800 */
[----:B------:R-:W-:Y:S01]  /*6400*/  FFMA.FTZ R42, R42, UR4, -R5 ;  /* 0x000000042a2a7c23 */ /* 0x000fe20008010805 */
[----:B------:R-:W-:Y:S01]  /*6410*/  FMUL.FTZ R13, R13, R46 ;  /* 0x0000002e0d0d7220 */ /* 0x000fe20000410000 */
[C---:B------:R-:W-:Y:S01]  /*6420*/  VIADD R5, R9.reuse, 0x80 ;  /* 0x0000008009057836 */ /* 0x040fe20000000000 */
[----:B------:R-:W-:Y:S01]  /*6430*/  STSM.16.M88.2 [R0+0x2cd00], R24 ;  /* 0x02cd001800007844 */ /* 0x000fe20000000100 */
[----:B------:R-:W-:Y:S01]  /*6440*/  VIADD R46, R9, 0x100 ;  /* 0x00000100092e7836 */ /* 0x000fe20000000000 */
[----:B------:R-:W-:-:S02]  /*6450*/  F2FP.F16.F32.PACK_AB R45, R30, R227 ;  /* 0x000000e31e2d723e */ /* 0x000fc400000000ff */
[----:B------:R-:W3:Y:S01]  /*6460*/  MUFU.EX2 R35, R35 ;  /* 0x0000002300237308 */ /* 0x000ee20000000800 */
[----:B------:R-:W-:Y:S01]  /*6470*/  R2UR UR4, R5 ;  /* 0x00000000050472ca */ /* 0x000fe200000e0000 */
[----:B-1----:R-:W-:Y:S01]  /*6480*/  FMUL.FTZ R5, R37, R54 ;  /* 0x0000003625057220 */ /* 0x002fe20000410000 */
[----:B------:R-:W-:Y:S01]  /*6490*/  R2UR UR5, R46 ;  /* 0x000000002e0572ca */ /* 0x000fe200000e0000 */
[----:B------:R-:W-:Y:S01]  /*64a0*/  FFMA.FTZ R46, -R21, R21, 1 ;  /* 0x3f800000152e7423 */ /* 0x000fe20000010115 */
[----:B------:R-:W-:Y:S01]  /*64b0*/  VIADD R21, R9, 0x180 ;  /* 0x0000018009157836 */ /* 0x000fe20000000000 */
[----:B------:R-:W-:Y:S02]  /*64c0*/  F2FP.F16.F32.PACK_AB R29, R13, R10 ;  /* 0x0000000a0d1d723e */ /* 0x000fe400000000ff */
[----:B------:R-:W1:Y:S01]  /*64d0*/  MUFU.EX2 R6, R6 ;  /* 0x0000000600067308 */ /* 0x000e620000000800 */
[C---:B--2---:R-:W-:Y:S01]  /*64e0*/  FMUL.FTZ R55, R40.reuse, R55 ;  /* 0x0000003728377220 */ /* 0x044fe20000410000 */
[----:B------:R-:W-:Y:S01]  /*64f0*/  FMUL.FTZ R5, R5, R46 ;  /* 0x0000002e05057220 */ /* 0x000fe20000410000 */
[----:B------:R-:W-:-:S02]  /*6500*/  F2FP.F16.F32.PACK_AB R37, R40, R37 ;  /* 0x000000252825723e */ /* 0x000fc400000000ff */
[----:B------:R-:W-:Y:S01]  /*6510*/  FMUL.FTZ R46, R55, R22 ;  /* 0x00000016372e7220 */ /* 0x000fe20000410000 */
[----:B------:R-:W-:Y:S01]  /*6520*/  FFMA.FTZ R22, -R27, R27, 1 ;  /* 0x3f8000001b167423 */ /* 0x000fe2000001011b */
[----:B------:R-:W-:Y:S01]  /*6530*/  FFMA.FTZ R27, -R28, R28, 1 ;  /* 0x3f8000001c1b7423 */ /* 0x000fe2000001011c */
[----:B------:R-:W2:Y:S01]  /*6540*/  MUFU.EX2 R47, R47 ;  /* 0x0000002f002f7308 */ /* 0x000ea20000000800 */
[----:B------:R-:W-:Y:S01]  /*6550*/  FFMA.FTZ R28, -R34, R34, 1 ;  /* 0x3f800000221c7423 */ /* 0x000fe20000010122 */
[C---:B------:R-:W-:Y:S01]  /*6560*/  FMUL.FTZ R34, R14.reuse, R219 ;  /* 0x000000db0e227220 */ /* 0x040fe20000410000 */
[----:B---3--:R-:W-:Y:S01]  /*6570*/  F2FP.F16.F32.PACK_AB R39, R14, R35 ;  /* 0x000000230e27723e */ /* 0x008fe200000000ff */
[----:B------:R-:W-:Y:S01]  /*6580*/  STSM.16.M88.2 [R0+0x2d500], R36 ;  /* 0x02d5002400007844 */ /* 0x000fe20000000100 */
[----:B------:R-:W-:Y:S01]  /*6590*/  R2UR UR6, R21 ;  /* 0x00000000150672ca */ /* 0x000fe200000e0000 */
[----:B------:R-:W-:Y:S01]  /*65a0*/  FMUL.FTZ R21, R35, R218 ;  /* 0x000000da23157220 */ /* 0x000fe20000410000 */
[----:B------:R-:W-:Y:S01]  /*65b0*/  FMUL.FTZ R34, R34, R27 ;  /* 0x0000001b22227220 */ /* 0x000fe20000410000 */
[----:B------:R-:W3:Y:S01]  /*65c0*/  MUFU.EX2 R42, R42 ;  /* 0x0000002a002a7308 */ /* 0x000ee20000000800 */
[----:B-1----:R-:W-:Y:S01]  /*65d0*/  F2FP.F16.F32.PACK_AB R14, R6, R15 ;  /* 0x0000000f060e723e */ /* 0x002fe200000000ff */
[----:B------:R-:W-:Y:S01]  /*65e0*/  STSM.16.M88.2 [R0+0x2dd00], R38 ;  /* 0x02dd002600007844 */ /* 0x000fe20000000100 */
[----:B------:R-:W-:Y:S01]  /*65f0*/  FMUL.FTZ R21, R21, R22 ;  /* 0x0000001615157220 */ /* 0x000fe20000410000 */
[----:B------:R-:W-:-:S02]  /*6600*/  IMAD R22, R4, 0x2000, R17 ;  /* 0x0000200004167824 */ /* 0x000fc400078e0211 */
[----:B------:R-:W-:Y:S01]  /*6610*/  FMUL.FTZ R26, R6, R221 ;  /* 0x000000dd061a7220 */ /* 0x000fe20000410000 */
[----:B------:R-:W-:Y:S01]  /*6620*/  F2FP.F16.F32.PACK_AB R13, R46, R5 ;  /* 0x000000052e0d723e */ /* 0x000fe200000000ff */
[----:B------:R-:W-:Y:S01]  /*6630*/  VIADD R5, R9, 0x200 ;  /* 0x0000020009057836 */ /* 0x000fe20000000000 */
[----:B------:R-:W-:Y:S01]  /*6640*/  F2FP.F16.F32.PACK_AB R21, R34, R21 ;  /* 0x000000152215723e */ /* 0x000fe200000000ff */
[----:B------:R-:W-:Y:S02]  /*6650*/  VIADD R6, R22, 0x24100 ;  /* 0x0002410016067836 */ /* 0x000fe40000000000 */
[----:B--2---:R-:W-:Y:S01]  /*6660*/  FMUL.FTZ R222, R47, R222 ;  /* 0x000000de2fde7220 */ /* 0x004fe20000410000 */
[----:B------:R-:W-:Y:S01]  /*6670*/  FMUL.FTZ R26, R26, R49 ;  /* 0x000000311a1a7220 */ /* 0x000fe20000410000 */
[----:B------:R-:W-:Y:S01]  /*6680*/  R2UR UR7, R5 ;  /* 0x00000000050772ca */ /* 0x000fe200000e0000 */
[----:B------:R-:W-:Y:S01]  /*6690*/  UMOV UR10, UR4 ;  /* 0x00000004000a7c82 */ /* 0x000fe20008000000 */
[----:B------:R-:W-:Y:S01]  /*66a0*/  SHF.R.U32.HI R6, RZ, 0x4, R6 ;  /* 0x00000004ff067819 */ /* 0x000fe20000011606 */
[----:B------:R-:W-:Y:S01]  /*66b0*/  FMUL.FTZ R27, R222, R31 ;  /* 0x0000001fde1b7220 */ /* 0x000fe20000410000 */
[----:B------:R-:W-:Y:S01]  /*66c0*/  F2FP.F16.F32.PACK_AB R26, R26, R7 ;  /* 0x000000071a1a723e */ /* 0x000fe200000000ff */
[C---:B---3--:R-:W-:Y:S01]  /*66d0*/  FMUL.FTZ R43, R42.reuse, R43 ;  /* 0x0000002b2a2b7220 */ /* 0x048fe20000410000 */
[----:B------:R-:W-:Y:S01]  /*66e0*/  F2FP.F16.F32.PACK_AB R15, R42, R47 ;  /* 0x0000002f2a0f723e */ /* 0x000fe200000000ff */
[----:B------:R-:W-:Y:S01]  /*66f0*/  UMOV UR12, UR10 ;  /* 0x0000000a000c7c82 */ /* 0x000fe20008000000 */
[----:B------:R-:W-:Y:S01]  /*6700*/  UMOV UR18, UR6 ;  /* 0x0000000600127c82 */ /* 0x000fe20008000000 */
[----:B------:R-:W-:Y:S01]  /*6710*/  FMUL.FTZ R48, R43, R28 ;  /* 0x0000001c2b307220 */ /* 0x000fe20000410000 */
[----:B------:R-:W-:Y:S01]  /*6720*/  F2FP.F16.F32.PACK_AB R28, R11, R8 ;  /* 0x000000080b1c723e */ /* 0x000fe200000000ff */
[----:B------:R1:W-:Y:S01]  /*6730*/  STSM.16.M88.2 [R0+0x2e500], R14 ;  /* 0x02e5000e00007844 */ /* 0x0003e20000000100 */
[----:B------:R-:W-:Y:S01]  /*6740*/  LOP3.LUT R8, R6, 0x3fff, RZ, 0xc0, !PT ;  /* 0x00003fff06087812 */ /* 0x000fe200078ec0ff */
[C---:B------:R-:W-:Y:S01]  /*6750*/  VIADD R6, R9.reuse, 0x10 ;  /* 0x0000001009067836 */ /* 0x040fe20000000000 */
[----:B------:R-:W-:Y:S01]  /*6760*/  F2FP.F16.F32.PACK_AB R27, R48, R27 ;  /* 0x0000001b301b723e */ /* 0x000fe200000000ff */
[----:B------:R2:W-:Y:S06]  /*6770*/  MEMBAR.ALL.CTA ;  /* 0x0000000000007992 */ /* 0x0005ec0000008000 */
[----:B--2---:R-:W2:Y:S01]  /*6780*/  FENCE.VIEW.ASYNC.S ;  /* 0x00000000000073c6 */ /* 0x004ea20000000000 */
[C---:B------:R-:W-:Y:S01]  /*6790*/  R2UR UR56, R8.reuse ;  /* 0x00000000083872ca */ /* 0x040fe200000e0000 */
[----:B------:R-:W-:Y:S01]  /*67a0*/  VIADD R5, R8, 0x80 ;  /* 0x0000008008057836 */ /* 0x000fe20000000000 */
[----:B------:R-:W-:Y:S01]  /*67b0*/  R2UR UR50, R6 ;  /* 0x00000000063272ca */ /* 0x000fe200000e0000 */
[----:B------:R-:W-:-:S03]  /*67c0*/  VIADD R6, R9, 0x110 ;  /* 0x0000011009067836 */ /* 0x000fc60000000000 */
[----:B------:R-:W-:Y:S01]  /*67d0*/  R2UR UR48, R5 ;  /* 0x00000000053072ca */ /* 0x000fe200000e0000 */
[C---:B------:R-:W-:Y:S02]  /*67e0*/  VIADD R5, R9.reuse, 0x90 ;  /* 0x0000009009057836 */ /* 0x040fe40000000000 */
[----:B-1----:R-:W-:Y:S02]  /*67f0*/  VIADD R14, R8, 0x180 ;  /* 0x00000180080e7836 */ /* 0x002fe40000000000 */
[----:B------:R-:W-:Y:S01]  /*6800*/  VIADD R15, R9, 0x30 ;  /* 0x00000030090f7836 */ /* 0x000fe20000000000 */
[----:B------:R-:W-:Y:S01]  /*6810*/  R2UR UR4, R5 ;  /* 0x00000000050472ca */ /* 0x000fe200000e0000 */
[----:B------:R-:W-:Y:S01]  /*6820*/  UMOV UR8, UR56 ;  /* 0x0000003800087c82 */ /* 0x000fe20008000000 */
[----:B------:R-:W-:Y:S01]  /*6830*/  UMOV UR16, UR56 ;  /* 0x0000003800107c82 */ /* 0x000fe20008000000 */
[----:B------:R-:W-:-:S04]  /*6840*/  VIADD R5, R9, 0x190 ;  /* 0x0000019009057836 */ /* 0x000fc80000000000 */
[----:B------:R-:W-:Y:S01]  /*6850*/  UMOV UR52, UR48 ;  /* 0x0000003000347c82 */ /* 0x000fe20008000000 */
[----:B------:R-:W-:Y:S01]  /*6860*/  R2UR UR54, R5 ;  /* 0x00000000053672ca */ /* 0x000fe200000e0000 */
[----:B------:R-:W-:Y:S01]  /*6870*/  VIADD R5, R9, 0x210 ;  /* 0x0000021009057836 */ /* 0x000fe20000000000 */
[----:B------:R-:W-:Y:S01]  /*6880*/  UMOV UR44, UR48 ;  /* 0x00000030002c7c82 */ /* 0x000fe20008000000 */
[----:B--2---:R-:W-:Y:S03]  /*6890*/  BAR.SYNC.DEFER_BLOCKING 0x9, 0x100 ;  /* 0x0244000000007b1d */ /* 0x004fe60000010000 */
        /* <DEDUP_REMOVED lines=8> */
[----:B------:R-:W-:Y:S01]  /*6920*/  UMOV UR40, UR28 ;  /* 0x0000001c00287c82 */ /* 0x000fe20008000000 */
[----:B------:R-:W-:Y:S01]  /*6930*/  STSM.16.M88.2 [R0+0x2ed00], R44 ;  /* 0x02ed002c00007844 */ /* 0x000fe20000000100 */
[----:B------:R-:W-:Y:S01]  /*6940*/  UMOV UR36, UR28 ;  /* 0x0000001c00247c82 */ /* 0x000fe20008000000 */
[----:B------:R-:W-:Y:S01]  /*6950*/  UMOV UR32, UR28 ;  /* 0x0000001c00207c82 */ /* 0x000fe20008000000 */
[----:B------:R-:W-:Y:S01]  /*6960*/  R2UR UR26, R5 ;  /* 0x00000000051a72ca */ /* 0x000fe200000e0000 */
[----:B------:R-:W-:Y:S01]  /*6970*/  STSM.16.M88.2 [R0+0x2f500], R28 ;  /* 0x02f5001c00007844 */ /* 0x000fe20000000100 */
[----:B------:R-:W-:Y:S01]  /*6980*/  UMOV UR24, UR28 ;  /* 0x0000001c00187c82 */ /* 0x000fe20008000000 */
[----:B------:R-:W-:Y:S02]  /*6990*/  IMAD R5, R4, 0x2800, R17 ;  /* 0x0000280004057824 */ /* 0x000fe400078e0211 */
[----:B------:R-:W-:Y:S03]  /*69a0*/  STSM.16.M88.2 [R0+0x2fd00], R12 ;  /* 0x02fd000c00007844 */ /* 0x000fe60000000100 */
[----:B------:R-:W-:Y:S01]  /*69b0*/  SHF.R.U32.HI R5, RZ, 0x4, R5 ;  /* 0x00000004ff057819 */ /* 0x000fe20000011605 */
[----:B------:R1:W-:Y:S03]  /*69c0*/  STSM.16.M88.2 [R0+0x30500], R20 ;  /* 0x0305001400007844 */ /* 0x0003e60000000100 */
[----:B------:R-:W-:Y:S01]  /*69d0*/  LOP3.LUT R5, R5, 0x3fff, RZ, 0xc0, !PT ;  /* 0x00003fff05057812 */ /* 0x000fe200078ec0ff */
[----:B------:R2:W-:Y:S01]  /*69e0*/  STSM.16.M88.2 [R0+0x30d00], R26 ;  /* 0x030d001a00007844 */ /* 0x0005e20000000100 */
[----:B------:R-:W-:-:S06]  /*69f0*/  WARPGROUP.ARRIVE ;  /* 0x00000000000079c5 */ /* 0x000fcc0000000000 */
[----:B------:R-:W-:Y:S01]  /*6a00*/  HGMMA.64x16x16.F32 R56, gdesc[UR56].tnspA.tnspB, R56 ;  /* 0x60200000383879f0 */ /* 0x000fe20008700838 */
[----:B-1----:R-:W-:-:S03]  /*6a10*/  VIADD R20, R9, 0xb0 ;  /* 0x000000b009147836 */ /* 0x002fc60000000000 */
[----:B------:R-:W-:Y:S01]  /*6a20*/  HGMMA.64x16x16.F32 R64, gdesc[UR8].tnspA.tnspB, R64 ;  /* 0x60200000084079f0 */ /* 0x000fe20008700840 */
[----:B------:R-:W-:Y:S01]  /*6a30*/  UMOV UR8, UR56 ;  /* 0x0000003800087c82 */ /* 0x000fe20008000000 */
[----:B------:R-:W-:Y:S01]  /*6a40*/  UMOV UR9, UR57 ;  /* 0x0000003900097c82 */ /* 0x000fe20008000000 */
[----:B------:R-:W-:Y:S01]  /*6a50*/  UMOV UR10, UR5 ;  /* 0x00000005000a7c82 */ /* 0x000fe20008000000 */
[----:B------:R-:W-:Y:S01]  /*6a60*/  UMOV UR11, 0x40 ;  /* 0x00000040000b7882 */ /* 0x000fe20000000000 */
[----:B------:R-:W-:Y:S01]  /*6a70*/  R2UR UR5, R6 ;  /* 0x00000000060572ca */ /* 0x000fe200000e0000 */
[----:B------:R-:W-:Y:S01]  /*6a80*/  HGMMA.64x16x16.F32 R72, gdesc[UR8].tnspA.tnspB, R72 ;  /* 0x60200000084879f0 */ /* 0x000fe20008700848 */
[----:B------:R-:W-:Y:S01]  /*6a90*/  UMOV UR8, UR18 ;  /* 0x0000001200087c82 */ /* 0x000fe20008000000 */
[----:B------:R-:W-:Y:S01]  /*6aa0*/  UMOV UR9, UR19 ;  /* 0x0000001300097c82 */ /* 0x000fe20008000000 */
[C---:B------:R-:W-:Y:S01]  /*6ab0*/  VIADD R6, R9.reuse, 0x20 ;  /* 0x0000002009067836 */ /* 0x040fe20000000000 */
        /* <DEDUP_REMOVED lines=14> */
[----:B------:R-:W-:Y:S01]  /*6ba0*/  R2UR UR30, R6 ;  /* 0x00000000061e72ca */ /* 0x000fe200000e0000 */
[----:B------:R-:W-:Y:S01]  /*6bb0*/  VIADD R6, R9, 0x120 ;  /* 0x0000012009067836 */ /* 0x000fe20000000000 */
[----:B------:R-:W-:Y:S01]  /*6bc0*/  MOV R7, UR56 ;  /* 0x0000003800077c02 */ /* 0x000fe20008000f00 */
[----:B------:R-:W-:Y:S01]  /*6bd0*/  UMOV UR56, UR12 ;  /* 0x0000000c00387c82 */ /* 0x000fe20008000000 */
[----:B------:R-:W-:Y:S01]  /*6be0*/  MOV R220, UR57 ;  /* 0x0000003900dc7c02 */ /* 0x000fe20008000f00 */
[----:B------:R-:W-:Y:S01]  /*6bf0*/  UMOV UR57, UR13 ;  /* 0x0000000d00397c82 */ /* 0x000fe20008000000 */
[----:B------:R-:W-:Y:S01]  /*6c00*/  R2UR UR38, R6 ;  /* 0x00000000062672ca */ /* 0x000fe200000e0000 */
[----:B------:R-:W-:Y:S01]  /*6c10*/  VIADD R6, R17, 0x2ed00 ;  /* 0x0002ed0011067836 */ /* 0x000fe20000000000 */
[----:B------:R-:W-:-:S02]  /*6c20*/  MOV R12, UR56 ;  /* 0x00000038000c7c02 */ /* 0x000fc40008000f00 */
[----:B------:R-:W-:Y:S01]  /*6c30*/  MOV R13, UR57 ;  /* 0x00000039000d7c02 */ /* 0x000fe20008000f00 */
[----:B------:R-:W-:Y:S01]  /*6c40*/  UMOV UR57, 0x40000040 ;  /* 0x4000004000397882 */ /* 0x000fe20000000000 */
[----:B------:R-:W-:-:S04]  /*6c50*/  SHF.R.U32.HI R6, RZ, 0x4, R6 ;  /* 0x00000004ff067819 */ /* 0x000fc80000011606 */
[----:B------:R-:W-:-:S04]  /*6c60*/  LOP3.LUT R23, R6, 0x3fff, RZ, 0xc0, !PT ;  /* 0x00003fff06177812 */ /* 0x000fc800078ec0ff */
[----:B------:R-:W-:Y:S01]  /*6c70*/  LOP3.LUT R6, R23, 0x400000, RZ, 0xfc, !PT ;  /* 0x0040000017067812 */ /* 0x000fe200078efcff */
[----:B------:R-:W-:Y:S03]  /*6c80*/  HGMMA.64x16x16.F32 R56, gdesc[UR48].tnspA.tnspB, R56 ;  /* 0x60200000303879f0 */ /* 0x000fe60008700838 */
[----:B------:R-:W-:Y:S01]  /*6c90*/  R2UR UR4, R6 ;  /* 0x00000000060472ca */ /* 0x000fe200000e0000 */
[----:B------:R-:W-:Y:S01]  /*6ca0*/  HGMMA.64x16x16.F32 R64, gdesc[UR16].tnspA.tnspB, R64 ;  /* 0x60200000104079f0 */ /* 0x000fe20008700840 */
[----:B------:R-:W-:Y:S01]  /*6cb0*/  UMOV UR16, UR48 ;  /* 0x0000003000107c82 */ /* 0x000fe20008000000 */
[----:B------:R-:W-:Y:S01]  /*6cc0*/  UMOV UR17, UR49 ;  /* 0x0000003100117c82 */ /* 0x000fe20008000000 */
[----:B------:R-:W-:Y:S01]  /*6cd0*/  UMOV UR18, UR5 ;  /* 0x0000000500127c82 */ /* 0x000fe20008000000 */
[----:B------:R-:W-:Y:S01]  /*6ce0*/  UMOV UR19, 0x40 ;  /* 0x0000004000137882 */ /* 0x000fe20000000000 */
[----:B------:R-:W-:Y:S01]  /*6cf0*/  UMOV UR58, UR18 ;  /* 0x00000012003a7c82 */ /* 0x000fe20008000000 */
[----:B------:R-:W-:Y:S01]  /*6d00*/  HGMMA.64x16x16.F32 R72, gdesc[UR16].tnspA.tnspB, R72 ;  /* 0x60200000104879f0 */ /* 0x000fe20008700848 */
[----:B------:R-:W-:Y:S01]  /*6d10*/  MOV R219, UR58 ;  /* 0x0000003a00db7c02 */ /* 0x000fe20008000f00 */
[----:B------:R-:W-:Y:S01]  /*6d20*/  UMOV UR58, UR6 ;  /* 0x00000006003a7c82 */ /* 0x000fe20008000000 */
[----:B------:R-:W-:Y:S01]  /*6d30*/  R2UR UR18, R20 ;  /* 0x00000000141272ca */ /* 0x000fe200000e0000 */
[----:B------:R-:W-:Y:S01]  /*6d40*/  HGMMA.64x16x16.F32 R80, gdesc[UR52].tnspA.tnspB, R80 ;  /* 0x60200000345079f0 */ /* 0x000fe20008700850 */
[----:B------:R-:W-:Y:S01]  /*6d50*/  MOV R10, UR58 ;  /* 0x0000003a000a7c02 */ /* 0x000fe20008000f00 */
[----:B------:R-:W-:Y:S01]  /*6d60*/  UMOV UR52, UR8 ;  /* 0x0000000800347c82 */ /* 0x000fe20008000000 */
[----:B------:R-:W-:Y:S01]  /*6d70*/  UMOV UR58, UR10 ;  /* 0x0000000a003a7c82 */ /* 0x000fe20008000000 */
[----:B------:R-:W-:Y:S01]  /*6d80*/  R2UR UR8, R14 ;  /* 0x000000000e0872ca */ /* 0x000fe200000e0000 */
[----:B------:R-:W-:Y:S01]  /*6d90*/  VIADD R14, R9, 0x130 ;  /* 0x00000130090e7836 */ /* 0x000fe20000000000 */
[----:B------:R-:W-:Y:S01]  /*6da0*/  HGMMA.64x16x16.F32 R88, gdesc[UR44].tnspA.tnspB, R88 ;  /* 0x602000002c5879f0 */ /* 0x000fe20008700858 */
[----:B------:R-:W-:Y:S01]  /*6db0*/  R2UR UR10, R15 ;  /* 0x000000000f0a72ca */ /* 0x000fe200000e0000 */
[----:B------:R-:W-:Y:S01]  /*6dc0*/  VIADD R15, R9, 0x1b0 ;  /* 0x000001b0090f7836 */ /* 0x000fe20000000000 */
[----:B------:R-:W-:Y:S01]  /*6dd0*/  R2UR UR5, R5 ;  /* 0x00000000050572ca */ /* 0x000fe200000e0000 */
[----:B------:R-:W-:Y:S01]  /*6de0*/  VIADD R9, R9, 0x230 ;  /* 0x0000023009097836 */ /* 0x000fe20000000000 */
[----:B------:R-:W-:Y:S01]  /*6df0*/  R2UR UR22, R14 ;  /* 0x000000000e1672ca */ /* 0x000fe200000e0000 */
[----:B------:R-:W-:Y:S01]  /*6e00*/  UMOV UR59, UR19 ;  /* 0x00000013003b7c82 */ /* 0x000fe20008000000 */
[----:B------:R-:W-:Y:S01]  /*6e10*/  R2UR UR14, R15 ;  /* 0x000000000f0e72ca */ /* 0x000fe200000e0000 */
[----:B------:R-:W-:Y:S01]  /*6e20*/  UMOV UR53, UR9 ;  /* 0x0000000900357c82 */ /* 0x000fe20008000000 */
[----:B------:R-:W-:Y:S01]  /*6e30*/  R2UR UR6, R9 ;  /* 0x00000000090672ca */ /* 0x000fe200000e0000 */
[----:B------:R-:W-:Y:S01]  /*6e40*/  UMOV UR9, 0x40000040 ;  /* 0x4000004000097882 */ /* 0x000fe20000000000 */
[----:B------:R-:W-:Y:S01]  /*6e50*/  MOV R218, UR59 ;  /* 0x0000003b00da7c02 */ /* 0x000fe20008000f00 */
[----:B------:R-:W-:Y:S01]  /*6e60*/  UMOV UR59, UR7 ;  /* 0x00000007003b7c82 */ /* 0x000fe20008000000 */
[----:B------:R-:W-:Y:S01]  /*6e70*/  UMOV UR16, UR8 ;  /* 0x0000000800107c82 */ /* 0x000fe20008000000 */
[----:B------:R-:W-:Y:S01]  /*6e80*/  MOV R11, UR59 ;  /* 0x0000003b000b7c02 */ /* 0x000fe20008000f00 */
[----:B------:R-:W-:Y:S01]  /*6e90*/  UMOV UR59, UR11 ;  /* 0x0000000b003b7c82 */ /* 0x000fe20008000000 */
[----:B------:R-:W-:Y:S01]  /*6ea0*/  UMOV UR11, 0x40 ;  /* 0x00000040000b7882 */ /* 0x000fe20000000000 */
[----:B------:R-:W-:Y:S01]  /*6eb0*/  UMOV UR17, UR9 ;  /* 0x0000000900117c82 */ /* 0x000fe20008000000 */
[----:B------:R-:W-:Y:S01]  /*6ec0*/  UMOV UR19, 0x40 ;  /* 0x0000004000137882 */ /* 0x000fe20000000000 */
[----:B------:R-:W-:Y:S01]  /*6ed0*/  MOV R221, UR58 ;  /* 0x0000003a00dd7c02 */ /* 0x000fe20008000f00 */
        /* <DEDUP_REMOVED lines=9> */
[----:B------:R-:W-:Y:S01]  /*6f70*/  MOV R222, UR59 ;  /* 0x0000003b00de7c02 */ /* 0x000fe20008000f00 */
[----:B------:R-:W-:Y:S01]  /*6f80*/  UMOV UR59, 0x8 ;  /* 0x00000008003b7882 */ /* 0x000fe20000000000 */
[----:B------:R-:W-:Y:S01]  /*6f90*/  VIADD R9, R5, 0x80 ;  /* 0x0000008005097836 */ /* 0x000fe20000000000 */
[----:B------:R-:W-:Y:S01]  /*6fa0*/  HGMMA.64x16x16.F32 R56, gdesc[UR28].tnspA.tnspB, R56 ;  /* 0x602000001c3879f0 */ /* 0x000fe20008700838 */
[----:B------:R-:W-:Y:S01]  /*6fb0*/  VIADD R14, R6, 0x80 ;  /* 0x00000080060e7836 */ /* 0x000fe20000000000 */
[----:B------:R-:W-:Y:S01]  /*6fc0*/  UMOV UR29, 0x40000040 ;  /* 0x40000040001d7882 */ /* 0x000fe20000000000 */
[----:B------:R-:W-:Y:S01]  /*6fd0*/  IMAD.U32 R20, RZ, RZ, UR58 ;  /* 0x0000003aff147e24 */ /* 0x000fe2000f8e00ff */
[----:B------:R-:W-:Y:S01]  /*6fe0*/  HGMMA.64x16x16.F32 R64, gdesc[UR40].tnspA.tnspB, R64 ;  /* 0x60200000284079f0 */ /* 0x000fe20008700840 */
[----:B------:R-:W-:Y:S01]  /*6ff0*/  IMAD.U32 R21, RZ, RZ, UR59 ;  /* 0x0000003bff157e24 */ /* 0x000fe2000f8e00ff */
[----:B------:R-:W-:Y:S01]  /*7000*/  UMOV UR40, UR52 ;  /* 0x0000003400287c82 */ /* 0x000fe20008000000 */
[----:B------:R-:W-:Y:S01]  /*7010*/  UMOV UR41, UR53 ;  /* 0x0000003500297c82 */ /* 0x000fe20008000000 */
[----:B------:R-:W-:Y:S04]  /*7020*/  HGMMA.64x16x16.F32 R72, gdesc[UR36].tnspA.tnspB, R72 ;  /* 0x60200000244879f0 */ /* 0x000fe80008700848 */
[----:B------:R-:W-:Y:S04]  /*7030*/  HGMMA.64x16x16.F32 R80, gdesc[UR32].tnspA.tnspB, R80 ;  /* 0x60200000205079f0 */ /* 0x000fe80008700850 */
[----:B------:R-:W-:Y:S01]  /*7040*/  HGMMA.64x16x16.F32 R88, gdesc[UR24].tnspA.tnspB, R88 ;  /* 0x60200000185879f0 */ /* 0x000fe20008700858 */
[----:B------:R-:W-:-:S03]  /*7050*/  UMOV UR25, UR29 ;  /* 0x0000001d00197c82 */ /* 0x000fc60008000000 */
[----:B------:R-:W-:Y:S01]  /*7060*/  HGMMA.64x16x16.F32 R56, gdesc[UR8].tnspA.tnspB, R56 ;  /* 0x60200000083879f0 */ /* 0x000fe20008700838 */
[----:B------:R-:W-:-:S03]  /*7070*/  UMOV UR9, 0x40000040 ;  /* 0x4000004000097882 */ /* 0x000fc60000000000 */
[----:B------:R-:W-:Y:S01]  /*7080*/  HGMMA.64x16x16.F32 R64, gdesc[UR16].tnspA.tnspB, R64 ;  /* 0x60200000104079f0 */ /* 0x000fe20008700840 */
[----:B------:R-:W-:-:S03]  /*7090*/  UMOV UR17, UR9 ;  /* 0x0000000900117c82 */ /* 0x000fc60008000000 */
        /* <DEDUP_REMOVED lines=10> */
[----:B-1----:R-:W-:Y:S06]  /*7140*/  BAR.SYNC.DEFER_BLOCKING 0x9, 0x100 ;  /* 0x0244000000007b1d */ /* 0x002fec0000010000 */
[----:B--2---:R-:W-:-:S06]  /*7150*/  WARPGROUP.ARRIVE ;  /* 0x00000000000079c5 */ /* 0x004fcc0000000000 */
[----:B------:R-:W-:Y:S01]  /*7160*/  HGMMA.64x64x16.F32 R24, gdesc[UR56].tnspA, RZ, !UPT ;  /* 0x20e00000381879f0 */ /* 0x000fe2000c7008ff */
[----:B------:R-:W-:Y:S01]  /*7170*/  UMOV UR56, UR4 ;  /* 0x0000000400387c82 */ /* 0x000fe20008000000 */
[----:B------:R-:W-:Y:S01]  /*7180*/  UMOV UR57, 0x40000040 ;  /* 0x4000004000397882 */ /* 0x000fe20000000000 */
[----:B------:R-:W-:Y:S01]  /*7190*/  UMOV UR58, UR5 ;  /* 0x00000005003a7c82 */ /* 0x000fe20008000000 */
[----:B------:R-:W-:Y:S01]  /*71a0*/  UMOV UR59, 0x8 ;  /* 0x00000008003b7882 */ /* 0x000fe20000000000 */
[----:B------:R-:W-:Y:S01]  /*71b0*/  IMAD.U32 R14, RZ, RZ, UR58 ;  /* 0x0000003aff0e7e24 */ /* 0x000fe2000f8e00ff */
[----:B------:R-:W-:Y:S01]  /*71c0*/  R2UR UR4, R9 ;  /* 0x00000000090472ca */ /* 0x000fe200000e0000 */
[----:B------:R-:W-:Y:S02]  /*71d0*/  IMAD.U32 R15, RZ, RZ, UR59 ;  /* 0x0000003bff0f7e24 */ /* 0x000fe4000f8e00ff */
[----:B------:R-:W-:Y:S01]  /*71e0*/  VIADD R9, R5, 0x180 ;  /* 0x0000018005097836 */ /* 0x000fe20000000000 */
[----:B------:R-:W-:Y:S01]  /*71f0*/  HGMMA.64x64x16.F32 R24, gdesc[UR56].tnspA, R24 ;  /* 0x20e00000381879f0 */ /* 0x000fe20008700818 */
[----:B------:R-:W-:Y:S01]  /*7200*/  R2UR UR56, R12 ;  /* 0x000000000c3872ca */ /* 0x000fe200000e0000 */
[----:B------:R-:W-:Y:S01]  /*7210*/  VIADD R12, R6, 0x100 ;  /* 0x00000100060c7836 */ /* 0x000fe20000000000 */
[----:B------:R-:W-:-:S02]  /*7220*/  R2UR UR59, R222 ;  /* 0x00000000de3b72ca */ /* 0x000fc400000e0000 */
[----:B------:R-:W-:Y:S02]  /*7230*/  R2UR UR58, R221 ;  /* 0x00000000dd3a72ca */ /* 0x000fe400000e0000 */
[----:B------:R-:W-:Y:S02]  /*7240*/  R2UR UR57, R13 ;  /* 0x000000000d3972ca */ /* 0x000fe400000e0000 */
[----:B------:R-:W-:-:S05]  /*7250*/  R2UR UR5, R12 ;  /* 0x000000000c0572ca */ /* 0x000fca00000e0000 */
[----:B------:R-:W-:Y:S01]  /*7260*/  UMOV UR32, UR56 ;  /* 0x0000003800207c82 */ /* 0x000fe20008000000 */
[----:B------:R-:W-:Y:S01]  /*7270*/  UMOV UR56, UR4 ;  /* 0x0000000400387c82 */ /* 0x000fe20008000000 */
[----:B------:R-:W-:Y:S01]  /*7280*/  UMOV UR37, UR59 ;  /* 0x0000003b00257c82 */ /* 0x000fe20008000000 */
[----:B------:R-:W-:Y:S01]  /*7290*/  UMOV UR59, 0x8 ;  /* 0x00000008003b7882 */ /* 0x000fe20000000000 */
[----:B------:R-:W-:Y:S01]  /*72a0*/  UMOV UR36, UR58 ;  /* 0x0000003a00247c82 */ /* 0x000fe20008000000 */
[----:B------:R-:W-:Y:S01]  /*72b0*/  IMAD.U32 R13, RZ, RZ, UR59 ;  /* 0x0000003bff0d7e24 */ /* 0x000fe2000f8e00ff */
[----:B------:R-:W-:Y:S01]  /*72c0*/  UMOV UR33, UR57 ;  /* 0x0000003900217c82 */ /* 0x000fe20008000000 */
[----:B------:R-:W-:Y:S01]  /*72d0*/  UMOV UR57, 0x40000040 ;  /* 0x4000004000397882 */ /* 0x000fe20000000000 */
[----:B------:R-:W-:Y:S01]  /*72e0*/  UMOV UR58, UR5 ;  /* 0x00000005003a7c82 */ /* 0x000fe20008000000 */
[----:B------:R-:W-:Y:S01]  /*72f0*/  R2UR UR4, R9 ;  /* 0x00000000090472ca */ /* 0x000fe200000e0000 */
[----:B------:R-:W-:-:S02]  /*7300*/  IMAD.U32 R12, RZ, RZ, UR58 ;  /* 0x0000003aff0c7e24 */ /* 0x000fc4000f8e00ff */
[----:B------:R-:W-:Y:S01]  /*7310*/  VIADD R9, R8, 0x400 ;  /* 0x0000040008097836 */ /* 0x000fe20000000000 */
[----:B------:R-:W-:Y:S01]  /*7320*/  HGMMA.64x64x16.F32 R24, gdesc[UR56].tnspA, R24 ;  /* 0x20e00000381879f0 */ /* 0x000fe20008700818 */
[----:B------:R-:W-:Y:S01]  /*7330*/  R2UR UR58, R10 ;  /* 0x000000000a3a72ca */ /* 0x000fe200000e0000 */
[----:B------:R-:W-:Y:S01]  /*7340*/  VIADD R10, R6, 0x180 ;  /* 0x00000180060a7836 */ /* 0x000fe20000000000 */
[----:B------:R-:W-:-:S06]  /*7350*/  R2UR UR59, R11 ;  /* 0x000000000b3b72ca */ /* 0x000fcc00000e0000 */
[----:B------:R-:W-:Y:S01]  /*7360*/  UMOV UR56, UR4 ;  /* 0x0000000400387c82 */ /* 0x000fe20008000000 */
[----:B------:R-:W-:Y:S01]  /*7370*/  UMOV UR57, 0x40000040 ;  /* 0x4000004000397882 */ /* 0x000fe20000000000 */
[----:B------:R-:W-:Y:S01]  /*7380*/  VIADD R6, R6, 0x200 ;  /* 0x0000020006067836 */ /* 0x000fe20000000000 */
[----:B------:R-:W-:Y:S02]  /*7390*/  R2UR UR5, R10 ;  /* 0x000000000a0572ca */ /* 0x000fe400000e0000 */
[----:B------:R-:W-:Y:S02]  /*73a0*/  UMOV UR48, UR58 ;  /* 0x0000003a00307c82 */ /* 0x000fe40008000000 */
[----:B------:R-:W-:Y:S01]  /*73b0*/  UMOV UR49, UR59 ;  /* 0x0000003b00317c82 */ /* 0x000fe20008000000 */
[----:B------:R-:W-:Y:S02]  /*73c0*/  UMOV UR59, 0x8 ;  /* 0x00000008003b7882 */ /* 0x000fe40000000000 */
[----:B------:R-:W-:-:S06]  /*73d0*/  IMAD.U32 R11, RZ, RZ, UR59 ;  /* 0x0000003bff0b7e24 */ /* 0x000fcc000f8e00ff */
[----:B------:R-:W-:Y:S01]  /*73e0*/  UMOV UR58, UR5 ;  /* 0x00000005003a7c82 */ /* 0x000fe20008000000 */
[----:B------:R-:W-:Y:S01]  /*73f0*/  R2UR UR5, R6 ;  /* 0x00000000060572ca */ /* 0x000fe200000e0000 */
[----:B------:R-:W-:Y:S01]  /*7400*/  IMAD.U32 R10, RZ, RZ, UR58 ;  /* 0x0000003aff0a7e24 */ /* 0x000fe2000f8e00ff */
[----:B------:R-:W-:Y:S01]  /*7410*/  HGMMA.64x64x16.F32 R24, gdesc[UR56].tnspA, R24 ;  /* 0x20e00000381879f0 */ /* 0x000fe20008700818 */
[----:B------:R-:W-:Y:S01]  /*7420*/  R2UR UR56, R7 ;  /* 0x00000000073872ca */ /* 0x000fe200000e0000 */
[----:B------:R-:W-:Y:S01]  /*7430*/  VIADD R7, R5, 0x200 ;  /* 0x0000020005077836 */ /* 0x000fe20000000000 */
[----:B------:R-:W-:Y:S02]  /*7440*/  R2UR UR59, R218 ;  /* 0x00000000da3b72ca */ /* 0x000fe400000e0000 */
[----:B------:R-:W-:Y:S02]  /*7450*/  R2UR UR58, R219 ;  /* 0x00000000db3a72ca */ /* 0x000fe400000e0000 */
[----:B------:R-:W-:-:S02]  /*7460*/  R2UR UR57, R220 ;  /* 0x00000000dc3972ca */ /* 0x000fc400000e0000 */
[----:B------:R-:W-:-:S05]  /*7470*/  R2UR UR4, R7 ;  /* 0x00000000070472ca */ /* 0x000fca00000e0000 */
[----:B------:R-:W-:Y:S02]  /*7480*/  UMOV UR44, UR56 ;  /* 0x00000038002c7c82 */ /* 0x000fe40008000000 */
        /* <DEDUP_REMOVED lines=8> */
[----:B------:R-:W-:Y:S01]  /*7510*/  ULDC.64 UR4, c[0x0][0x2c0] ;  /* 0x0000b00000047ab9 */ /* 0x000fe20000000a00 */
[----:B------:R-:W-:Y:S01]  /*7520*/  IMAD.U32 R7, RZ, RZ, UR59 ;  /* 0x0000003bff077e24 */ /* 0x000fe2000f8e00ff */
[----:B------:R-:W-:Y:S01]  /*7530*/  HGMMA.64x64x16.F32 R24, gdesc[UR56].tnspA, R24, gsb0 ;  /* 0x20e00000381879f0 */ /* 0x000fe20008000818 */
[----:B------:R-:W-:Y:S01]  /*7540*/  R2UR UR59, R217 ;  /* 0x00000000d93b72ca */ /* 0x000fe200000e0000 */
[----:B------:R-:W-:Y:S01]  /*7550*/  WARPGROUP.ARRIVE ;  /* 0x00000000000079c5 */ /* 0x000fe20000000000 */
[----:B------:R-:W-:Y:S01]  /*7560*/  R2UR UR58, R216 ;  /* 0x00000000d83a72ca */ /* 0x000fe200000e0000 */
[----:B------:R-:W-:Y:S01]  /*7570*/  UMOV UR57, 0x40000040 ;  /* 0x4000004000397882 */ /* 0x000fe20000000000 */
[----:B------:R-:W-:Y:S01]  /*7580*/  R2UR UR56, R9 ;  /* 0x00000000093872ca */ /* 0x000fe200000e0000 */
[----:B------:R-:W-:-:S12]  /*7590*/  VIADD R9, R8, 0x480 ;  /* 0x0000048008097836 */ /* 0x000fd80000000000 */
        /* <DEDUP_REMOVED lines=18> */
[----:B------:R-:W-:-:S02]  /*76c0*/  VIADD R9, R8, 0x500 ;  /* 0x0000050008097836 */ /* 0x000fc40000000000 */
[----:B------:R-:W-:-:S03]  /*76d0*/  VIADD R8, R8, 0x580 ;  /* 0x0000058008087836 */ /* 0x000fc60000000000 */
[----:B------:R-:W-:Y:S02]  /*76e0*/  R2UR UR28, R9 ;  /* 0x00000000091c72ca */ /* 0x000fe400000e0000 */
[----:B------:R-:W-:Y:S01]  /*76f0*/  R2UR UR8, R8 ;  /* 0x00000000080872ca */ /* 0x000fe200000e0000 */
[----:B------:R-:W-:-:S05]  /*7700*/  IMAD.SHL.U32 R8, R3, 0x4000, RZ ;  /* 0x0000400003087824 */ /* 0x000fca00078e00ff */
[----:B------:R-:W-:-:S04]  /*7710*/  IADD3 R9, P0, R8, R230, RZ ;  /* 0x000000e608097210 */ /* 0x000fc80007f1e0ff */
[----:B------:R-:W-:Y:S01]  /*7720*/  LEA.HI.X.SX32 R216, R8, R235, 0x1, P0 ;  /* 0x000000eb08d87211 */ /* 0x000fe200000f0eff */
[----:B------:R-:W-:Y:S01]  /*7730*/  UMOV UR40, UR28 ;  /* 0x0000001c00287c82 */ /* 0x000fe20008000000 */
[----:B------:R-:W-:Y:S01]  /*7740*/  UMOV UR36, UR28 ;  /* 0x0000001c00247c82 */ /* 0x000fe20008000000 */
[----:B------:R-:W-:Y:S01]  /*7750*/  UMOV UR32, UR28 ;  /* 0x0000001c00207c82 */ /* 0x000fe20008000000 */
[----:B------:R-:W-:Y:S01]  /*7760*/  UMOV UR24, UR28 ;  /* 0x0000001c00187c82 */ /* 0x000fe20008000000 */
[C---:B------:R-:W-:Y:S01]  /*7770*/  LEA R8, P0, R9.reuse, UR4, 0x2 ;  /* 0x0000000409087c11 */ /* 0x040fe2000f8010ff */
[----:B------:R-:W-:Y:S01]  /*7780*/  UMOV UR16, UR8 ;  /* 0x0000000800107c82 */ /* 0x000fe20008000000 */
[----:B------:R-:W-:Y:S01]  /*7790*/  UMOV UR20, UR8 ;  /* 0x0000000800147c82 */ /* 0x000fe20008000000 */
[----:B------:R-:W-:Y:S01]  /*77a0*/  UMOV UR12, UR8 ;  /* 0x00000008000c7c82 */ /* 0x000fe20008000000 */
[----:B------:R-:W-:Y:S01]  /*77b0*/  LEA.HI.X R9, R9, UR5, R216, 0x2, P0 ;  /* 0x0000000509097c11 */ /* 0x000fe200080f14d8 */
        /* <DEDUP_REMOVED lines=20> */
[----:B------:R-:W-:-:S05]  /*7900*/  VIADD R22, R22, 0x14100 ;  /* 0x0001410016167836 */ /* 0x000fca0000000000 */
[----:B------:R-:W-:-:S04]  /*7910*/  SHF.R.U32.HI R22, RZ, 0x4, R22 ;  /* 0x00000004ff167819 */ /* 0x000fc80000011616 */
[----:B------:R-:W-:-:S05]  /*7920*/  LOP3.LUT R237, R22, 0x3fff, RZ, 0xc0, !PT ;  /* 0x00003fff16ed7812 */ /* 0x000fca00078ec0ff */
[----:B------:R-:W-:Y:S01]  /*7930*/  IMAD R237, R2, 0x800, R237 ;  /* 0x0000080002ed7824 */ /* 0x000fe200078e02ed */
[----:B------:R-:W-:Y:S04]  /*7940*/  HGMMA.64x16x16.F32 R96, gdesc[UR8].tnspA.tnspB, R96 ;  /* 0x60200000086079f0 */ /* 0x000fe80008700860 */
[----:B------:R-:W-:Y:S04]  /*7950*/  HGMMA.64x16x16.F32 R104, gdesc[UR16].tnspA.tnspB, R104 ;  /* 0x60200000106879f0 */ /* 0x000fe80008700868 */
[----:B------:R-:W-:Y:S04]  /*7960*/  HGMMA.64x16x16.F32 R112, gdesc[UR20].tnspA.tnspB, R112 ;  /* 0x60200000147079f0 */ /* 0x000fe80008700870 */
[----:B------:R-:W-:Y:S04]  /*7970*/  HGMMA.64x16x16.F32 R120, gdesc[UR12].tnspA.tnspB, R120 ;  /* 0x602000000c7879f0 */ /* 0x000fe80008700878 */
[----:B------:R-:W-:Y:S03]  /*7980*/  HGMMA.64x16x16.F32 R128, gdesc[UR4].tnspA.tnspB, R128, gsb0 ;  /* 0x60200000048079f0 */ /* 0x000fe60008000880 */
[----:B------:R-:W-:-:S02]  /*7990*/  WARPGROUP.DEPBAR.LE gsb0, 0x1 ;  /* 0x00008000000079c5 */ /* 0x000fc40000010100 */
[----:B------:R1:W-:Y:S01]  /*79a0*/  REDG.E.ADD.F32x4.FTZ.RN.STRONG.GPU desc[UR60][R8.64], R24 ;  /* 0x00000018080079a6 */ /* 0x0003e2000c10f7bc */
[----:B------:R-:W-:Y:S01]  /*79b0*/  R2UR UR52, R237 ;  /* 0x00000000ed3472ca */ /* 0x000fe200000e0000 */
[----:B------:R-:W-:Y:S01]  /*79c0*/  WARPGROUP.ARRIVE ;  /* 0x00000000000079c5 */ /* 0x000fe20000000000 */
[----:B------:R-:W-:Y:S01]  /*79d0*/  UMOV UR53, 0x40000040 ;  /* 0x4000004000357882 */ /* 0x000fe20000000000 */
[----:B------:R-:W-:Y:S01]  /*79e0*/  UMOV UR55, 0x40 ;  /* 0x0000004000377882 */ /* 0x000fe20000000000 */
[----:B-1----:R-:W-:Y:S01]  /*79f0*/  LOP3.LUT R24, R23, 0x80000, RZ, 0xfc, !PT ;  /* 0x0008000017187812 */ /* 0x002fe200078efcff */
[----:B------:R-:W-:Y:S01]  /*7a00*/  UMOV UR59, 0x40 ;  /* 0x00000040003b7882 */ /* 0x000fe20000000000 */
[----:B------:R-:W-:Y:S01]  /*7a10*/  UMOV UR11, 0x40 ;  /* 0x00000040000b7882 */ /* 0x000fe20000000000 */
[----:B------:R-:W-:Y:S01]  /*7a20*/  UMOV UR45, 0x40000040 ;  /* 0x40000040002d7882 */ /* 0x000fe20000000000 */
[----:B------:R-:W-:Y:S01]  /*7a30*/  UMOV UR47, 0x40 ;  /* 0x00000040002f7882 */ /* 0x000fe20000000000 */
[C---:B------:R-:W-:Y:S01]  /*7a40*/  VIADD R22, R24.reuse, 0x80 ;  /* 0x0000008018167836 */ /* 0x040fe20000000000 */
[----:B------:R-:W-:Y:S01]  /*7a50*/  UMOV UR51, 0x40 ;  /* 0x0000004000337882 */ /* 0x000fe20000000000 */
[----:B------:R-:W-:Y:S01]  /*7a60*/  VIADD R23, R24, 0x100 ;  /* 0x0000010018177836 */ /* 0x000fe20000000000 */
[----:B------:R-:W-:Y:S01]  /*7a70*/  UMOV UR25, 0x40000040 ;  /* 0x4000004000197882 */ /* 0x000fe20000000000 */
[----:B------:R-:W-:Y:S01]  /*7a80*/  UMOV UR27, 0x40 ;  /* 0x00000040001b7882 */ /* 0x000fe20000000000 */
[----:B------:R-:W-:Y:S01]  /*7a90*/  R2UR UR4, R22 ;  /* 0x00000000160472ca */ /* 0x000fe200000e0000 */
[C---:B------:R-:W-:Y:S01]  /*7aa0*/  VIADD R22, R24.reuse, 0x180 ;  /* 0x0000018018167836 */ /* 0x040fe20000000000 */
[C---:B------:R-:W-:Y:S01]  /*7ab0*/  R2UR UR54, R24.reuse ;  /* 0x00000000183672ca */ /* 0x040fe200000e0000 */
[----:B------:R-:W-:Y:S01]  /*7ac0*/  VIADD R25, R24, 0x200 ;  /* 0x0000020018197836 */ /* 0x000fe20000000000 */
[----:B------:R-:W-:Y:S01]  /*7ad0*/  R2UR UR5, R23 ;  /* 0x00000000170572ca */ /* 0x000fe200000e0000 */
[----:B------:R-:W-:Y:S01]  /*7ae0*/  UMOV UR43, 0x40 ;  /* 0x00000040002b7882 */ /* 0x000fe20000000000 */
[----:B------:R-:W-:Y:S01]  /*7af0*/  R2UR UR6, R22 ;  /* 0x00000000160672ca */ /* 0x000fe200000e0000 */
[----:B------:R-:W-:Y:S01]  /*7b00*/  UMOV UR39, 0x40 ;  /* 0x0000004000277882 */ /* 0x000fe20000000000 */
[----:B------:R-:W-:Y:S01]  /*7b10*/  UMOV UR35, 0x40 ;  /* 0x0000004000237882 */ /* 0x000fe20000000000 */
[----:B------:R-:W-:Y:S01]  /*7b20*/  UMOV UR31, 0x40 ;  /* 0x00000040001f7882 */ /* 0x000fe20000000000 */
[----:B------:R-:W-:Y:S01]  /*7b30*/  PLOP3.LUT P0, PT, PT, PT, UP0, 0x40, 0x0 ;  /* 0x000000000000781c */ /* 0x000fe20003f0e808 */
[----:B------:R-:W-:Y:S01]  /*7b40*/  UMOV UR7, 0x40 ;  /* 0x0000004000077882 */ /* 0x000fe20000000000 */
[----:B------:R-:W-:Y:S01]  /*7b50*/  UMOV UR23, 0x40 ;  /* 0x0000004000177882 */ /* 0x000fe20000000000 */
[----:B------:R-:W-:Y:S01]  /*7b60*/  UMOV UR58, UR4 ;  /* 0x00000004003a7c82 */ /* 0x000fe20008000000 */
[----:B------:R-:W-:Y:S01]  /*7b70*/  R2UR UR4, R25 ;  /* 0x00000000190472ca */ /* 0x000fe200000e0000 */
[----:B------:R-:W-:Y:S01]  /*7b80*/  UMOV UR56, UR52 ;  /* 0x0000003400387c82 */ /* 0x000fe20008000000 */
[----:B------:R-:W-:Y:S01]  /*7b90*/  UMOV UR57, UR53 ;  /* 0x0000003500397c82 */ /* 0x000fe20008000000 */
[----:B------:R-:W-:Y:S01]  /*7ba0*/  HGMMA.64x16x16.F32 R136, gdesc[UR52].tnspA.tnspB, R136 ;  /* 0x60200000348879f0 */ /* 0x000fe20008700888 */
[----:B------:R-:W-:Y:S01]  /*7bb0*/  UMOV UR8, UR52 ;  /* 0x0000003400087c82 */ /* 0x000fe20008000000 */
[----:B------:R-:W-:Y:S01]  /*7bc0*/  UMOV UR9, UR53 ;  /* 0x0000003500097c82 */ /* 0x000fe20008000000 */
[----:B------:R-:W-:Y:S01]  /*7bd0*/  UMOV UR10, UR5 ;  /* 0x00000005000a7c82 */ /* 0x000fe20008000000 */
[----:B------:R-:W-:Y:S01]  /*7be0*/  HGMMA.64x16x16.F32 R144, gdesc[UR56].tnspA.tnspB, R144 ;  /* 0x60200000389079f0 */ /* 0x000fe20008700890 */
[----:B------:R-:W-:Y:S01]  /*7bf0*/  IMAD.U32 R216, RZ, RZ, UR10 ;  /* 0x0000000affd87e24 */ /* 0x000fe2000f8e00ff */
        /* <DEDUP_REMOVED lines=14> */
[----:B------:R1:W-:Y:S01]  /*7ce0*/  REDG.E.ADD.F32x4.FTZ.RN.STRONG.GPU desc[UR60][R8.64+0x800], R28 ;  /* 0x0008001c080079a6 */ /* 0x0003e2000c10f7bc */
[----:B------:R-:W-:Y:S01]  /*7cf0*/  HGMMA.64x16x16.F32 R168, gdesc[UR8].tnspA.tnspB, R168 ;  /* 0x6020000008a879f0 */ /* 0x000fe200087008a8 */
[----:B------:R-:W-:-:S02]  /*7d00*/  VIADD R25, R237, 0x80 ;  /* 0x00000080ed197836 */ /* 0x000fc40000000000 */
[C---:B------:R-:W-:Y:S01]  /*7d10*/  VIADD R26, R24.reuse, 0x10 ;  /* 0x00000010181a7836 */ /* 0x040fe20000000000 */
[----:B------:R-:W-:Y:S01]  /*7d20*/  UMOV UR49, UR45 ;  /* 0x0000002d00317c82 */ /* 0x000fe20008000000 */
[----:B------:R-:W-:Y:S01]  /*7d30*/  IMAD.U32 R220, RZ, RZ, UR10 ;  /* 0x0000000affdc7e24 */ /* 0x000fe2000f8e00ff */
[----:B------:R-:W-:Y:S01]  /*7d40*/  R2UR UR44, R25 ;  /* 0x00000000192c72ca */ /* 0x000fe200000e0000 */
[----:B------:R-:W-:Y:S01]  /*7d50*/  VIADD R25, R24, 0x110 ;  /* 0x0000011018197836 */ /* 0x000fe20000000000 */
[----:B------:R-:W-:Y:S01]  /*7d60*/  R2UR UR46, R26 ;  /* 0x000000001a2e72ca */ /* 0x000fe200000e0000 */
[C---:B------:R-:W-:Y:S01]  /*7d70*/  VIADD R26, R24.reuse, 0x90 ;  /* 0x00000090181a7836 */ /* 0x040fe20000000000 */
[----:B------:R-:W-:Y:S01]  /*7d80*/  UMOV UR41, UR25 ;  /* 0x0000001900297c82 */ /* 0x000fe20008000000 */
[----:B------:R-:W-:Y:S01]  /*7d90*/  IMAD.U32 R221, RZ, RZ, UR11 ;  /* 0x0000000bffdd7e24 */ /* 0x000fe2000f8e00ff */
[----:B------:R-:W-:Y:S01]  /*7da0*/  R2UR UR5, R25 ;  /* 0x00000000190572ca */ /* 0x000fe200000e0000 */
[----:B------:R-:W-:Y:S01]  /*7db0*/  VIADD R25, R24, 0x190 ;  /* 0x0000019018197836 */ /* 0x000fe20000000000 */
[----:B------:R-:W-:Y:S01]  /*7dc0*/  R2UR UR4, R26 ;  /* 0x000000001a0472ca */ /* 0x000fe200000e0000 */
[----:B------:R-:W-:Y:S01]  /*7dd0*/  UMOV UR37, UR25 ;  /* 0x0000001900257c82 */ /* 0x000fe20008000000 */
[----:B------:R-:W-:Y:S01]  /*7de0*/  UMOV UR33, UR25 ;  /* 0x0000001900217c82 */ /* 0x000fe20008000000 */
[----:B------:R-:W-:Y:S01]  /*7df0*/  UMOV UR29, UR25 ;  /* 0x00000019001d7c82 */ /* 0x000fe20008000000 */
[----:B------:R-:W-:Y:S01]  /*7e00*/  R2UR UR6, R25 ;  /* 0x00000000190672ca */ /* 0x000fe200000e0000 */
[C---:B------:R-:W-:Y:S01]  /*7e10*/  VIADD R25, R24.reuse, 0x210 ;  /* 0x0000021018197836 */ /* 0x040fe20000000000 */
[----:B------:R-:W-:Y:S01]  /*7e20*/  UMOV UR8, UR44 ;  /* 0x0000002c00087c82 */ /* 0x000fe20008000000 */
[----:B------:R-:W-:Y:S01]  /*7e30*/  UMOV UR15, 0x40 ;  /* 0x00000040000f7882 */ /* 0x000fe20000000000 */
[----:B------:R1:W-:Y:S02]  /*7e40*/  REDG.E.ADD.F32x4.FTZ.RN.STRONG.GPU desc[UR60][R8.64+0x1000], R32 ;  /* 0x00100020080079a6 */ /* 0x0003e4000c10f7bc */
[----:B------:R-:W-:Y:S01]  /*7e50*/  R2UR UR50, R25 ;  /* 0x00000000193272ca */ /* 0x000fe200000e0000 */
[----:B------:R-:W-:Y:S01]  /*7e60*/  UMOV UR9, UR45 ;  /* 0x0000002d00097c82 */ /* 0x000fe20008000000 */
[----:B------:R-:W-:Y:S01]  /*7e70*/  UMOV UR11, 0x40 ;  /* 0x00000040000b7882 */ /* 0x000fe20000000000 */
[----:B------:R-:W-:Y:S01]  /*7e80*/  UMOV UR10, UR4 ;  /* 0x00000004000a7c82 */ /* 0x000fe20008000000 */
[----:B------:R-:W-:Y:S01]  /*7e90*/  IMAD.U32 R223, RZ, RZ, UR11 ;  /* 0x0000000bffdf7e24 */ /* 0x000fe2000f8e00ff */
[----:B------:R-:W-:Y:S01]  /*7ea0*/  UMOV UR48, UR44 ;  /* 0x0000002c00307c82 */ /* 0x000fe20008000000 */
[----:B------:R-:W-:Y:S01]  /*7eb0*/  IMAD.U32 R222, RZ, RZ, UR10 ;  /* 0x0000000affde7e24 */ /* 0x000fe2000f8e00ff */
[----:B------:R-:W-:Y:S01]  /*7ec0*/  HGMMA.64x16x16.F32 R136, gdesc[UR44].tnspA.tnspB, R136 ;  /* 0x602000002c8879f0 */ /* 0x000fe20008700888 */
[----:B------:R-:W-:Y:S01]  /*7ed0*/  VIADD R26, R24, 0x20 ;  /* 0x00000020181a7836 */ /* 0x000fe20000000000 */
[----:B------:R1:W-:Y:S02]  /*7ee0*/  REDG.E.ADD.F32x4.FTZ.RN.STRONG.GPU desc[UR60][R8.64+0x1800], R36 ;  /* 0x00180024080079a6 */ /* 0x0003e4000c10f7bc */
        /* <DEDUP_REMOVED lines=12> */
[----:B------:R-:W-:Y:S01]  /*7fb0*/  VIADD R25, R237, 0x100 ;  /* 0x00000100ed197836 */ /* 0x000fe20000000000 */
[----:B------:R-:W-:Y:S01]  /*7fc0*/  HGMMA.64x16x16.F32 R160, gdesc[UR8].tnspA.tnspB, R160 ;  /* 0x6020000008a079f0 */ /* 0x000fe200087008a0 */
[----:B------:R-:W-:Y:S01]  /*7fd0*/  R2UR UR26, R26 ;  /* 0x000000001a1a72ca */ /* 0x000fe200000e0000 */
[----:B------:R1:W-:Y:S02]  /*7fe0*/  REDG.E.ADD.F32x4.FTZ.RN.STRONG.GPU desc[UR60][R8.64+0x2000], R40 ;  /* 0x00200028080079a6 */ /* 0x0003e4000c10f7bc */
[----:B------:R-:W-:Y:S01]  /*7ff0*/  HGMMA.64x16x16.F32 R168, gdesc[UR48].tnspA.tnspB, R168 ;  /* 0x6020000030a879f0 */ /* 0x000fe200087008a8 */
[----:B------:R-:W-:Y:S01]  /*8000*/  R2UR UR24, R25 ;  /* 0x00000000191872ca */ /* 0x000fe200000e0000 */
[C---:B------:R-:W-:Y:S01]  /*8010*/  VIADD R25, R24.reuse, 0x120 ;  /* 0x0000012018197836 */ /* 0x040fe20000000000 */
[----:B------:R-:W-:Y:S01]  /*8020*/  UMOV UR5, 0x40000040 ;  /* 0x4000004000057882 */ /* 0x000fe20000000000 */
[C---:B------:R-:W-:Y:S01]  /*8030*/  VIADD R26, R24.reuse, 0xa0 ;  /* 0x000000a0181a7836 */ /* 0x040fe20000000000 */
[----:B------:R1:W-:Y:S02]  /*8040*/  REDG.E.ADD.F32x4.FTZ.RN.STRONG.GPU desc[UR60][R8.64+0x2800], R44 ;  /* 0x0028002c080079a6 */ /* 0x0003e4000c10f7bc */
[----:B------:R-:W-:Y:S01]  /*8050*/  R2UR UR38, R25 ;  /* 0x00000000192672ca */ /* 0x000fe200000e0000 */
[----:B------:R-:W-:Y:S01]  /*8060*/  VIADD R25, R24, 0x1a0 ;  /* 0x000001a018197836 */ /* 0x000fe20000000000 */
[----:B------:R-:W-:-:S05]  /*8070*/  R2UR UR42, R26 ;  /* 0x000000001a2a72ca */ /* 0x000fca00000e0000 */
[----:B------:R-:W-:Y:S01]  /*8080*/  UMOV UR40, UR24 ;  /* 0x0000001800287c82 */ /* 0x000fe20008000000 */
[----:B------:R-:W-:Y:S01]  /*8090*/  R2UR UR34, R25 ;  /* 0x00000000192272ca */ /* 0x000fe200000e0000 */
[----:B------:R-:W-:Y:S01]  /*80a0*/  VIADD R25, R24, 0x220 ;  /* 0x0000022018197836 */ /* 0x000fe20000000000 */
[----:B------:R-:W-:Y:S01]  /*80b0*/  UMOV UR36, UR24 ;  /* 0x0000001800247c82 */ /* 0x000fe20008000000 */
[----:B------:R-:W-:Y:S01]  /*80c0*/  UMOV UR32, UR24 ;  /* 0x0000001800207c82 */ /* 0x000fe20008000000 */
[----:B------:R-:W-:Y:S01]  /*80d0*/  UMOV UR28, UR24 ;  /* 0x00000018001c7c82 */ /* 0x000fe20008000000 */
[----:B------:R-:W-:Y:S01]  /*80e0*/  HGMMA.64x16x16.F32 R136, gdesc[UR24].tnspA.tnspB, R136 ;  /* 0x60200000188879f0 */ /* 0x000fe20008700888 */
[----:B------:R-:W-:Y:S01]  /*80f0*/  R2UR UR30, R25 ;  /* 0x00000000191e72ca */ /* 0x000fe200000e0000 */
[----:B------:R-:W-:Y:S01]  /*8100*/  IMAD.U32 R226, RZ, RZ, UR10 ;  /* 0x0000000affe27e24 */ /* 0x000fe2000f8e00ff */
[----:B------:R-:W-:Y:S01]  /*8110*/  UMOV UR21, UR5 ;  /* 0x0000000500157c82 */ /* 0x000fe20008000000 */
[----:B------:R-:W-:Y:S01]  /*8120*/  HGMMA.64x16x16.F32 R144, gdesc[UR40].tnspA.tnspB, R144 ;  /* 0x60200000289079f0 */ /* 0x000fe20008700890 */
[----:B------:R-:W-:Y:S01]  /*8130*/  UMOV UR17, UR5 ;  /* 0x0000000500117c82 */ /* 0x000fe20008000000 */
[----:B------:R-:W-:Y:S01]  /*8140*/  IMAD.U32 R227, RZ, RZ, UR11 ;  /* 0x0000000bffe37e24 */ /* 0x000fe2000f8e00ff */
[----:B------:R-:W-:Y:S01]  /*8150*/  UMOV UR13, UR5 ;  /* 0x00000005000d7c82 */ /* 0x000fe20008000000 */
[----:B------:R-:W-:Y:S01]  /*8160*/  UMOV UR9, UR5 ;  /* 0x0000000500097c82 */ /* 0x000fe20008000000 */
[----:B------:R1:W-:Y:S01]  /*8170*/  REDG.E.ADD.F32x4.FTZ.RN.STRONG.GPU desc[UR60][R8.64+0x3000], R48 ;  /* 0x00300030080079a6 */ /* 0x0003e2000c10f7bc */
[----:B------:R-:W-:Y:S01]  /*8180*/  HGMMA.64x16x16.F32 R152, gdesc[UR36].tnspA.tnspB, R152 ;  /* 0x60200000249879f0 */ /* 0x000fe20008700898 */
[----:B------:R-:W-:-:S02]  /*8190*/  VIADD R25, R237, 0x180 ;  /* 0x00000180ed197836 */ /* 0x000fc40000000000 */
[C---:B------:R-:W-:Y:S01]  /*81a0*/  VIADD R26, R24.reuse, 0x30 ;  /* 0x00000030181a7836 */ /* 0x040fe20000000000 */
[----:B------:R-:W-:Y:S01]  /*81b0*/  UMOV UR11, 0x40 ;  /* 0x00000040000b7882 */ /* 0x000fe20000000000 */
[----:B------:R1:W-:Y:S01]  /*81c0*/  REDG.E.ADD.F32x4.FTZ.RN.STRONG.GPU desc[UR60][R8.64+0x3800], R52 ;  /* 0x00380034080079a6 */ /* 0x0003e2000c10f7bc */
[----:B------:R-:W-:Y:S01]  /*81d0*/  R2UR UR4, R25 ;  /* 0x00000000190472ca */ /* 0x000fe200000e0000 */
[----:B------:R-:W-:Y:S01]  /*81e0*/  HGMMA.64x16x16.F32 R160, gdesc[UR32].tnspA.tnspB, R160 ;  /* 0x6020000020a079f0 */ /* 0x000fe200087008a0 */
[----:B------:R-:W-:Y:S01]  /*81f0*/  VIADD R25, R24, 0x130 ;  /* 0x0000013018197836 */ /* 0x000fe20000000000 */
[----:B------:R-:W-:Y:S01]  /*8200*/  R2UR UR6, R26 ;  /* 0x000000001a0672ca */ /* 0x000fe200000e0000 */
[C---:B------:R-:W-:Y:S01]  /*8210*/  VIADD R26, R24.reuse, 0xb0 ;  /* 0x000000b0181a7836 */ /* 0x040fe20000000000 */
[----:B------:R-:W-:Y:S01]  /*8220*/  HGMMA.64x16x16.F32 R168, gdesc[UR28].tnspA.tnspB, R168 ;  /* 0x602000001ca879f0 */ /* 0x000fe200087008a8 */
[----:B------:R-:W-:Y:S01]  /*8230*/  IMAD.U32 R22, RZ, RZ, UR58 ;  /* 0x0000003aff167e24 */ /* 0x000fe2000f8e00ff */
[----:B------:R-:W-:Y:S01]  /*8240*/  R2UR UR18, R25 ;  /* 0x00000000191272ca */ /* 0x000fe200000e0000 */
[----:B------:R-:W-:Y:S01]  /*8250*/  VIADD R25, R24, 0x1b0 ;  /* 0x000001b018197836 */ /* 0x000fe20000000000 */
[----:B------:R-:W-:Y:S01]  /*8260*/  R2UR UR22, R26 ;  /* 0x000000001a1672ca */ /* 0x000fe200000e0000 */
[----:B------:R-:W-:-:S02]  /*8270*/  VIADD R24, R24, 0x230 ;  /* 0x0000023018187836 */ /* 0x000fc40000000000 */
[----:B------:R-:W-:Y:S01]  /*8280*/  IMAD.U32 R23, RZ, RZ, UR59 ;  /* 0x0000003bff177e24 */ /* 0x000fe2000f8e00ff */
[----:B------:R-:W-:Y:S01]  /*8290*/  R2UR UR14, R25 ;  /* 0x00000000190e72ca */ /* 0x000fe200000e0000 */
[----:B------:R-:W-:Y:S01]  /*82a0*/  UMOV UR20, UR4 ;  /* 0x0000000400147c82 */ /* 0x000fe20008000000 */
[----:B------:R-:W-:Y:S01]  /*82b0*/  R2UR UR10, R24 ;  /* 0x00000000180a72ca */ /* 0x000fe200000e0000 */
        /* <DEDUP_REMOVED lines=9> */
[----:B-1----:R-:W-:Y:S05]  /*8350*/  @P0 BRA `(.L_x_438) ;  /* 0x0000000000040947 */ /* 0x002fea0003800000 */
[----:B------:R-:W-:Y:S01]  /*8360*/  BPT.TRAP 0x1 ;  /* 0x000000040000795c */ /* 0x000fe20000300000 */
.L_x_438:
        /* <DEDUP_REMOVED lines=45> */
[----:B------:R-:W-:Y:S01]  /*8640*/  PLOP3.LUT P0, PT, PT, PT, UP0, 0x40, 0x0 ;  /* 0x000000000000781c */ /* 0x000fe20003f0e808 */
[----:B------:R-:W-:Y:S01]  /*8650*/  HGMMA.64x16x16.F32 R176, gdesc[UR52].tnspA.tnspB, R176 ;  /* 0x6020000034b079f0 */ /* 0x000fe200087008b0 */
[----:B------:R-:W-:Y:S01]  /*8660*/  R2UR UR54, R22 ;  /* 0x00000000163672ca */ /* 0x000fe200000e0000 */
[----:B------:R1:W-:Y:S01]  /*8670*/  REDG.E.ADD.F32x4.FTZ.RN.STRONG.GPU desc[UR60][R8.64+0x4000], R24 ;  /* 0x00400018080079a6 */ /* 0x0003e2000c10f7bc */
[----:B------:R-:W-:-:S02]  /*8680*/  R2UR UR55, R23 ;  /* 0x00000000173772ca */ /* 0x000fc400000e0000 */
        /* <DEDUP_REMOVED lines=60> */
[----:B-1----:R-:W-:Y:S05]  /*8a50*/  @P0 BRA `(.L_x_439) ;  /* 0x0000000000040947 */ /* 0x002fea0003800000 */
[----:B------:R-:W-:Y:S01]  /*8a60*/  BPT.TRAP 0x1 ;  /* 0x000000040000795c */ /* 0x000fe20000300000 */
.L_x_439:
        /* <DEDUP_REMOVED lines=96> */
.L_x_419:
[----:B------:R-:W-:Y:S05]  /*9070*/  @P0 BRA `(.L_x_417) ;  /* 0x0000002000c80947 */ /* 0x000fea0003800000 */
[----:B------:R-:W2:Y:S01]  /*9080*/  S2R R4, SR_TID.X ;  /* 0x0000000000047919 */ /* 0x000ea20000002100 */
[----:B------:R-:W3:Y:S01]  /*9090*/  S2UR UR6, SR_CgaCtaId ;  /* 0x00000000000679c3 */ /* 0x000ee20000008800 */
[----:B------:R-:W-:Y:S01]  /*90a0*/  UMOV UR4, 0x400 ;  /* 0x0000040000047882 */ /* 0x000fe20000000000 */
[----:B------:R-:W-:Y:S01]  /*90b0*/  ULDC.64 UR12, c[0x0][0x818] ;  /* 0x00020600000c7ab9 */ /* 0x000fe20000000a00 */
[----:B------:R-:W-:Y:S01]  /*90c0*/  ULDC.64 UR14, c[0x0][0x848] ;  /* 0x00021200000e7ab9 */ /* 0x000fe20000000a00 */
[----:B------:R-:W-:Y:S04]  /*90d0*/  BSSY B1, `(.L_x_441) ;  /* 0x0000056000017945 */ /* 0x000fe80003800000 */
[----:B------:R-:W-:Y:S08]  /*90e0*/  S2UR UR5, SR_CTAID.Y ;  /* 0x00000000000579c3 */ /* 0x000ff00000002600 */
[----:B------:R-:W4:Y:S01]  /*90f0*/  S2UR UR8, SR_CTAID.X ;  /* 0x00000000000879c3 */ /* 0x000f220000002500 */
[----:B---3--:R-:W-:-:S07]  /*9100*/  ULEA UR4, UR6, UR4, 0x18 ;  /* 0x0000000406047291 */ /* 0x008fce000f8ec03f */
[----:B------:R-:W3:Y:S01]  /*9110*/  S2UR UR16, SR_CTAID.Z ;  /* 0x00000000001079c3 */ /* 0x000ee20000002700 */
[----:B------:R-:W-:Y:S02]  /*9120*/  ULDC UR6, c[0x0][0x850] ;  /* 0x0002140000067ab9 */ /* 0x000fe40000000800 */
[----:B------:R-:W-:Y:S01]  /*9130*/  UISETP.NE.AND UP0, UPT, UR6, 0x1, UPT ;  /* 0x000000010600788c */ /* 0x000fe2000bf05270 */
[----:B--2---:R-:W-:-:S05]  /*9140*/  VIADD R3, R4, 0xffffff80 ;  /* 0xffffff8004037836 */ /* 0x004fca0000000000 */
[----:B------:R-:W-:Y:S01]  /*9150*/  SHF.R.S32.HI R0, RZ, 0x1f, R3 ;  /* 0x0000001fff007819 */ /* 0x000fe20000011403 */
[----:B------:R-:W-:Y:S01]  /*9160*/  BAR.SYNC.DEFER_BLOCKING 0x1, 0x100 ;  /* 0x0044000000007b1d */ /* 0x000fe20000010000 */
[----:B------:R-:W-:Y:S02]  /*9170*/  ISETP.NE.AND P0, PT, R3, RZ, PT ;  /* 0x000000ff0300720c */ /* 0x000fe40003f05270 */
[----:B------:R-:W-:Y:S01]  /*9180*/  LEA.HI R2, R0, R3, RZ, 0x7 ;  /* 0x0000000300027211 */ /* 0x000fe200078f38ff */
[----:B----4-:R-:W-:Y:S02]  /*9190*/  UIMAD UR8, UR8, 0x5000, URZ ;  /* 0x00005000080878a4 */ /* 0x010fe4000f8e023f */
[----:B------:R-:W-:Y:S01]  /*91a0*/  @UP0 ULDC UR6, c[0x0][0x854] ;  /* 0x0002150000060ab9 */ /* 0x000fe20000000800 */
[----:B------:R-:W-:Y:S01]  /*91b0*/  LOP3.LUT R0, R2, 0x3fffff80, RZ, 0xc0, !PT ;  /* 0x3fffff8002007812 */ /* 0x000fe200078ec0ff */
[----:B------:R-:W-:Y:S01]  /*91c0*/  UIMAD.WIDE.U32 UR6, UR5, UR6, URZ ;  /* 0x00000006050672a5 */ /* 0x000fe2000f8e003f */
[----:B------:R-:W-:Y:S01]  /*91d0*/  SHF.R.S32.HI R5, RZ, 0x7, R2 ;  /* 0x00000007ff057819 */ /* 0x000fe20000011402 */
[----:B------:R-:W-:-:S02]  /*91e0*/  @UP0 ULDC UR9, c[0x0][0x858] ;  /* 0x0002160000090ab9 */ /* 0x000fc40000000800 */
[----:B------:R-:W-:Y:S01]  /*91f0*/  IMAD.IADD R0, R3, 0x1, -R0 ;  /* 0x0000000103007824 */ /* 0x000fe200078e0a00 */
[----:B------:R-:W-:Y:S02]  /*9200*/  @UP0 USHF.R.U32.HI UR5, URZ, UR9, UR7 ;  /* 0x000000093f050299 */ /* 0x000fe40008011607 */
[----:B------:R-:W-:Y:S01]  /*9210*/  USHF.R.S32.HI UR9, URZ, 0x1f, UR8 ;  /* 0x0000001f3f097899 */ /* 0x000fe20008011408 */
[----:B------:R-:W-:Y:S01]  /*9220*/  IMAD R0, R5, 0xa00, R0 ;  /* 0x00000a0005007824 */ /* 0x000fe200078e0200 */
[----:B------:R-:W-:Y:S02]  /*9230*/  USHF.R.S32.HI UR10, URZ, 0x1f, UR5 ;  /* 0x0000001f3f0a7899 */ /* 0x000fe40008011405 */
[----:B------:R-:W-:Y:S01]  /*9240*/  UIMAD.WIDE.U32 UR6, UR5, UR12, UR8 ;  /* 0x0000000c050672a5 */ /* 0x000fe2000f8e0008 */
[----:B------:R-:W-:Y:S01]  /*9250*/  IMAD.SHL.U32 R0, R0, 0x4, RZ ;  /* 0x0000000400007824 */ /* 0x000fe200078e00ff */
[----:B------:R-:W-:Y:S02]  /*9260*/  UIMAD UR11, UR10, UR12, URZ ;  /* 0x0000000c0a0b72a4 */ /* 0x000fe4000f8e023f */
[----:B---3--:R-:W-:-:S02]  /*9270*/  USHF.R.S32.HI UR17, URZ, 0x1f, UR16 ;  /* 0x0000001f3f117899 */ /* 0x008fc40008011410 */
[----:B------:R-:W-:Y:S01]  /*9280*/  LEA R0, R0, UR4, 0x2 ;  /* 0x0000000400007c11 */ /* 0x000fe2000f8e10ff */
[----:B------:R-:W-:-:S03]  /*9290*/  UIMAD UR11, UR5, UR13, UR11 ;  /* 0x0000000d050b72a4 */ /* 0x000fc6000f8e020b */
[----:B------:R-:W-:Y:S01]  /*92a0*/  ULDC.64 UR12, c[0x0][0x840] ;  /* 0x00021000000c7ab9 */ /* 0x000fe20000000a00 */
[----:B------:R2:W-:Y:S01]  /*92b0*/  STS.128 [R0], R56 ;  /* 0x0000003800007388 */ /* 0x0005e20000000c00 */
[----:B------:R-:W-:Y:S02]  /*92c0*/  UIMAD UR10, UR10, UR12, URZ ;  /* 0x0000000c0a0a72a4 */ /* 0x000fe4000f8e023f */
[----:B------:R-:W-:Y:S01]  /*92d0*/  UIMAD.WIDE.U32 UR8, UR5, UR12, UR8 ;  /* 0x0000000c050872a5 */ /* 0x000fe2000f8e0008 */
[----:B------:R2:W-:Y:S01]  /*92e0*/  STS.128 [R0+0x800], R60 ;  /* 0x0008003c00007388 */ /* 0x0005e20000000c00 */
[----:B------:R-:W-:Y:S02]  /*92f0*/  UIMAD UR10, UR5, UR13, UR10 ;  /* 0x0000000d050a72a4 */ /* 0x000fe4000f8e020a */
[----:B------:R-:W-:Y:S01]  /*9300*/  UIADD3 UR7, UR7, UR11, URZ ;  /* 0x0000000b07077290 */ /* 0x000fe2000fffe03f */
[----:B------:R2:W-:Y:S01]  /*9310*/  STS.128 [R0+0x1000], R96 ;  /* 0x0010006000007388 */ /* 0x0005e20000000c00 */
[----:B------:R-:W-:Y:S01]  /*9320*/  ULDC.64 UR12, c[0x0][0x820] ;  /* 0x00020800000c7ab9 */ /* 0x000fe20000000a00 */
[----:B------:R-:W-:-:S02]  /*9330*/  UIMAD UR11, UR17, UR14, URZ ;  /* 0x0000000e110b72a4 */ /* 0x000fc4000f8e023f */
[----:B------:R2:W-:Y:S01]  /*9340*/  STS.128 [R0+0x1800], R100 ;  /* 0x0018006400007388 */ /* 0x0005e20000000c00 */
[----:B------:R-:W-:Y:S02]  /*9350*/  UIMAD UR5, UR17, UR12, URZ ;  /* 0x0000000c110572a4 */ /* 0x000fe4000f8e023f */
[----:B------:R-:W-:Y:S01]  /*9360*/  UIADD3 UR9, UR9, UR10, URZ ;  /* 0x0000000a09097290 */ /* 0x000fe2000fffe03f */
[----:B------:R2:W-:Y:S01]  /*9370*/  STS.128 [R0+0x2000], R64 ;  /* 0x0020004000007388 */ /* 0x0005e20000000c00 */
[----:B------:R-:W-:Y:S02]  /*9380*/  UIMAD UR5, UR16, UR13, UR5 ;  /* 0x0000000d100572a4 */ /* 0x000fe4000f8e0205 */
[----:B------:R-:W-:Y:S01]  /*9390*/  UIMAD.WIDE.U32 UR6, UR16, UR12, UR6 ;  /* 0x0000000c100672a5 */ /* 0x000fe2000f8e0006 */
[----:B------:R2:W-:Y:S01]  /*93a0*/  STS.128 [R0+0x2800], R68 ;  /* 0x0028004400007388 */ /* 0x0005e20000000c00 */
[----:B------:R-:W-:Y:S02]  /*93b0*/  UIMAD UR11, UR16, UR15, UR11 ;  /* 0x0000000f100b72a4 */ /* 0x000fe4000f8e020b */
[----:B------:R-:W-:Y:S01]  /*93c0*/  UIMAD.WIDE.U32 UR8, UR16, UR14, UR8 ;  /* 0x0000000e100872a5 */ /* 0x000fe2000f8e0008 */
[----:B------:R2:W-:Y:S01]  /*93d0*/  STS.128 [R0+0x3000], R104 ;  /* 0x0030006800007388 */ /* 0x0005e20000000c00 */
[----:B------:R-:W-:Y:S01]  /*93e0*/  ULDC.64 UR12, c[0x0][0x800] ;  /* 0x00020000000c7ab9 */ /* 0x000fe20000000a00 */
[----:B------:R-:W-:Y:S01]  /*93f0*/  ULDC.64 UR14, c[0x0][0x828] ;  /* 0x00020a00000e7ab9 */ /* 0x000fe20000000a00 */
[----:B------:R-:W-:Y:S01]  /*9400*/  UIADD3 UR7, UR7, UR5, URZ ;  /* 0x0000000507077290 */ /* 0x000fe2000fffe03f */
[----:B------:R2:W-:Y:S01]  /*9410*/  STS.128 [R0+0x3800], R108 ;  /* 0x0038006c00007388 */ /* 0x0005e20000000c00 */
[----:B------:R-:W-:-:S02]  /*9420*/  ULEA UR12, UP0, UR6, UR12, 0x2 ;  /* 0x0000000c060c7291 */ /* 0x000fc4000f80103f */
[----:B------:R-:W-:Y:S01]  /*9430*/  UIADD3 UR5, UR9, UR11, URZ ;  /* 0x0000000b09057290 */ /* 0x000fe2000fffe03f */
[----:B------:R2:W-:Y:S01]  /*9440*/  STS.128 [R0+0x4000], R72 ;  /* 0x0040004800007388 */ /* 0x0005e20000000c00 */
[----:B------:R-:W-:Y:S02]  /*9450*/  ULEA UR14, UP1, UR8, UR14, 0x2 ;  /* 0x0000000e080e7291 */ /* 0x000fe4000f82103f */
[----:B------:R-:W-:Y:S01]  /*9460*/  ULEA.HI.X UR13, UR6, UR13, UR7, 0x2, UP0 ;  /* 0x0000000d060d7291 */ /* 0x000fe200080f1407 */
[----:B------:R2:W-:Y:S01]  /*9470*/  STS.128 [R0+0x4800], R76 ;  /* 0x0048004c00007388 */ /* 0x0005e20000000c00 */
[----:B------:R-:W-:-:S03]  /*9480*/  ULEA.HI.X UR7, UR8, UR15, UR5, 0x2, UP1 ;  /* 0x0000000f08077291 */ /* 0x000fc600088f1405 */
        /* <DEDUP_REMOVED lines=18> */
[----:B------:R-:W-:-:S09]  /*95b0*/  UMOV UR6, UR14 ;  /* 0x0000000e00067c82 */ /* 0x000fd20008000000 */
.L_x_443:
[----:B------:R-:W-:Y:S01]  /*95c0*/  @P0 ELECT P1, URZ, PT ;  /* 0x00000000003f082f */ /* 0x000fe20003820000 */
[----:B------:R3:W-:-:S12]  /*95d0*/  UBLKRED.G.S.ADD.F32.RN [UR6], [UR4], UR5, desc[UR8] ;  /* 0x00000806040073bb */ /* 0x0007d800080a1405 */
[----:B------:R-:W-:Y:S02]  /*95e0*/  @P1 PLOP3.LUT P0, PT, P1, PT, PT, 0x8, 0x0 ;  /* 0x000000000000181c */ /* 0x000fe40000f0e170 */
[----:B------:R-:W-:-:S11]  /*95f0*/  PLOP3.LUT P1, PT, PT, PT, PT, 0x8, 0x0 ;  /* 0x000000000000781c */ /* 0x000fd60003f2e170 */
[----:B---3--:R-:W-:Y:S05]  /*9600*/  @P0 BRA.U.ANY `(.L_x_443) ;  /* 0xfffffffd00ec0947 */ /* 0x008fea000393ffff */
[----:B------:R0:W-:Y:S01]  /*9610*/  UTMACMDFLUSH ;  /* 0x00000000000079b7 */ /* 0x0001e20000000000 */
[----:B------:R-:W-:-:S04]  /*9620*/  DEPBAR.LE SB0, 0x0 ;  /* 0x000080000000791a */ /* 0x000fc80000000000 */
.L_x_442:
[----:B------:R-:W-:Y:S05]  /*9630*/  BSYNC B1 ;  /* 0x0000000000017941 */ /* 0x000fea0003800000 */
.L_x_441:
        /* <DEDUP_REMOVED lines=23> */
[----:B----4-:R-:W4:Y:S02]  /*97b0*/  FENCE.VIEW.ASYNC.S ;  /* 0x00000000000073c6 */ /* 0x010f240000000000 */
[----:B----4-:R-:W-:Y:S06]  /*97c0*/  BAR.SYNC.DEFER_BLOCKING 0x1, 0x100 ;  /* 0x0044000000007b1d */ /* 0x010fec0000010000 */
[----:B------:R-:W-:Y:S05]  /*97d0*/  @P0 BRA `(.L_x_417) ;  /* 0x0000001800f00947 */ /* 0x000fea0003800000 */
[----:B------:R-:W-:Y:S01]  /*97e0*/  PLOP3.LUT P0, PT, PT, PT, PT, 0x80, 0x0 ;  /* 0x000000000000781c */ /* 0x000fe20003f0f070 */
[----:B------:R-:W-:Y:S01]  /*97f0*/  UMOV UR5, 0x1400 ;  /* 0x0000140000057882 */ /* 0x000fe20000000000 */
[----:B------:R-:W-:Y:S01]  /*9800*/  UMOV UR8, 0x0 ;  /* 0x0000000000087882 */ /* 0x000fe20000000000 */
[----:B------:R-:W-:Y:S01]  /*9810*/  UMOV UR9, 0x14f00000 ;  /* 0x14f0000000097882 */ /* 0x000fe20000000000 */
[----:B------:R-:W-:Y:S01]  /*9820*/  UMOV UR6, UR12 ;  /* 0x0000000c00067c82 */ /* 0x000fe20008000000 */
[----:B------:R-:W-:-:S08]  /*9830*/  UMOV UR7, UR13 ;  /* 0x0000000d00077c82 */ /* 0x000fd00008000000 */
.L_x_444:
[----:B------:R-:W-:Y:S01]  /*9840*/  @P0 ELECT P1, URZ, PT ;  /* 0x00000000003f082f */ /* 0x000fe20003820000 */
[----:B------:R4:W-:-:S12]  /*9850*/  UBLKRED.G.S.ADD.F32.RN [UR6], [UR4], UR5, desc[UR8] ;  /* 0x00000806040073bb */ /* 0x0009d800080a1405 */
[----:B------:R-:W-:Y:S02]  /*9860*/  @P1 PLOP3.LUT P0, PT, P1, PT, PT, 0x8, 0x0 ;  /* 0x000000000000181c */ /* 0x000fe40000f0e170 */
[----:B------:R-:W-:-:S11]  /*9870*/  PLOP3.LUT P1, PT, PT, PT, PT, 0x8, 0x0 ;  /* 0x000000000000781c */ /* 0x000fd60003f2e170 */
[----:B----4-:R-:W-:Y:S05]  /*9880*/  @P0 BRA.U.ANY `(.L_x_444) ;  /* 0xfffffffd00ec0947 */ /* 0x010fea000393ffff */
[----:B------:R0:W-:Y:S01]  /*9890*/  UTMACMDFLUSH ;  /* 0x00000000000079b7 */ /* 0x0001e20000000000 */
[----:B------:R-:W-:-:S04]  /*98a0*/  DEPBAR.LE SB0, 0x0 ;  /* 0x000080000000791a */ /* 0x000fc80000000000 */
[----:B------:R-:W-:Y:S05]  /*98b0*/  BRA `(.L_x_417) ;  /* 0x0000001800b87947 */ /* 0x000fea0003800000 */
.L_x_415:
        /* <DEDUP_REMOVED lines=41> */
.L_x_446:
        /* <DEDUP_REMOVED lines=8> */
[----:B------:R-:W-:Y:S01]  /*9bd0*/  IMAD.MOV.U32 R0, RZ, RZ, RZ ;  /* 0x000000ffff007224 */ /* 0x000fe200078e00ff */
[----:B------:R-:W-:Y:S01]  /*9be0*/  UIMAD UR6, UR10, UR6, URZ ;  /* 0x000000060a0672a4 */ /* 0x000fe2000f8e023f */
[----:B------:R-:W-:Y:S01]  /*9bf0*/  IMAD.MOV.U32 R12, RZ, RZ, 0x1 ;  /* 0x00000001ff0c7424 */ /* 0x000fe200078e00ff */
[----:B------:R-:W-:Y:S02]  /*9c00*/  UIMAD UR10, UR10, UR12, URZ ;  /* 0x0000000c0a0a72a4 */ /* 0x000fe4000f8e023f */
        /* <DEDUP_REMOVED lines=30> */
.L_x_462:
        /* <DEDUP_REMOVED lines=12> */
.L_x_448:
        /* <DEDUP_REMOVED lines=20> */
[----:B------:R-:W-:Y:S01]  /*9ff0*/  UIADD3 UR9, UP0, UR19, UR30, URZ ;  /* 0x0000001e13097290 */ /* 0x000fe2000ff1e03f */
[----:B------:R-:W-:Y:S01]  /*a000*/  IMAD.MOV.U32 R12, RZ, RZ, 0x1 ;  /* 0x00000001ff0c7424 */ /* 0x000fe200078e00ff */
[----:B------:R-:W-:Y:S01]  /*a010*/  UIADD3 UR16, UR8, 0x14100, URZ ;  /* 0x0001410008107890 */ /* 0x000fe2000fffe03f */
[----:B-1----:R-:W-:Y:S01]  /*a020*/  IMAD.MOV.U32 R9, RZ, RZ, R2 ;  /* 0x000000ffff097224 */ /* 0x002fe200078e0002 */
[----:B------:R-:W-:Y:S01]  /*a030*/  ULEA.HI.X.SX32 UR10, UR19, UR38, 0x1, UP0 ;  /* 0x00000026130a7291 */ /* 0x000fe200080f0e3f */
[----:B------:R-:W-:Y:S01]  /*a040*/  IMAD.MOV.U32 R10, RZ, RZ, R3 ;  /* 0x000000ffff0a7224 */ /* 0x000fe200078e0003 */
[----:B------:R-:W-:-:S02]  /*a050*/  ULEA UR54, UP0, UR9, UR14, 0x2 ;  /* 0x0000000e09367291 */ /* 0x000fc4000f80103f */
[C---:B------:R-:W-:Y:S01]  /*a060*/  IADD3 R0, P1, R9.reuse, 0xf0, RZ ;  /* 0x000000f009007810 */ /* 0x040fe20007f3e0ff */
[----:B------:R-:W-:Y:S02]  /*a070*/  UIADD3 UR40, UR8, 0x16100, URZ ;  /* 0x0001610008287890 */ /* 0x000fe4000fffe03f */
[----:B------:R-:W-:Y:S01]  /*a080*/  UIADD3 UR32, UR8, 0x18100, URZ ;  /* 0x0001810008207890 */ /* 0x000fe2000fffe03f */
[----:B------:R-:W-:Y:S01]  /*a090*/  R2UR UR48, R0 ;  /* 0x00000000003072ca */ /* 0x000fe200000e0000 */
[----:B------:R-:W-:Y:S01]  /*a0a0*/  UIADD3 UR24, UR8, 0x1a100, URZ ;  /* 0x0001a10008187890 */ /* 0x000fe2000fffe03f */
[C---:B------:R-:W-:Y:S01]  /*a0b0*/  IADD3 R0, P2, R9.reuse, 0x2f0, RZ ;  /* 0x000002f009007810 */ /* 0x040fe20007f5e0ff */
[----:B------:R-:W-:Y:S02]  /*a0c0*/  UIADD3 UR52, UR8, 0x2c100, URZ ;  /* 0x0002c10008347890 */ /* 0x000fe4000fffe03f */
        /* <DEDUP_REMOVED lines=8> */
[--C-:B------:R-:W-:Y:S01]  /*a150*/  IMAD.X R0, RZ, RZ, R10.reuse, P1 ;  /* 0x000000ffff007224 */ /* 0x100fe200008e060a */
[----:B------:R-:W-:Y:S01]  /*a160*/  UMOV UR29, UR21 ;  /* 0x00000015001d7c82 */ /* 0x000fe20008000000 */
[----:B------:R-:W-:Y:S01]  /*a170*/  UMOV UR25, UR17 ;  /* 0x0000001100197c82 */ /* 0x000fe20008000000 */
[----:B------:R-:W-:Y:S01]  /*a180*/  UMOV UR27, UR19 ;  /* 0x00000013001b7c82 */ /* 0x000fe20008000000 */
[----:B------:R-:W-:Y:S01]  /*a190*/  UMOV UR9, 0x10 ;  /* 0x0000001000097882 */ /* 0x000fe20000000000 */
[----:B------:R-:W-:Y:S01]  /*a1a0*/  R2UR UR49, R0 ;  /* 0x00000000003172ca */ /* 0x000fe200000e0000 */
[--C-:B------:R-:W-:Y:S01]  /*a1b0*/  IMAD.X R0, RZ, RZ, R10.reuse, P2 ;  /* 0x000000ffff007224 */ /* 0x100fe200010e060a */
[----:B------:R-:W-:Y:S01]  /*a1c0*/  UMOV UR53, UR17 ;  /* 0x0000001100357c82 */ /* 0x000fe20008000000 */
[----:B------:R-:W-:Y:S01]  /*a1d0*/  UMOV UR13, UR21 ;  /* 0x00000015000d7c82 */ /* 0x000fe20008000000 */
[----:B------:R-:W-:Y:S01]  /*a1e0*/  UMOV UR10, UR18 ;  /* 0x00000012000a7c82 */ /* 0x000fe20008000000 */
[----:B------:R-:W-:Y:S01]  /*a1f0*/  UIADD3 UR56, UR8, 0x5000, URZ ;  /* 0x0000500008387890 */ /* 0x000fe2000fffe03f */
[----:B------:R-:W-:Y:S01]  /*a200*/  R2UR UR5, R0 ;  /* 0x00000000000572ca */ /* 0x000fe200000e0000 */
[----:B------:R-:W-:Y:S01]  /*a210*/  IMAD.X R0, RZ, RZ, R10, P3 ;  /* 0x000000ffff007224 */ /* 0x000fe200018e060a */
[----:B------:R-:W-:Y:S01]  /*a220*/  ISETP.GE.AND P1, PT, R5, R11, PT ;  /* 0x0000000b0500720c */ /* 0x000fe20003f26270 */
[----:B------:R-:W-:Y:S01]  /*a230*/  UMOV UR58, 0x80 ;  /* 0x00000080003a7882 */ /* 0x000fe20000000000 */
[----:B------:R-:W-:Y:S01]  /*a240*/  UMOV UR59, UR11 ;  /* 0x0000000b003b7c82 */ /* 0x000fe20008000000 */
[----:B------:R-:W-:Y:S01]  /*a250*/  UMOV UR60, UR12 ;  /* 0x0000000c003c7c82 */ /* 0x000fe20008000000 */
[----:B------:R-:W-:Y:S01]  /*a260*/  R2UR UR7, R0 ;  /* 0x00000000000772ca */ /* 0x000fe200000e0000 */
[----:B------:R1:W-:Y:S01]  /*a270*/  UTMALDG.4D [UR16], [UR48], desc[UR50] ;  /* 0x00003210300075b4 */ /* 0x0003e20008019000 */
[----:B------:R-:W-:Y:S01]  /*a280*/  UMOV UR61, UR21 ;  /* 0x00000015003d7c82 */ /* 0x000fe20008000000 */
        /* <DEDUP_REMOVED lines=43> */
[----:B----4-:R-:W-:Y:S05]  /*a540*/  @P1 BRA `(.L_x_449) ;  /* 0x0000000800201947 */ /* 0x010fea0003800000 */
        /* <DEDUP_REMOVED lines=20> */
.L_x_454:
[----:B------:R-:W-:-:S04]  /*a690*/  SHF.L.U32 R9, R12, 0x1f, RZ ;  /* 0x0000001f0c097819 */ /* 0x000fc800000006ff */
[----:B------:R-:W1:Y:S02]  /*a6a0*/  SYNCS.PHASECHK.TRANS64.TRYWAIT P1, [R6+URZ+0x31838], R9 ;  /* 0x03183809060075a7 */ /* 0x000e64000802017f */
[----:B-1----:R-:W-:Y:S05]  /*a6b0*/  @!P1 BRA `(.L_x_450) ;  /* 0x0000000c00909947 */ /* 0x002fea0003800000 */
.L_x_463:
[----:B------:R-:W-:Y:S05]  /*a6c0*/  @P0 BRA `(.L_x_451) ;  /* 0x0000000000140947 */ /* 0x000fea0003800000 */
[----:B------:R-:W-:Y:S01]  /*a6d0*/  ISETP.NE.AND P1, PT, R14, RZ, PT ;  /* 0x000000ff0e00720c */ /* 0x000fe20003f25270 */
[----:B-1----:R-:W-:-:S04]  /*a6e0*/  IMAD.MOV.U32 R9, RZ, RZ, 0x8100 ;  /* 0x00008100ff097424 */ /* 0x002fc800078e00ff */
[----:B------:R2:W-:Y:S08]  /*a6f0*/  SYNCS.ARRIVE.TRANS64 RZ, [R6+URZ+0x31830], R9 ;  /* 0x0318300906ff79a7 */ /* 0x0005f0000800003f */
[----:B------:R-:W-:Y:S05]  /*a700*/  @!P1 BRA `(.L_x_451) ;  /* 0x0000000000049947 */ /* 0x000fea0003800000 */
[----:B------:R-:W-:Y:S01]  /*a710*/  BPT.TRAP 0x1 ;  /* 0x000000040000795c */ /* 0x000fe20000300000 */
.L_x_451:
[----:B-12---:R-:W-:Y:S01]  /*a720*/  IMAD.MOV.U32 R9, RZ, RZ, R2 ;  /* 0x000000ffff097224 */ /* 0x006fe200078e0002 */
[----:B------:R-:W-:Y:S01]  /*a730*/  R2UR UR19, R15 ;  /* 0x000000000f1372ca */ /* 0x000fe200000e0000 */
[----:B------:R-:W-:Y:S01]  /*a740*/  IMAD.MOV.U32 R10, RZ, RZ, R3 ;  /* 0x000000ffff0a7224 */ /* 0x000fe200078e0003 */
[----:B------:R-:W-:Y:S01]  /*a750*/  R2UR UR14, R6 ;  /* 0x00000000060e72ca */ /* 0x000fe200000e0000 */
[----:B------:R-:W-:Y:S01]  /*a760*/  VIADD R13, R13, 0x1 ;  /* 0x000000010d0d7836 */ /* 0x000fe20000000000 */
[----:B------:R-:W-:Y:S01]  /*a770*/  IADD3 R0, P2, R9, 0x1f0, RZ ;  /* 0x000001f009007810 */ /* 0x000fe20007f5e0ff */
[----:B------:R-:W-:Y:S01]  /*a780*/  UMOV UR8, 0x0 ;  /* 0x0000000000087882 */ /* 0x000fe20000000000 */
[----:B------:R-:W-:Y:S01]  /*a790*/  UMOV UR9, 0x14f00000 ;  /* 0x14f0000000097882 */ /* 0x000fe20000000000 */
[----:B------:R-:W-:Y:S01]  /*a7a0*/  UMOV UR18, URZ ;  /* 0x0000003f00127c82 */ /* 0x000fe20008000000 */
[----:B------:R-:W-:Y:S01]  /*a7b0*/  R2UR UR6, R0 ;  /* 0x00000000000672ca */ /* 0x000fe200000e0000 */
[----:B------:R-:W-:Y:S01]  /*a7c0*/  IMAD.X R0, RZ, RZ, R10, P2 ;  /* 0x000000ffff007224 */ /* 0x000fe200010e060a */
[C---:B------:R-:W-:Y:S01]  /*a7d0*/  ISETP.NE.AND P1, PT, R13.reuse, 0x2, PT ;  /* 0x000000020d00780c */ /* 0x040fe20003f25270 */
[----:B------:R-:W-:Y:S01]  /*a7e0*/  UMOV UR34, 0x40 ;  /* 0x0000004000227882 */ /* 0x000fe20000000000 */
[----:B------:R-:W-:Y:S01]  /*a7f0*/  R2UR UR4, R16 ;  /* 0x00000000100472ca */ /* 0x000fe200000e0000 */
[----:B------:R-:W-:Y:S01]  /*a800*/  UIADD3 UR19, UR19, -0x40, URZ ;  /* 0xffffffc013137890 */ /* 0x000fe2000fffe03f */
[----:B------:R-:W-:Y:S01]  /*a810*/  R2UR UR7, R0 ;  /* 0x00000000000772ca */ /* 0x000fe200000e0000 */
        /* <DEDUP_REMOVED lines=23> */
[----:B------:R-:W-:Y:S01]  /*a990*/  ISETP.NE.AND P2, PT, R4, RZ, PT ;  /* 0x000000ff0400720c */ /* 0x000fe20003f45270 */
        /* <DEDUP_REMOVED lines=8> */
.L_x_465:
[----:B------:R-:W-:Y:S01]  /*aa20*/  LOP3.LUT R12, R12, 0x1, RZ, 0x3c, !PT ;  /* 0x000000010c0c7812 */ /* 0x000fe200078e3cff */
[----:B------:R-:W-:Y:S06]  /*aa30*/  @P2 BRA `(.L_x_453) ;  /* 0x0000000000142947 */ /* 0x000fec0003800000 */
[----:B------:R-:W-:Y:S01]  /*aa40*/  ISETP.NE.AND P1, PT, R14, RZ, PT ;  /* 0x000000ff0e00720c */ /* 0x000fe20003f25270 */
[----:B-1----:R-:W-:-:S04]  /*aa50*/  IMAD.MOV.U32 R0, RZ, RZ, 0x8100 ;  /* 0x00008100ff007424 */ /* 0x002fc800078e00ff */
[----:B------:R2:W-:Y:S08]  /*aa60*/  SYNCS.ARRIVE.TRANS64 RZ, [R20+URZ+0x31810], R0 ;  /* 0x0318100014ff79a7 */ /* 0x0005f0000800003f */
[----:B------:R-:W-:Y:S05]  /*aa70*/  @!P1 BRA `(.L_x_453) ;  /* 0x0000000000049947 */ /* 0x000fea0003800000 */
[----:B------:R-:W-:Y:S01]  /*aa80*/  BPT.TRAP 0x1 ;  /* 0x000000040000795c */ /* 0x000fe20000300000 */
.L_x_453:
        /* <DEDUP_REMOVED lines=13> */
[----:B------:R-:W-:Y:S01]  /*ab60*/  R2UR UR15, R19 ;  /* 0x00000000130f72ca */ /* 0x000fe200000e0000 */
[----:B------:R-:W-:Y:S01]  /*ab70*/  UIADD3 UR41, UR41, 0x31810, URZ ;  /* 0x0003181029297890 */ /* 0x000fe2000fffe03f */
[----:B------:R-:W-:Y:S01]  /*ab80*/  ISETP.GE.AND P1, PT, R5, R11, PT ;  /* 0x0000000b0500720c */ /* 0x000fe20003f26270 */
[----:B------:R-:W-:Y:S01]  /*ab90*/  UMOV UR45, UR21 ;  /* 0x00000015002d7c82 */ /* 0x000fe20008000000 */
        /* <DEDUP_REMOVED lines=20> */
[----:B------:R-:W-:Y:S01]  /*ace0*/  UIADD3 UR8, UR8, 0x2c100, URZ ;  /* 0x0002c10008087890 */ /* 0x000fe2000fffe03f */
[----:B------:R-:W-:Y:S01]  /*acf0*/  IMAD.X R18, RZ, RZ, R18, P3 ;  /* 0x000000ffff127224 */ /* 0x000fe200018e0612 */
[----:B------:R-:W-:Y:S01]  /*ad00*/  UMOV UR25, UR41 ;  /* 0x0000002900197c82 */ /* 0x000fe20008000000 */
        /* <DEDUP_REMOVED lines=12> */
.L_x_449:
[----:B------:R-:W-:-:S04]  /*add0*/  SHF.L.U32 R3, R12, 0x1f, RZ ;  /* 0x0000001f0c037819 */ /* 0x000fc800000006ff */
[----:B------:R-:W1:Y:S02]  /*ade0*/  SYNCS.PHASECHK.TRANS64.TRYWAIT P1, [R6+URZ+0x31838], R3 ;  /* 0x03183803060075a7 */ /* 0x000e64000802017f */
[----:B-1----:R-:W-:Y:S05]  /*adf0*/  @!P1 BRA `(.L_x_455) ;  /* 0x0000000400ec9947 */ /* 0x002fea0003800000 */
.L_x_466:
[----:B------:R-:W-:Y:S05]  /*ae00*/  @P0 BRA `(.L_x_456) ;  /* 0x0000000000140947 */ /* 0x000fea0003800000 */
[----:B------:R-:W-:Y:S01]  /*ae10*/  LOP3.LUT P0, RZ, R21, 0x1f, RZ, 0xc0, !PT ;  /* 0x0000001f15ff7812 */ /* 0x000fe2000780c0ff */
[----:B-1----:R-:W-:-:S04]  /*ae20*/  IMAD.MOV.U32 R3, RZ, RZ, 0x8100 ;  /* 0x00008100ff037424 */ /* 0x002fc800078e00ff */
[----:B------:R2:W-:Y:S08]  /*ae30*/  SYNCS.ARRIVE.TRANS64 RZ, [R6+URZ+0x31830], R3 ;  /* 0x0318300306ff79a7 */ /* 0x0005f0000800003f */
[----:B------:R-:W-:Y:S05]  /*ae40*/  @!P0 BRA `(.L_x_456) ;  /* 0x0000000000048947 */ /* 0x000fea0003800000 */
[----:B------:R-:W-:Y:S01]  /*ae50*/  BPT.TRAP 0x1 ;  /* 0x000000040000795c */ /* 0x000fe20000300000 */
.L_x_456:
        /* <DEDUP_REMOVED lines=18> */
[----:B------:R-:W-:Y:S01]  /*af80*/  ISETP.NE.AND P0, PT, R0, 0x2, PT ;  /* 0x000000020000780c */ /* 0x000fe20003f05270 */
        /* <DEDUP_REMOVED lines=31> */
.L_x_445:
[----:B------:R-:W-:Y:S05]  /*b180*/  WARPSYNC.ALL ;  /* 0x0000000000007948 */ /* 0x000fea0003800000 */
[----:B------:R-:W-:-:S13]  /*b190*/  ELECT P0, URZ, PT ;  /* 0x00000000003f782f */ /* 0x000fda0003800000 */
        /* <DEDUP_REMOVED lines=8> */
.L_x_457:
        /* <DEDUP_REMOVED lines=8> */
.L_x_467:
        /* <DEDUP_REMOVED lines=9> */
.L_x_468:
[----:B------:R-:W-:Y:S05]  /*b330*/  @!P1 BRA `(.L_x_460) ;  /* 0x0000000000049947 */ /* 0x000fea0003800000 */
[----:B------:R-:W-:Y:S01]  /*b340*/  BPT.TRAP 0x1 ;  /* 0x000000040000795c */ /* 0x000fe20000300000 */
.L_x_460:
[----:B------:R-:W-:-:S07]  /*b350*/  SHF.L.U32 R12, R12, 0x1f, RZ ;  /* 0x0000001f0c0c7819 */ /* 0x000fce00000006ff */
.L_x_461:
[----:B--2---:R2:W3:Y:S02]  /*b360*/  SYNCS.PHASECHK.TRANS64.TRYWAIT P0, [R7+URZ+0x31838], R12 ;  /* 0x0318380c070075a7 */ /* 0x0044e4000800017f */
[----:B---3--:R-:W-:Y:S05]  /*b370*/  @!P0 NANOSLEEP.SYNCS 0x989680 ;  /* 0x009896800000895d */ /* 0x008fea0003900000 */
[----:B------:R-:W3:Y:S02]  /*b380*/  @!P0 SYNCS.PHASECHK.TRANS64 P0, [R7+URZ+0x31838], R12 ;  /* 0x0318380c070085a7 */ /* 0x000ee4000800007f */
[----:B---3--:R-:W-:Y:S05]  /*b390*/  @!P0 BRA `(.L_x_461) ;  /* 0xfffffffc00f08947 */ /* 0x008fea000383ffff */
.L_x_417:
[----:B------:R-:W-:Y:S05]  /*b3a0*/  BSYNC B0 ;  /* 0x0000000000007941 */ /* 0x000fea0003800000 */
.L_x_414:
[----:B------:R-:W-:Y:S05]  /*b3b0*/  EXIT ;  /* 0x000000000000794d */ /* 0x000fea0003800000 */
.L_x_421:
[----:B-1----:R1:W2:Y:S02]  /*b3c0*/  SYNCS.PHASECHK.TRANS64.TRYWAIT P0, [R17+URZ+0x31800], R8 ;  /* 0x03180008110075a7 */ /* 0x0022a4000800017f */
[----:B--2---:R-:W-:Y:S05]  /*b3d0*/  @!P0 NANOSLEEP.SYNCS 0x989680 ;  /* 0x009896800000895d */ /* 0x004fea0003900000 */
[----:B------:R-:W2:Y:S02]  /*b3e0*/  @!P0 SYNCS.PHASECHK.TRANS64 P0, [R17+URZ+0x31800], R8 ;  /* 0x03180008110085a7 */ /* 0x000ea4000800007f */
[----:B--2---:R-:W-:Y:S05]  /*b3f0*/  @!P0 BRA `(.L_x_421) ;  /* 0xfffffffc00f08947 */ /* 0x004fea000383ffff */
[----:B------:R-:W-:Y:S05]  /*b400*/  BRA `(.L_x_420) ;  /* 0xffffff5800747947 */ /* 0x000fea000383ffff */
.L_x_425:
[----:B--2---:R2:W3:Y:S02]  /*b410*/  SYNCS.PHASECHK.TRANS64.TRYWAIT P0, [R16+URZ+0x31810], R9 ;  /* 0x03181009100075a7 */ /* 0x0044e4000800017f */
[----:B---3--:R-:W-:Y:S05]  /*b420*/  @!P0 NANOSLEEP.SYNCS 0x989680 ;  /* 0x009896800000895d */ /* 0x008fea0003900000 */
[----:B------:R-:W3:Y:S02]  /*b430*/  @!P0 SYNCS.PHASECHK.TRANS64 P0, [R16+URZ+0x31810], R9 ;  /* 0x03181009100085a7 */ /* 0x000ee4000800007f */
[----:B---3--:R-:W-:Y:S05]  /*b440*/  @!P0 BRA `(.L_x_425) ;  /* 0xfffffffc00f08947 */ /* 0x008fea000383ffff */
[----:B------:R-:W-:Y:S05]  /*b450*/  BRA `(.L_x_424) ;  /* 0xffffff6000f07947 */ /* 0x000fea000383ffff */
.L_x_429:
[----:B----4-:R4:W1:Y:S02]  /*b460*/  SYNCS.PHASECHK.TRANS64.TRYWAIT P0, [R17+URZ+0x31830], R10 ;  /* 0x0318300a110075a7 */ /* 0x010864000800017f */
[----:B-1----:R-:W-:Y:S05]  /*b470*/  @!P0 NANOSLEEP.SYNCS 0x989680 ;  /* 0x009896800000895d */ /* 0x002fea0003900000 */
[----:B------:R-:W1:Y:S02]  /*b480*/  @!P0 SYNCS.PHASECHK.TRANS64 P0, [R17+URZ+0x31830], R10 ;  /* 0x0318300a110085a7 */ /* 0x000e64000800007f */
[----:B-1----:R-:W-:Y:S05]  /*b490*/  @!P0 BRA `(.L_x_429) ;  /* 0xfffffffc00f08947 */ /* 0x002fea000383ffff */
[----:B------:R-:W-:Y:S05]  /*b4a0*/  BRA `(.L_x_428) ;  /* 0xffffff8000007947 */ /* 0x000fea000383ffff */
.L_x_447:
[----:B-1----:R1:W2:Y:S02]  /*b4b0*/  SYNCS.PHASECHK.TRANS64.TRYWAIT P0, [R6+URZ+0x31820], R3 ;  /* 0x03182003060075a7 */ /* 0x0022a4000800017f */
[----:B--2---:R-:W-:Y:S05]  /*b4c0*/  @!P0 NANOSLEEP.SYNCS 0x989680 ;  /* 0x009896800000895d */ /* 0x004fea0003900000 */
[----:B------:R-:W2:Y:S02]  /*b4d0*/  @!P0 SYNCS.PHASECHK.TRANS64 P0, [R6+URZ+0x31820], R3 ;  /* 0x03182003060085a7 */ /* 0x000ea4000800007f */
[----:B--2---:R-:W-:Y:S05]  /*b4e0*/  @!P0 BRA `(.L_x_447) ;  /* 0xfffffffc00f08947 */ /* 0x004fea000383ffff */
[----:B------:R-:W-:Y:S05]  /*b4f0*/  BRA `(.L_x_462) ;  /* 0xffffffe8003c7947 */ /* 0x000fea000383ffff */
.L_x_450:
[----:B-1----:R1:W2:Y:S02]  /*b500*/  SYNCS.PHASECHK.TRANS64.TRYWAIT P1, [R6+URZ+0x31838], R9 ;  /* 0x03183809060075a7 */ /* 0x0022a4000802017f */
[----:B--2---:R-:W-:Y:S05]  /*b510*/  @!P1 NANOSLEEP.SYNCS 0x989680 ;  /* 0x009896800000995d */ /* 0x004fea0003900000 */
[----:B------:R-:W2:Y:S02]  /*b520*/  @!P1 SYNCS.PHASECHK.TRANS64 P1, [R6+URZ+0x31838], R9 ;  /* 0x03183809060095a7 */ /* 0x000ea4000802007f */
[----:B--2---:R-:W-:Y:S05]  /*b530*/  @!P1 BRA `(.L_x_450) ;  /* 0xfffffffc00f09947 */ /* 0x004fea000383ffff */
[----:B------:R-:W-:Y:S05]  /*b540*/  BRA `(.L_x_463) ;  /* 0xfffffff0005c7947 */ /* 0x000fea000383ffff */
.L_x_452:
[----:B------:R-:W-:-:S07]  /*b550*/  SHF.L.U32 R0, R8, 0x1f, RZ ;  /* 0x0000001f08007819 */ /* 0x000fce00000006ff */
.L_x_464:
[----:B-1----:R1:W2:Y:S02]  /*b560*/  SYNCS.PHASECHK.TRANS64.TRYWAIT P1, [R20+URZ+0x31820], R0 ;  /* 0x03182000140075a7 */ /* 0x0022a4000802017f */
[----:B--2---:R-:W-:Y:S05]  /*b570*/  @!P1 NANOSLEEP.SYNCS 0x989680 ;  /* 0x009896800000995d */ /* 0x004fea0003900000 */
[----:B------:R-:W2:Y:S02]  /*b580*/  @!P1 SYNCS.PHASECHK.TRANS64 P1, [R20+URZ+0x31820], R0 ;  /* 0x03182000140095a7 */ /* 0x000ea4000802007f */
[----:B--2---:R-:W-:Y:S05]  /*b590*/  @!P1 BRA `(.L_x_464) ;  /* 0xfffffffc00f09947 */ /* 0x004fea000383ffff */
[----:B------:R-:W-:Y:S05]  /*b5a0*/  BRA `(.L_x_465) ;  /* 0xfffffff4001c7947 */ /* 0x000fea000383ffff */
.L_x_455:
[----:B-1----:R1:W2:Y:S02]  /*b5b0*/  SYNCS.PHASECHK.TRANS64.TRYWAIT P1, [R6+URZ+0x31838], R3 ;  /* 0x03183803060075a7 */ /* 0x0022a4000802017f */
[----:B--2---:R-:W-:Y:S05]  /*b5c0*/  @!P1 NANOSLEEP.SYNCS 0x989680 ;  /* 0x009896800000995d */ /* 0x004fea0003900000 */
[----:B------:R-:W2:Y:S02]  /*b5d0*/  @!P1 SYNCS.PHASECHK.TRANS64 P1, [R6+URZ+0x31838], R3 ;  /* 0x03183803060095a7 */ /* 0x000ea4000802007f */
[----:B--2---:R-:W-:Y:S05]  /*b5e0*/  @!P1 BRA `(.L_x_455) ;  /* 0xfffffffc00f09947 */ /* 0x004fea000383ffff */
[----:B------:R-:W-:Y:S05]  /*b5f0*/  BRA `(.L_x_466) ;  /* 0xfffffff800007947 */ /* 0x000fea000383ffff */
.L_x_458:
[----:B-1----:R1:W2:Y:S02]  /*b600*/  SYNCS.PHASECHK.TRANS64.TRYWAIT P0, [R5+URZ], R2 ;  /* 0x00000002050075a7 */ /* 0x0022a4000800017f */
[----:B--2---:R-:W-:Y:S05]  /*b610*/  @!P0 NANOSLEEP.SYNCS 0x989680 ;  /* 0x009896800000895d */ /* 0x004fea0003900000 */
[----:B------:R-:W2:Y:S02]  /*b620*/  @!P0 SYNCS.PHASECHK.TRANS64 P0, [R5+URZ], R2 ;  /* 0x00000002050085a7 */ /* 0x000ea4000800007f */
[----:B--2---:R-:W-:Y:S05]  /*b630*/  @!P0 BRA `(.L_x_458) ;  /* 0xfffffffc00f08947 */ /* 0x004fea000383ffff */
[----:B------:R-:W-:Y:S05]  /*b640*/  BRA `(.L_x_467) ;  /* 0xfffffffc00147947 */ /* 0x000fea000383ffff */
.L_x_459:
[----:B-1----:R1:W2:Y:S02]  /*b650*/  SYNCS.PHASECHK.TRANS64.TRYWAIT P0, [R3+URZ], R0 ;  /* 0x00000000030075a7 */ /* 0x0022a4000800017f */
[----:B--2---:R-:W-:Y:S05]  /*b660*/  @!P0 NANOSLEEP.SYNCS 0x989680 ;  /* 0x009896800000895d */ /* 0x004fea0003900000 */
[----:B------:R-:W2:Y:S02]  /*b670*/  @!P0 SYNCS.PHASECHK.TRANS64 P0, [R3+URZ], R0 ;  /* 0x00000000030085a7 */ /* 0x000ea4000800007f */
[----:B--2---:R-:W-:Y:S05]  /*b680*/  @!P0 BRA `(.L_x_459) ;  /* 0xfffffffc00f08947 */ /* 0x004fea000383ffff */
[----:B------:R-:W-:Y:S05]  /*b690*/  BRA `(.L_x_468) ;  /* 0xfffffffc00247947 */ /* 0x000fea000383ffff */
.L_x_469:
        /* <DEDUP_REMOVED lines=14> */
.L_x_2202:


//--------------------- .text._ZN7cutlass13device_kernelIN5flash11enable_sm90INS1_16FlashAttnBwdSm90INS1_25CollectiveMainloopBwdSm90ILi2ELi1ELi1EN4cute5tupleIJNS5_1CILi1EEES8_S8_EEENS6_IJNS7_ILi64EEENS7_ILi80EEENS7_ILi256EEEEEENS_6half_tEfNS_4arch4Sm90ELb0ELb1ELb1ELb1ELb0ELb0ELb1ELb1ELi2ELi1ELi1ELi1ELb0EEENS1_21CollectiveEpilogueBwdISD_SE_SG_Li256ELb1ELb1ELi2EEENS1_19SingleTileSchedulerILb1ELb0ELb0ELi80EEEEEEEEEvNT_6ParamsE --------------------------
	.section	.text._ZN7cutlass13device_kernelIN5flash11enable_sm90INS1_16FlashAttnBwdSm90INS1_25CollectiveMainloopBwdSm90ILi2ELi1ELi1EN4cute5tupleIJNS5_1CILi1EEES8_S8_EEENS6_IJNS7_ILi64EEENS7_ILi80EEENS7_ILi256EEEEEENS_6half_tEfNS_4arch4Sm90ELb0ELb1ELb1ELb1ELb0ELb0ELb1ELb1ELi2ELi1ELi1ELi1ELb0EEENS1_21CollectiveEpilogueBwdISD_SE_SG_Li256ELb1ELb1ELi2EEENS1_19SingleTileSchedulerILb1ELb0ELb0ELi80EEEEEEEEEvNT_6ParamsE,"ax",@progbits
	.align	128
.text._ZN7cutlass13device_kernelIN5flash11enable_sm90INS1_16FlashAttnBwdSm90INS1_25CollectiveMainloopBwdSm90ILi2ELi1ELi1EN4cute5tupleIJNS5_1CILi1EEES8_S8_EEENS6_IJNS7_ILi64EEENS7_ILi80EEENS7_ILi256EEEEEENS_6half_tEfNS_4arch4Sm90ELb0ELb1ELb1ELb1ELb0ELb0ELb1ELb1ELi2ELi1ELi1ELi1ELb0EEENS1_21CollectiveEpilogueBwdISD_SE_SG_Li256ELb1ELb1ELi2EEENS1_19SingleTileSchedulerILb1ELb0ELb0ELi80EEEEEEEEEvNT_6ParamsE:
        .type           _ZN7cutlass13device_kernelIN5flash11enable_sm90INS1_16FlashAttnBwdSm90INS1_25CollectiveMainloopBwdSm90ILi2ELi1ELi1EN4cute5tupleIJNS5_1CILi1EEES8_S8_EEENS6_IJNS7_ILi64EEENS7_ILi80EEENS7_ILi256EEEEEENS_6half_tEfNS_4arch4Sm90ELb0ELb1ELb1ELb1ELb0ELb0ELb1ELb1ELi2ELi1ELi1ELi1ELb0EEENS1_21CollectiveEpilogueBwdISD_SE_SG_Li256ELb1ELb1ELi2EEENS1_19SingleTileSchedulerILb1ELb0ELb0ELi80EEEEEEEEEvNT_6ParamsE,@function
        .size           _ZN7cutlass13device_kernelIN5flash11enable_sm90INS1_16FlashAttnBwdSm90INS1_25CollectiveMainloopBwdSm90ILi2ELi1ELi1EN4cute5tupleIJNS5_1CILi1EEES8_S8_EEENS6_IJNS7_ILi64EEENS7_ILi80EEENS7_ILi256EEEEEENS_6half_tEfNS_4arch4Sm90ELb0ELb1ELb1ELb1ELb0ELb0ELb1ELb1ELi2ELi1ELi1ELi1ELb0EEENS1_21CollectiveEpilogueBwdISD_SE_SG_Li256ELb1ELb1ELi2EEENS1_19SingleTileSchedulerILb1ELb0ELb0ELi80EEEEEEEEEvNT_6ParamsE,(.L_x_2203 - _ZN7cutlass13device_kernelIN5flash11enable_sm90INS1_16FlashAttnBwdSm90INS1_25CollectiveMainloopBwdSm90ILi2ELi1ELi1EN4cute5tupleIJNS5_1CILi1EEES8_S8_EEENS6_IJNS7_ILi64EEENS7_ILi80EEENS7_ILi256EEEEEENS_6half_tEfNS_4arch4Sm90ELb0ELb1ELb1ELb1ELb0ELb0ELb1ELb1ELi2ELi1ELi1ELi1ELb0EEENS1_21CollectiveEpilogueBwdISD_SE_SG_Li256ELb1ELb1ELi2EEENS1_19SingleTileSchedulerILb1ELb0ELb0ELi80EEEEEEEEEvNT_6ParamsE)
        .other          _ZN7cutlass13device_kernelIN5flash11enable_sm90INS1_16FlashAttnBwdSm90INS1_25CollectiveMainloopBwdSm90ILi2ELi1ELi1EN4cute5tupleIJNS5_1CILi1EEES8_S8_EEENS6_IJNS7_ILi64EEENS7_ILi80EEENS7_ILi256EEEEEENS_6half_tEfNS_4arch4Sm90ELb0ELb1ELb1ELb1ELb0ELb0ELb1ELb1ELi2ELi1ELi1ELi1ELb0EEENS1_21CollectiveEpilogueBwdISD_SE_SG_Li256ELb1ELb1ELi2EEENS1_19SingleTileSchedulerILb1ELb0ELb0ELi80EEEEEEEEEvNT_6ParamsE,@"STO_CUDA_ENTRY STV_DEFAULT"
_ZN7cutlass13device_kernelIN5flash11enable_sm90INS1_16FlashAttnBwdSm90INS1_25CollectiveMainloopBwdSm90ILi2ELi1ELi1EN4cute5tupleIJNS5_1CILi1EEES8_S8_EEENS6_IJNS7_ILi64EEENS7_ILi80EEENS7_ILi256EEEEEENS_6half_tEfNS_4arch4Sm90ELb0ELb1ELb1ELb1ELb0ELb0ELb1ELb1ELi2ELi1ELi1ELi1ELb0EEENS1_21CollectiveEpilogueBwdISD_SE_SG_Li256ELb1ELb1ELi2EEENS1_19SingleTileSchedulerILb1ELb0ELb0ELi80EEEEEEEEEvNT_6ParamsE:
[----:B------:R-:W0:Y:S02]  /*0000*/  LDC R1, c[0x0][0x28] ;  /* 0x00000a00ff017b82 */ /* 0x000e240000000800 */
[----:B0-----:R-:W-:Y:S01]  /*0010*/  VIADD R1, R1, 0xfffffff8 ;  /* 0xfffffff801017836 */ /* 0x001fe20000000000 */
[----:B------:R-:W0:Y:S01]  /*0020*/  S2R R21, SR_TID.X ;  /* 0x0000000000157919 */ /* 0x000e220000002100 */
[----:B------:R-:W-:Y:S01]  /*0030*/  ELECT P0, URZ, PT ;  /* 0x00000000003f782f */ /* 0x000fe20003800000 */
[----:B------:R-:W-:Y:S01]  /*0040*/  BSSY B0, `(.L_x_470) ;  /* 0x0000014000007945 */ /* 0x000fe20003800000 */
[----:B0-----:R-:W-:-:S05]  /*0050*/  SHF.R.U32.HI R0, RZ, 0x5, R21 ;  /* 0x00000005ff007819 */ /* 0x001fca0000011615 */
[----:B------:R-:W0:Y:S02]  /*0060*/  SHFL.IDX PT, R2, R0, RZ, 0x1f ;  /* 0x00001fff00027589 */ /* 0x000e2400000e0000 */
[----:B0-----:R-:W-:Y:S02]  /*0070*/  ISETP.EQ.AND P0, PT, R2, RZ, P0 ;  /* 0x000000ff0200720c */ /* 0x001fe40000702270 */
        /* <DEDUP_REMOVED lines=16> */
.L_x_471:
[----:B------:R-:W-:Y:S05]  /*0180*/  BSYNC B0 ;  /* 0x0000000000007941 */ /* 0x000fea0003800000 */
.L_x_470:
[----:B------:R-:W-:Y:S01]  /*0190*/  VOTEU.ANY UP0, P0 ;  /* 0x00000000003f7886 */ /* 0x000fe20000000100 */
[----:B------:R-:W0:Y:S01]  /*01a0*/  SHFL.IDX PT, R2, R2, RZ, 0x1f ;  /* 0x00001fff02027589 */ /* 0x000e2200000e0000 */
[----:B------:R-:W-:Y:S01]  /*01b0*/  UMOV UR4, 0x1 ;  /* 0x0000000100047882 */ /* 0x000fe20000000000 */
[----:B------:R-:W-:Y:S02]  /*01c0*/  VOTEU.ANY UP1, P0 ;  /* 0x00000000003f7886 */ /* 0x000fe40000020100 */
[----:B------:R-:W1:Y:S01]  /*01d0*/  @UP0 S2UR UR7, SR_CgaCtaId ;  /* 0x00000000000709c3 */ /* 0x000e620000008800 */
[----:B------:R-:W-:Y:S01]  /*01e0*/  @UP0 UMOV UR6, 0x400 ;  /* 0x0000040000060882 */ /* 0x000fe20000000000 */
[----:B------:R-:W-:-:S04]  /*01f0*/  @UP0 UIADD3 UR4, -UR4, 0x100000, URZ ;  /* 0x0010000004040890 */ /* 0x000fc8000fffe13f */
[----:B------:R-:W-:Y:S02]  /*0200*/  @UP0 USHF.L.U32 UR5, UR4, 0xb, URZ ;  /* 0x0000000b04050899 */ /* 0x000fe4000800063f */
[----:B------:R-:W-:Y:S01]  /*0210*/  @UP0 USHF.L.U32 UR4, UR4, 0x1, URZ ;  /* 0x0000000104040899 */ /* 0x000fe2000800063f */
[----:B------:R-:W2:Y:S01]  /*0220*/  SHFL.IDX PT, R3, R0, RZ, 0x1f ;  /* 0x00001fff00037589 */ /* 0x000ea200000e0000 */
[----:B0-----:R-:W-:Y:S01]  /*0230*/  R2UR UR8, R2 ;  /* 0x00000000020872ca */ /* 0x001fe200000e0000 */
[----:B-1----:R-:W-:-:S03]  /*0240*/  @UP0 ULEA UR6, UR7, UR6, 0x18 ;  /* 0x0000000607060291 */ /* 0x002fc6000f8ec03f */
[----:B------:R-:W-:Y:S01]  /*0250*/  UMOV UR7, 0x1 ;  /* 0x0000000100077882 */ /* 0x000fe20000000000 */
[----:B--2---:R-:W-:-:S08]  /*0260*/  ISETP.NE.AND P1, PT, R3, RZ, PT ;  /* 0x000000ff0300720c */ /* 0x004fd00003f25270 */
[----:B------:R-:W-:Y:S01]  /*0270*/  UISETP.NE.AND UP0, UPT, UR8, URZ, UPT ;  /* 0x0000003f0800728c */ /* 0x000fe2000bf05270 */
[----:B------:R-:W0:Y:S02]  /*0280*/  FENCE.VIEW.ASYNC.S ;  /* 0x00000000000073c6 */ /* 0x000e240000000000 */
[----:B0-----:R0:W1:Y:S02]  /*0290*/  @UP1 SYNCS.EXCH.64 URZ, [UR6+0x31600], UR4 ;  /* 0x03160004063f15b2 */ /* 0x0010640008000100 */
[----:B0-----:R-:W-:-:S06]  /*02a0*/  USEL UR4, UR7, 0x2, !UP0 ;  /* 0x0000000207047887 */ /* 0x001fcc000c000000 */
[----:B------:R-:W-:-:S05]  /*02b0*/  IMAD.U32 R2, RZ, RZ, UR4 ;  /* 0x00000004ff027e24 */ /* 0x000fca000f8e00ff */
[----:B------:R0:W-:Y:S01]  /*02c0*/  STL [R1], R2 ;  /* 0x0000000201007387 */ /* 0x0001e20000100800 */
[----:B------:R-:W-:Y:S05]  /*02d0*/  @P1 BRA `(.L_x_472) ;  /* 0x0000000000481947 */ /* 0x000fea0003800000 */
[----:B------:R-:W2:Y:S01]  /*02e0*/  S2UR UR5, SR_CgaCtaId ;  /* 0x00000000000579c3 */ /* 0x000ea20000008800 */
        /* <DEDUP_REMOVED lines=12> */
[----:B--2---:R2:W3:Y:S08]  /*03b0*/  SYNCS.EXCH.64 URZ, [UR8+0x31610], UR6 ;  /* 0x03161006083f75b2 */ /* 0x0044f00008000100 */
[----:B------:R2:W4:Y:S01]  /*03c0*/  SYNCS.EXCH.64 URZ, [UR8+0x31620], UR4 ;  /* 0x03162004083f75b2 */ /* 0x0005220008000100 */
[----:B------:R2:W0:Y:S01]  /*03d0*/  SYNCS.EXCH.64 URZ, [UR8+0x31618], UR6 ;  /* 0x03161806083f75b2 */ /* 0x0004220008000100 */
[----:B------:R2:W0:Y:S01]  /*03e0*/  SYNCS.EXCH.64 URZ, [UR8+0x31628], UR4 ;  /* 0x03162804083f75b2 */ /* 0x0004220008000100 */
[----:B------:R-:W-:Y:S01]  /*03f0*/  NOP ;  /* 0x0000000000007918 */ /* 0x000fe20000000000 */
.L_x_472:
[----:B0-----:R-:W0:Y:S01]  /*0400*/  SHFL.IDX PT, R2, R0, RZ, 0x1f ;  /* 0x00001fff00027589 */ /* 0x001e2200000e0000 */
[----:B------:R-:W-:Y:S01]  /*0410*/  NOP ;  /* 0x0000000000007918 */ /* 0x000fe20000000000 */
[----:B0-----:R-:W-:-:S13]  /*0420*/  ISETP.NE.AND P0, PT, R2, RZ, PT ;  /* 0x000000ff0200720c */ /* 0x001fda0003f05270 */
[----:B------:R-:W-:Y:S05]  /*0430*/  @P0 BRA `(.L_x_473) ;  /* 0x0000000000400947 */ /* 0x000fea0003800000 */
[----:B--2---:R-:W0:Y:S01]  /*0440*/  S2UR UR5, SR_CgaCtaId ;  /* 0x00000000000579c3 */ /* 0x004e220000008800 */
[----:B------:R-:W-:Y:S01]  /*0450*/  UMOV UR4, 0x400 ;  /* 0x0000040000047882 */ /* 0x000fe20000000000 */
[----:B------:R-:W-:Y:S01]  /*0460*/  UMOV UR6, 0x1 ;  /* 0x0000000100067882 */ /* 0x000fe20000000000 */
[----:B------:R-:W-:Y:S01]  /*0470*/  UMOV UR7, 0x100 ;  /* 0x0000010000077882 */ /* 0x000fe20000000000 */
[----:B------:R-:W-:Y:S01]  /*0480*/  ELECT P0, URZ, PT ;  /* 0x00000000003f782f */ /* 0x000fe20003800000 */
[----:B0-----:R-:W-:Y:S02]  /*0490*/  ULEA UR8, UR5, UR4, 0x18 ;  /* 0x0000000405087291 */ /* 0x001fe4000f8ec03f */
[----:B------:R-:W-:-:S04]  /*04a0*/  UIADD3 UR4, -UR6, 0x100000, URZ ;  /* 0x0010000006047890 */ /* 0x000fc8000fffe13f */
[----:B------:R-:W-:Y:S02]  /*04b0*/  USHF.L.U32 UR5, UR4, 0xb, URZ ;  /* 0x0000000b04057899 */ /* 0x000fe4000800063f */
[----:B------:R-:W-:Y:S02]  /*04c0*/  USHF.L.U32 UR4, UR4, 0x1, URZ ;  /* 0x0000000104047899 */ /* 0x000fe4000800063f */
[----:B------:R-:W-:-:S04]  /*04d0*/  UIADD3 UR6, -UR7, 0x100000, URZ ;  /* 0x0010000007067890 */ /* 0x000fc8000fffe13f */
[----:B------:R-:W-:Y:S02]  /*04e0*/  USHF.L.U32 UR7, UR6, 0xb, URZ ;  /* 0x0000000b06077899 */ /* 0x000fe4000800063f */
[----:B------:R-:W-:Y:S01]  /*04f0*/  USHF.L.U32 UR6, UR6, 0x1, URZ ;  /* 0x0000000106067899 */ /* 0x000fe2000800063f */
[----:B------:R-:W0:Y:S03]  /*0500*/  FENCE.VIEW.ASYNC.S ;  /* 0x00000000000073c6 */ /* 0x000e260000000000 */
[----:B0-----:R0:W2:Y:S08]  /*0510*/  SYNCS.EXCH.64 URZ, [UR8+0x31630], UR4 ;  /* 0x03163004083f75b2 */ /* 0x0010b00008000100 */
[----:B------:R0:W0:Y:S01]  /*0520*/  SYNCS.EXCH.64 URZ, [UR8+0x31638], UR6 ;  /* 0x03163806083f75b2 */ /* 0x0000220008000100 */
[----:B------:R-:W-:Y:S01]  /*0530*/  NOP ;  /* 0x0000000000007918 */ /* 0x000fe20000000000 */
.L_x_473:
[----:B------:R-:W-:Y:S01]  /*0540*/  PLOP3.LUT P0, PT, PT, PT, UP0, 0x80, 0x0 ;  /* 0x000000000000781c */ /* 0x000fe20003f0f008 */
[----:B------:R-:W-:Y:S01]  /*0550*/  NOP ;  /* 0x0000000000007918 */ /* 0x000fe20000000000 */
[----:B------:R-:W-:Y:S01]  /*0560*/  BSSY B0, `(.L_x_474) ;  /* 0x0000f59000007945 */ /* 0x000fe20003800000 */
[----:B------:R-:W-:Y:S01]  /*0570*/  LOP3.LUT R11, R21, 0x7f, RZ, 0xc0, !PT ;  /* 0x0000007f150b7812 */ /* 0x000fe200078ec0ff */
[----:B01234-:R-:W-:Y:S09]  /*0580*/  BAR.SYNC.DEFER_BLOCKING 0x0 ;  /* 0x0000000000007b1d */ /* 0x01fff20000010000 */
[----:B------:R-:W-:Y:S05]  /*0590*/  @!P0 BRA `(.L_x_475) ;  /* 0x000000d000848947 */ /* 0x000fea0003800000 */
.L_x_476:
        /* <DEDUP_REMOVED lines=15> */
.L_x_477:
        /* <DEDUP_REMOVED lines=11> */
.L_x_479:
[----:B------:R-:W2:Y:S02]  /*0740*/  LDC R0, c[0x0][0x8bc] ;  /* 0x00022f00ff007b82 */ /* 0x000ea40000000800 */
.L_x_478:
[----:B0-----:R-:W-:-:S05]  /*0750*/  IMAD R11, R2, 0x50, RZ ;  /* 0x00000050020b7824 */ /* 0x001fca00078e02ff */
[----:B--2--5:R-:W-:-:S04]  /*0760*/  ISETP.GE.AND P0, PT, R11, R0, PT ;  /* 0x000000000b00720c */ /* 0x024fc80003f06270 */
[----:B-1----:R-:W-:-:S04]  /*0770*/  SEL R234, R7, 0xffffffff, !P0 ;  /* 0xffffffff07ea7807 */ /* 0x002fc80004000000 */
[----:B------:R-:W-:-:S13]  /*0780*/  ISETP.GE.AND P0, PT, R234, RZ, PT ;  /* 0x000000ffea00720c */ /* 0x000fda0003f06270 */
[----:B------:R-:W-:Y:S05]  /*0790*/  @!P0 BRA `(.L_x_480) ;  /* 0x000000f000d48947 */ /* 0x000fea0003800000 */
[----:B------:R-:W0:Y:S01]  /*07a0*/  LDC.64 R6, c[0x0][0x770] ;  /* 0x0001dc00ff067b82 */ /* 0x000e220000000a00 */
[----:B------:R-:W-:-:S07]  /*07b0*/  ULDC.64 UR6, c[0x0][0x208] ;  /* 0x0000820000067ab9 */ /* 0x000fce0000000a00 */
[----:B------:R-:W1:Y:S08]  /*07c0*/  LDC.64 R8, c[0x0][0x780] ;  /* 0x0001e000ff087b82 */ /* 0x000e700000000a00 */
[----:B------:R-:W2:Y:S01]  /*07d0*/  LDC.64 R4, c[0x0][0x770] ;  /* 0x0001dc00ff047b82 */ /* 0x000ea20000000a00 */
[----:B0-----:R-:W-:-:S04]  /*07e0*/  ISETP.NE.U32.AND P1, PT, R6, RZ, PT ;  /* 0x000000ff0600720c */ /* 0x001fc80003f25070 */
[----:B------:R-:W-:Y:S02]  /*07f0*/  ISETP.NE.AND.EX P1, PT, R7, RZ, PT, P1 ;  /* 0x000000ff0700720c */ /* 0x000fe40003f25310 */
[----:B-1----:R-:W-:-:S04]  /*0800*/  ISETP.NE.U32.AND P0, PT, R8, RZ, PT ;  /* 0x000000ff0800720c */ /* 0x002fc80003f05070 */
[----:B------:R-:W-:Y:S01]  /*0810*/  ISETP.NE.AND.EX P0, PT, R9, RZ, PT, P0 ;  /* 0x000000ff0900720c */ /* 0x000fe20003f05300 */
[----:B--2---:R-:W-:-:S06]  /*0820*/  IMAD.WIDE R8, R234, 0x4, R4 ;  /* 0x00000004ea087825 */ /* 0x004fcc00078e0204 */
[----:B------:R-:W2:Y:S06]  /*0830*/  @P1 LDG.E R3, desc[UR6][R8.64] ;  /* 0x0000000608031981 */ /* 0x000eac000c1e1900 */
[----:B------:R-:W0:Y:S08]  /*0840*/  @P0 LDC.64 R6, c[0x0][0x780] ;  /* 0x0001e000ff060b82 */ /* 0x000e300000000a00 */
[----:B------:R-:W1:Y:S01]  /*0850*/  LDC R0, c[0x0][0x290] ;  /* 0x0000a400ff007b82 */ /* 0x000e620000000800 */
[----:B------:R-:W-:-:S02]  /*0860*/  ULDC UR4, c[0x0][0x280] ;  /* 0x0000a00000047ab9 */ /* 0x000fc40000000800 */
[----:B------:R-:W-:Y:S01]  /*0870*/  IMAD.U32 R5, RZ, RZ, UR4 ;  /* 0x00000004ff057e24 */ /* 0x000fe2000f8e00ff */
[----:B------:R-:W-:Y:S02]  /*0880*/  ULDC.64 UR4, c[0x0][0x788] ;  /* 0x0001e20000047ab9 */ /* 0x000fe40000000a00 */
[----:B------:R-:W-:-:S04]  /*0890*/  ISETP.NE.U32.AND P2, PT, RZ, UR4, PT ;  /* 0x00000004ff007c0c */ /* 0x000fc8000bf45070 */
[----:B------:R-:W-:Y:S01]  /*08a0*/  ISETP.NE.AND.EX P2, PT, RZ, UR5, PT, P2 ;  /* 0x00000005ff007c0c */ /* 0x000fe2000bf45320 */
[----:B0-----:R-:W-:-:S05]  /*08b0*/  @P0 IMAD.WIDE R6, R234, 0x4, R6 ;  /* 0x00000004ea060825 */ /* 0x001fca00078e0206 */
        /* <DEDUP_REMOVED lines=12> */
.L_x_481:
[----:B------:R-:W-:Y:S01]  /*0980*/  @P1 LOP3.LUT R3, R4, 0xffffc000, RZ, 0xc0, !PT ;  /* 0xffffc00004031812 */ /* 0x000fe200078ec0ff */
[----:B------:R-:W-:Y:S06]  /*0990*/  @!P2 BRA `(.L_x_482) ;  /* 0x000000000014a947 */ /* 0x000fec0003800000 */
[----:B------:R-:W0:Y:S01]  /*09a0*/  LDC.64 R6, c[0x0][0x788] ;  /* 0x0001e200ff067b82 */ /* 0x000e220000000a00 */
[----:B------:R-:W-:Y:S01]  /*09b0*/  ULDC.64 UR4, c[0x0][0x208] ;  /* 0x0000820000047ab9 */ /* 0x000fe20000000a00 */
[----:B0-----:R-:W-:-:S05]  /*09c0*/  IMAD.WIDE R6, R234, 0x4, R6 ;  /* 0x00000004ea067825 */ /* 0x001fca00078e0206 */
[----:B------:R0:W5:Y:S01]  /*09d0*/  LDG.E R0, desc[UR4][R6.64] ;  /* 0x0000000406007981 */ /* 0x000162000c1e1900 */
[----:B------:R-:W-:Y:S05]  /*09e0*/  BRA `(.L_x_483) ;  /* 0x0000000000287947 */ /* 0x000fea0003800000 */
.L_x_482:
        /* <DEDUP_REMOVED lines=10> */
.L_x_483:
[----:B-----5:R-:W-:Y:S01]  /*0a90*/  VIADD R4, R5, 0x3f ;  /* 0x0000003f05047836 */ /* 0x020fe20000000000 */
[----:B------:R-:W-:Y:S01]  /*0aa0*/  ISETP.GE.AND P2, PT, R2, RZ, PT ;  /* 0x000000ff0200720c */ /* 0x000fe20003f46270 */
[----:B------:R-:W-:Y:S01]  /*0ab0*/  ULDC UR4, c[0x0][0x74c] ;  /* 0x0001d30000047ab9 */ /* 0x000fe20000000800 */
[----:B0-----:R-:W-:Y:S02]  /*0ac0*/  IADD3 R6, R11, R5, -R0 ;  /* 0x000000050b067210 */ /* 0x001fe40007ffe800 */
[----:B------:R-:W-:Y:S02]  /*0ad0*/  SHF.R.S32.HI R7, RZ, 0x1f, R4 ;  /* 0x0000001fff077819 */ /* 0x000fe40000011404 */
[----:B------:R-:W-:Y:S01]  /*0ae0*/  PLOP3.LUT P0, PT, PT, PT, PT, 0x80, 0x0 ;  /* 0x000000000000781c */ /* 0x000fe20003f0f070 */
[----:B------:R-:W-:Y:S01]  /*0af0*/  VIADD R6, R6, -UR4 ;  /* 0x8000000406067c36 */ /* 0x000fe20008000000 */
[----:B------:R-:W-:-:S04]  /*0b00*/  LEA.HI R7, R7, R4, RZ, 0x6 ;  /* 0x0000000407077211 */ /* 0x000fc800078f30ff */
[----:B------:R-:W-:Y:S02]  /*0b10*/  SHF.R.S32.HI R7, RZ, 0x6, R7 ;  /* 0x00000006ff077819 */ /* 0x000fe40000011407 */
[----:B------:R-:W-:Y:S02]  /*0b20*/  SHF.R.S32.HI R9, RZ, 0x1f, R6 ;  /* 0x0000001fff097819 */ /* 0x000fe40000011406 */
[----:B------:R-:W-:Y:S02]  /*0b30*/  R2UR UR61, R7 ;  /* 0x00000000073d72ca */ /* 0x000fe400000e0000 */
[----:B------:R-:W-:Y:S01]  /*0b40*/  LEA.HI R9, R9, R6, RZ, 0x6 ;  /* 0x0000000609097211 */ /* 0x000fe200078f30ff */
[----:B------:R-:W-:-:S12]  /*0b50*/  @!P2 BRA `(.L_x_484) ;  /* 0x000000000024a947 */ /* 0x000fd80003800000 */
[----:B------:R-:W-:Y:S01]  /*0b60*/  IADD3 R4, -R0, 0x8f, R5 ;  /* 0x0000008f00047810 */ /* 0x000fe20007ffe105 */
[----:B------:R-:W-:-:S03]  /*0b70*/  ULDC UR4, c[0x0][0x748] ;  /* 0x0001d20000047ab9 */ /* 0x000fc60000000800 */
[----:B------:R-:W-:-:S04]  /*0b80*/  IADD3 R4, R4, UR4, R11 ;  /* 0x0000000404047c10 */ /* 0x000fc8000fffe00b */
[----:B------:R-:W-:-:S04]  /*0b90*/  SHF.R.S32.HI R7, RZ, 0x1f, R4 ;  /* 0x0000001fff077819 */ /* 0x000fc80000011404 */
[----:B------:R-:W-:-:S04]  /*0ba0*/  LEA.HI R7, R7, R4, RZ, 0x6 ;  /* 0x0000000407077211 */ /* 0x000fc800078f30ff */
[----:B------:R-:W-:-:S04]  /*0bb0*/  SHF.R.S32.HI R7, RZ, 0x6, R7 ;  /* 0x00000006ff077819 */ /* 0x000fc80000011407 */
[----:B------:R-:W-:-:S13]  /*0bc0*/  R2UR UR4, R7 ;  /* 0x00000000070472ca */ /* 0x000fda00000e0000 */
[----:B------:R-:W-:-:S04]  /*0bd0*/  UISETP.LT.AND UP0, UPT, UR61, UR4, UPT ;  /* 0x000000043d00728c */ /* 0x000fc8000bf01270 */
[----:B------:R-:W-:-:S12]  /*0be0*/  USEL UR61, UR61, UR4, UP0 ;  /* 0x000000043d3d7287 */ /* 0x000fd80008000000 */
.L_x_484:
[----:B------:R-:W-:Y:S02]  /*0bf0*/  SHF.R.S32.HI R9, RZ, 0x6, R9 ;  /* 0x00000006ff097819 */ /* 0x000fe40000011409 */
[----:B------:R-:W-:Y:S02]  /*0c00*/  CS2R R134, SRZ ;  /* 0x0000000000867805 */ /* 0x000fe4000001ff00 */
[----:B------:R-:W-:Y:S02]  /*0c10*/  CS2R R132, SRZ ;  /* 0x0000000000847805 */ /* 0x000fe4000001ff00 */
[----:B------:R-:W-:Y:S02]  /*0c20*/  CS2R R130, SRZ ;  /* 0x0000000000827805 */ /* 0x000fe4000001ff00 */
[----:B------:R-:W-:Y:S02]  /*0c30*/  VIMNMX R9, RZ, R9, !PT ;  /* 0x00000009ff097248 */ /* 0x000fe40007fe0100 */
[----:B------:R-:W-:-:S02]  /*0c40*/  CS2R R128, SRZ ;  /* 0x0000000000807805 */ /* 0x000fc4000001ff00 */
[----:B------:R-:W-:Y:S02]  /*0c50*/  CS2R R94, SRZ ;  /* 0x00000000005e7805 */ /* 0x000fe4000001ff00 */
[----:B------:R-:W-:Y:S02]  /*0c60*/  CS2R R92, SRZ ;  /* 0x00000000005c7805 */ /* 0x000fe4000001ff00 */
[----:B------:R-:W-:Y:S02]  /*0c70*/  ISETP.LT.AND P2, PT, R9, UR61, PT ;  /* 0x0000003d09007c0c */ /* 0x000fe4000bf41270 */
        /* <DEDUP_REMOVED lines=73> */
[----:B------:R-:W-:Y:S01]  /*1110*/  CS2R R136, SRZ ;  /* 0x0000000000887805 */ /* 0x000fe2000001ff00 */
[----:B------:R-:W-:Y:S06]  /*1120*/  @!P2 BRA `(.L_x_485) ;  /* 0x0000008000e8a947 */ /* 0x000fec0003800000 */
[----:B------:R-:W0:Y:S01]  /*1130*/  S2R R4, SR_CgaCtaId ;  /* 0x0000000000047919 */ /* 0x000e220000008800 */
[----:B------:R-:W-:Y:S01]  /*1140*/  MOV R17, 0x400 ;  /* 0x0000040000117802 */ /* 0x000fe20000000f00 */
[----:B------:R-:W-:Y:S01]  /*1150*/  VIADD R21, R21, 0xffffff80 ;  /* 0xffffff8015157836 */ /* 0x000fe20000000000 */
[----:B------:R-:W-:Y:S02]  /*1160*/  SHF.L.U32 R12, RZ, 0x1f, RZ ;  /* 0x0000001fff0c7819 */ /* 0x000fe400000006ff */
[----:B0-----:R-:W-:Y:S02]  /*1170*/  LEA R17, R4, R17, 0x18 ;  /* 0x0000001104117211 */ /* 0x001fe400078ec0ff */
[----:B------:R-:W-:Y:S02]  /*1180*/  SHF.R.S32.HI R4, RZ, 0x1f, R21 ;  /* 0x0000001fff047819 */ /* 0x000fe40000011415 */
[----:B------:R-:W0:Y:S02]  /*1190*/  SYNCS.PHASECHK.TRANS64.TRYWAIT P0, [R17+URZ+0x31600], R12 ;  /* 0x0316000c110075a7 */ /* 0x000e24000800017f */
[----:B------:R-:W-:-:S02]  /*11a0*/  LEA.HI R6, R4, R21, RZ, 0x7 ;  /* 0x0000001504067211 */ /* 0x000fc400078f38ff */
[CC--:B------:R-:W-:Y:S02]  /*11b0*/  LEA.HI R10, R4.reuse, R21.reuse, RZ, 0x5 ;  /* 0x00000015040a7211 */ /* 0x0c0fe400078f28ff */
[----:B------:R-:W-:Y:S02]  /*11c0*/  SHF.R.S32.HI R7, RZ, 0x7, R6 ;  /* 0x00000007ff077819 */ /* 0x000fe40000011406 */
[----:B------:R-:W-:-:S03]  /*11d0*/  LEA.HI R4, R4, R21, RZ, 0x4 ;  /* 0x0000001504047211 */ /* 0x000fc600078f20ff */
[----:B------:R1:W2:Y:S02]  /*11e0*/  SHFL.IDX PT, R8, R7, RZ, 0x1f ;  /* 0x00001fff07087589 */ /* 0x0002a400000e0000 */
[----:B012---:R-:W-:Y:S05]  /*11f0*/  @P0 BRA `(.L_x_486) ;  /* 0x0000000000080947 */ /* 0x007fea0003800000 */
[----:B------:R-:W0:Y:S02]  /*1200*/  SYNCS.PHASECHK.TRANS64.TRYWAIT P0, [R17+URZ+0x31600], R12 ;  /* 0x0316000c110075a7 */ /* 0x000e24000800017f */
[----:B0-----:R-:W-:Y:S05]  /*1210*/  @!P0 BRA `(.L_x_487) ;  /* 0x000000e8003c8947 */ /* 0x001fea0003800000 */
.L_x_486:
[----:B------:R-:W2:Y:S01]  /*1220*/  LDL R11, [R1] ;  /* 0x00000000010b7983 */ /* 0x000ea20000100800 */
[----:B------:R-:W-:Y:S01]  /*1230*/  LOP3.LUT R6, R6, 0xffffff80, RZ, 0xc0, !PT ;  /* 0xffffff8006067812 */ /* 0x000fe200078ec0ff */
[----:B------:R-:W1:Y:S01]  /*1240*/  S2UR UR4, SR_CTAID.Y ;  /* 0x00000000000479c3 */ /* 0x000e620000002600 */
[----:B------:R-:W-:Y:S01]  /*1250*/  LOP3.LUT R4, R4, 0xffffff0, RZ, 0xc0, !PT ;  /* 0x0ffffff004047812 */ /* 0x000fe200078ec0ff */
[----:B------:R-:W-:Y:S01]  /*1260*/  IMAD R20, R2, -0x50, RZ ;  /* 0xffffffb002147824 */ /* 0x000fe200078e02ff */
[----:B0-----:R-:W-:Y:S01]  /*1270*/  SHF.R.S32.HI R12, RZ, 0x5, R10 ;  /* 0x00000005ff0c7819 */ /* 0x001fe2000001140a */
[----:B------:R-:W-:Y:S01]  /*1280*/  IMAD.IADD R230, R0, 0x1, -R5 ;  /* 0x0000000100e67824 */ /* 0x000fe200078e0a05 */
[----:B------:R-:W-:Y:S01]  /*1290*/  SEL R229, R234, RZ, !P1 ;  /* 0x000000ffeae57207 */ /* 0x000fe20004800000 */
[----:B------:R-:W-:Y:S01]  /*12a0*/  IMAD.IADD R4, R21, 0x1, -R4 ;  /* 0x0000000115047824 */ /* 0x000fe200078e0a04 */
[----:B------:R-:W-:Y:S01]  /*12b0*/  CS2R R134, SRZ ;  /* 0x0000000000867805 */ /* 0x000fe2000001ff00 */
[----:B------:R-:W0:Y:S01]  /*12c0*/  LDC.64 R18, c[0x0][0x2d8] ;  /* 0x0000b600ff127b82 */ /* 0x000e220000000a00 */
[----:B------:R-:W-:Y:S01]  /*12d0*/  IMAD.IADD R232, R20, 0x1, R0 ;  /* 0x0000000114e87824 */ /* 0x000fe200078e0200 */
[----:B------:R-:W-:Y:S01]  /*12e0*/  CS2R R132, SRZ ;  /* 0x0000000000847805 */ /* 0x000fe2000001ff00 */
[----:B------:R-:W-:Y:S01]  /*12f0*/  IMAD R16, R7, 0x40, R4 ;  /* 0x0000004007107824 */ /* 0x000fe200078e0204 */
[----:B------:R-:W-:Y:S01]  /*1300*/  LEA.HI R4, R8, R8, RZ, 0x1 ;  /* 0x0000000808047211 */ /* 0x000fe200078f08ff */
        /* <DEDUP_REMOVED lines=11> */
[----:B-1----:R-:W-:Y:S01]  /*13c0*/  USHF.R.S32.HI UR5, URZ, 0x1f, UR4 ;  /* 0x0000001f3f057899 */ /* 0x002fe20008011404 */
        /* <DEDUP_REMOVED lines=68> */
[----:B------:R-:W-:Y:S01]  /*1810*/  UMOV UR60, URZ ;  /* 0x0000003f003c7c82 */ /* 0x000fe20008000000 */
[----:B--2---:R-:W-:-:S02]  /*1820*/  R2UR UR6, R11 ;  /* 0x000000000b0672ca */ /* 0x004fc400000e0000 */
[----:B------:R-:W-:Y:S01]  /*1830*/  SHF.R.S32.HI R11, RZ, 0x1f, R10 ;  /* 0x0000001fff0b7819 */ /* 0x000fe2000001140a */
[----:B------:R-:W-:Y:S01]  /*1840*/  IMAD.IADD R10, R21, 0x1, -R6 ;  /* 0x00000001150a7824 */ /* 0x000fe200078e0a06 */
[----:B------:R-:W-:Y:S02]  /*1850*/  LEA.HI R6, R7, R7, RZ, 0x1 ;  /* 0x0000000707067211 */ /* 0x000fe400078f08ff */
[----:B------:R-:W-:Y:S02]  /*1860*/  LEA.HI R11, R11, R12, RZ, 0x2 ;  /* 0x0000000c0b0b7211 */ /* 0x000fe400078f10ff */
[----:B------:R-:W-:Y:S02]  /*1870*/  LOP3.LUT R6, R6, 0x1ffffffe, RZ, 0xc0, !PT ;  /* 0x1ffffffe06067812 */ /* 0x000fe400078ec0ff */
[----:B------:R-:W-:Y:S02]  /*1880*/  LOP3.LUT R13, R11, 0xfffffc, RZ, 0xc0, !PT ;  /* 0x00fffffc0b0d7812 */ /* 0x000fe400078ec0ff */
[----:B------:R-:W-:Y:S01]  /*1890*/  SHF.R.S32.HI R11, RZ, 0x1f, R10 ;  /* 0x0000001fff0b7819 */ /* 0x000fe2000001140a */
[----:B------:R-:W-:-:S02]  /*18a0*/  IMAD.IADD R14, R7, 0x1, -R6 ;  /* 0x00000001070e7824 */ /* 0x000fc400078e0a06 */
[----:B------:R-:W-:Y:S01]  /*18b0*/  IMAD R6, R7, 0x800, R10 ;  /* 0x0000080007067824 */ /* 0x000fe200078e020a */
[----:B------:R-:W-:Y:S01]  /*18c0*/  LOP3.LUT R7, R4, 0xfffffffe, RZ, 0xc0, !PT ;  /* 0xfffffffe04077812 */ /* 0x000fe200078ec0ff */
[----:B------:R-:W-:Y:S02]  /*18d0*/  IMAD.IADD R13, R12, 0x1, -R13 ;  /* 0x000000010c0d7824 */ /* 0x000fe400078e0a0d */
[----:B------:R-:W-:Y:S02]  /*18e0*/  IMAD.SHL.U32 R6, R6, 0x4, RZ ;  /* 0x0000000406067824 */ /* 0x000fe400078e00ff */
[----:B------:R-:W-:Y:S01]  /*18f0*/  IMAD.IADD R4, R8, 0x1, -R7 ;  /* 0x0000000108047824 */ /* 0x000fe200078e0a07 */
[----:B------:R-:W-:Y:S01]  /*1900*/  LEA.HI R7, R11, R10, RZ, 0x2 ;  /* 0x0000000a0b077211 */ /* 0x000fe200078f10ff */
[----:B------:R-:W-:Y:S01]  /*1910*/  IMAD R16, R13, 0x10, R16 ;  /* 0x000000100d107824 */ /* 0x000fe200078e0210 */
[----:B------:R-:W-:Y:S02]  /*1920*/  SHF.R.S32.HI R12, RZ, 0x1f, R6 ;  /* 0x0000001fff0c7819 */ /* 0x000fe40000011406 */
[----:B------:R-:W-:Y:S01]  /*1930*/  IADD3 R6, P0, R6, R3, RZ ;  /* 0x0000000306067210 */ /* 0x000fe20007f1e0ff */
[----:B------:R-:W-:Y:S01]  /*1940*/  IMAD.SHL.U32 R0, R16, 0x8, RZ ;  /* 0x0000000810007824 */ /* 0x000fe200078e00ff */
[----:B------:R-:W-:-:S02]  /*1950*/  SHF.R.S32.HI R8, RZ, 0x2, R7 ;  /* 0x00000002ff087819 */ /* 0x000fc40000011407 */
[----:B------:R-:W-:Y:S01]  /*1960*/  SHF.R.S32.HI R13, RZ, 0x1f, R7 ;  /* 0x0000001fff0d7819 */ /* 0x000fe20000011407 */
[----:B------:R-:W-:Y:S01]  /*1970*/  IMAD R0, R0, 0x2, R17 ;  /* 0x0000000200007824 */ /* 0x000fe200078e0211 */
[----:B------:R-:W-:Y:S02]  /*1980*/  LOP3.LUT R15, R7, 0x7ffffffc, RZ, 0xc0, !PT ;  /* 0x7ffffffc070f7812 */ /* 0x000fe400078ec0ff */
[----:B------:R-:W-:Y:S02]  /*1990*/  LEA.HI.X.SX32 R7, R3, R12, 0x1, P0 ;  /* 0x0000000c03077211 */ /* 0x000fe400000f0eff */
[----:B------:R-:W-:Y:S01]  /*19a0*/  LEA.HI R13, R13, R8, RZ, 0x3 ;  /* 0x000000080d0d7211 */ /* 0x000fe200078f18ff */
[----:B------:R-:W-:Y:S01]  /*19b0*/  IMAD.IADD R15, R10, 0x1, -R15 ;  /* 0x000000010a0f7824 */ /* 0x000fe200078e0a0f */
[----:B------:R-:W-:Y:S01]  /*19c0*/  SHF.R.S32.HI R3, RZ, 0x1f, R234 ;  /* 0x0000001fff037819 */ /* 0x000fe200000114ea */
[----:B0-----:R-:W-:Y:S01]  /*19d0*/  IMAD.WIDE.U32 R6, R18, UR4, R6 ;  /* 0x0000000412067c25 */ /* 0x001fe2000f8e0006 */
[----:B------:R-:W-:-:S02]  /*19e0*/  LEA.HI R11, R11, R10, RZ, 0x5 ;  /* 0x0000000a0b0b7211 */ /* 0x000fc400078f28ff */
[----:B------:R-:W-:Y:S01]  /*19f0*/  LOP3.LUT R13, R13, 0xfffffff8, RZ, 0xc0, !PT ;  /* 0xfffffff80d0d7812 */ /* 0x000fe200078ec0ff */
[----:B------:R-:W-:Y:S01]  /*1a00*/  IMAD R10, R18, UR5, RZ ;  /* 0x00000005120a7c24 */ /* 0x000fe2000f8e02ff */
[----:B------:R-:W-:Y:S01]  /*1a10*/  SEL R3, R3, RZ, !P1 ;  /* 0x000000ff03037207 */ /* 0x000fe20004800000 */
[----:B------:R-:W-:Y:S01]  /*1a20*/  IMAD R14, R14, 0x4, R15 ;  /* 0x000000040e0e7824 */ /* 0x000fe200078e020f */
[----:B------:R-:W-:Y:S01]  /*1a30*/  SHF.R.S32.HI R11, RZ, 0x5, R11 ;  /* 0x00000005ff0b7819 */ /* 0x000fe2000001140b */
[----:B------:R-:W-:Y:S01]  /*1a40*/  IMAD R19, R19, UR4, R10 ;  /* 0x0000000413137c24 */ /* 0x000fe2000f8e020a */
[----:B------:R-:W-:Y:S01]  /*1a50*/  ULDC.64 UR4, c[0x0][0x2e0] ;  /* 0x0000b80000047ab9 */ /* 0x000fe20000000a00 */
[----:B------:R-:W-:Y:S02]  /*1a60*/  IMAD.IADD R18, R8, 0x1, -R13 ;  /* 0x0000000108127824 */ /* 0x000fe400078e0a0d */
[----:B------:R-:W-:Y:S02]  /*1a70*/  IMAD R8, R3, UR4, RZ ;  /* 0x0000000403087c24 */ /* 0x000fe4000f8e02ff */
[----:B------:R-:W-:-:S02]  /*1a80*/  IMAD.IADD R7, R7, 0x1, R19 ;  /* 0x0000000107077824 */ /* 0x000fc400078e0213 */
[C---:B------:R-:W-:Y:S02]  /*1a90*/  IMAD R235, R229.reuse, UR5, R8 ;  /* 0x00000005e5eb7c24 */ /* 0x040fe4000f8e0208 */
[----:B------:R-:W-:Y:S01]  /*1aa0*/  IMAD.WIDE.U32 R228, R229, UR4, R6 ;  /* 0x00000004e5e47c25 */ /* 0x000fe2000f8e0006 */
[----:B------:R-:W-:Y:S01]  /*1ab0*/  ULOP3.LUT UR4, UR6, 0x1, URZ, 0xfc, !UPT ;  /* 0x0000000106047892 */ /* 0x000fe2000f8efc3f */
[----:B------:R-:W-:Y:S02]  /*1ac0*/  IADD3 R6, -R5, 0x1, R232 ;  /* 0x0000000105067810 */ /* 0x000fe40007ffe1e8 */
[----:B------:R-:W-:Y:S02]  /*1ad0*/  IMAD.SHL.U32 R233, R14, 0x2, RZ ;  /* 0x000000020ee97824 */ /* 0x000fe400078e00ff */
[----:B------:R-:W-:Y:S02]  /*1ae0*/  IMAD R18, R11, 0x10, R18 ;  /* 0x000000100b127824 */ /* 0x000fe400078e0212 */
[----:B------:R-:W-:-:S02]  /*1af0*/  IMAD.IADD R232, R232, 0x1, -R233 ;  /* 0x00000001e8e87824 */ /* 0x000fc400078e0ae9 */
[----:B------:R-:W-:Y:S02]  /*1b00*/  IMAD.IADD R231, R6, 0x1, -R233 ;  /* 0x0000000106e77824 */ /* 0x000fe400078e0ae9 */
[----:B------:R-:W-:Y:S02]  /*1b10*/  IMAD.MOV.U32 R3, RZ, RZ, R9 ;  /* 0x000000ffff037224 */ /* 0x000fe400078e0009 */
[----:B------:R-:W-:Y:S02]  /*1b20*/  IMAD.MOV.U32 R19, RZ, RZ, RZ ;  /* 0x000000ffff137224 */ /* 0x000fe400078e00ff */
[----:B------:R-:W-:Y:S02]  /*1b30*/  IMAD.U32 R236, RZ, RZ, UR4 ;  /* 0x00000004ffec7e24 */ /* 0x000fe4000f8e00ff */
[----:B------:R-:W-:Y:S02]  /*1b40*/  IMAD.IADD R233, R20, 0x1, -R233 ;  /* 0x0000000114e97824 */ /* 0x000fe400078e0ae9 */
[----:B------:R-:W-:-:S07]  /*1b50*/  IMAD.IADD R235, R229, 0x1, R235 ;  /* 0x00000001e5eb7824 */ /* 0x000fce00078e02eb */
.L_x_506:
[----:B------:R-:W-:-:S13]  /*1b60*/  R2UR UR4, R236 ;  /* 0x00000000ec0472ca */ /* 0x000fda00000e0000 */
[----:B------:R-:W-:-:S06]  /*1b70*/  UISETP.NE.AND UP0, UPT, UR4, 0x3, UPT ;  /* 0x000000030400788c */ /* 0x000fcc000bf05270 */
[----:B------:R-:W-:-:S13]  /*1b80*/  PLOP3.LUT P0, PT, PT, PT, UP0, 0x40, 0x0 ;  /* 0x000000000000781c */ /* 0x000fda0003f0e808 */
[----:B0-----:R-:W-:Y:S05]  /*1b90*/  @P0 BRA `(.L_x_488) ;  /* 0x0000000000040947 */ /* 0x001fea0003800000 */
[----:B------:R-:W-:Y:S01]  /*1ba0*/  BPT.TRAP 0x1 ;  /* 0x000000040000795c */ /* 0x000fe20000300000 */
.L_x_488:
[----:B------:R-:W-:Y:S01]  /*1bb0*/  PLOP3.LUT P1, PT, PT, PT, UP0, 0x40, 0x0 ;  /* 0x000000000000781c */ /* 0x000fe20003f2e808 */
[----:B------:R-:W-:Y:S01]  /*1bc0*/  IMAD R16, R2, 0x8, R17 ;  /* 0x0000000802107824 */ /* 0x000fe200078e0211 */
[----:B------:R-:W-:-:S04]  /*1bd0*/  SHF.L.U32 R9, R19, 0x1f, RZ ;  /* 0x0000001f13097819 */ /* 0x000fc800000006ff */
[----:B------:R0:W1:Y:S07]  /*1be0*/  SYNCS.PHASECHK.TRANS64.TRYWAIT P0, [R16+URZ+0x31610], R9 ;  /* 0x03161009100075a7 */ /* 0x00006e000800017f */
[----:B------:R-:W-:Y:S05]  /*1bf0*/  @P1 BRA `(.L_x_489) ;  /* 0x0000000000041947 */ /* 0x000fea0003800000 */
[----:B------:R-:W-:Y:S01]  /*1c00*/  BPT.TRAP 0x1 ;  /* 0x000000040000795c */ /* 0x000fe20000300000 */
.L_x_489:
        /* <DEDUP_REMOVED lines=11> */
.L_x_490:
[----:B------:R-:W-:Y:S01]  /*1cc0*/  IMAD R6, R2, 0x800, R11 ;  /* 0x0000080002067824 */ /* 0x000fe200078e020b */
[C---:B------:R-:W-:Y:S01]  /*1cd0*/  R2UR UR6, R5.reuse ;  /* 0x00000000050672ca */ /* 0x040fe200000e0000 */
[C---:B------:R-:W-:Y:S01]  /*1ce0*/  VIADD R8, R5.reuse, 0x80 ;  /* 0x0000008005087836 */ /* 0x040fe20000000000 */
[----:B------:R-:W-:Y:S01]  /*1cf0*/  WARPGROUP.ARRIVE ;  /* 0x00000000000079c5 */ /* 0x000fe20000000000 */
[C---:B01----:R-:W-:Y:S01]  /*1d00*/  VIADD R9, R5.reuse, 0x100 ;  /* 0x0000010005097836 */ /* 0x043fe20000000000 */
        /* <DEDUP_REMOVED lines=417> */
[----:B------:R0:W1:Y:S04]  /*3720*/  LDS R6, [R8+0x2c100] ;  /* 0x02c1000008067984 */ /* 0x0000680000000800 */
[----:B------:R0:W2:Y:S01]  /*3730*/  LDS R5, [R8+0x2c120] ;  /* 0x02c1200008057984 */ /* 0x0000a20000000800 */
        /* <DEDUP_REMOVED lines=13> */
[----:B0-----:R-:W-:Y:S05]  /*3810*/  @P0 BRA `(.L_x_492) ;  /* 0x0000000000040947 */ /* 0x001fea0003800000 */
[----:B------:R-:W-:Y:S01]  /*3820*/  BPT.TRAP 0x1 ;  /* 0x000000040000795c */ /* 0x000fe20000300000 */
.L_x_492:
[----:B------:R-:W-:Y:S01]  /*3830*/  PLOP3.LUT P1, PT, PT, PT, UP0, 0x40, 0x0 ;  /* 0x000000000000781c */ /* 0x000fe20003f2e808 */
[----:B------:R-:W-:-:S05]  /*3840*/  IMAD.U32 R10, RZ, RZ, UR60 ;  /* 0x0000003cff0a7e24 */ /* 0x000fca000f8e00ff */
[----:B------:R-:W-:-:S04]  /*3850*/  SHF.L.U32 R10, R10, 0x1f, RZ ;  /* 0x0000001f0a0a7819 */ /* 0x000fc800000006ff */
[----:B------:R0:W3:Y:S03]  /*3860*/  SYNCS.PHASECHK.TRANS64.TRYWAIT P0, [R17+URZ+0x31630], R10 ;  /* 0x0316300a110075a7 */ /* 0x0000e6000800017f */
[----:B------:R-:W-:Y:S05]  /*3870*/  @P1 BRA `(.L_x_493) ;  /* 0x0000000000041947 */ /* 0x000fea0003800000 */
[----:B------:R-:W-:Y:S01]  /*3880*/  BPT.TRAP 0x1 ;  /* 0x000000040000795c */ /* 0x000fe20000300000 */
.L_x_493:
        /* <DEDUP_REMOVED lines=11> */
.L_x_494:
        /* <DEDUP_REMOVED lines=420> */
[----:B------:R-:W-:Y:S01]  /*5380*/  UMOV UR7, 0x40000000 ;  /* 0x4000000000077882 */ /* 0x000fe20000000000 */
[----:B------:R-:W-:Y:S01]  /*5390*/  ULDC UR8, c[0x0][0x75c] ;  /* 0x0001d70000087ab9 */ /* 0x000fe20000000800 */
[----:B------:R-:W-:Y:S01]  /*53a0*/  HGMMA.64x8x16.F32 R48, gdesc[UR4], R48 ;  /* 0x00000000043079f0 */ /* 0x000fe20008700830 */
[----:B------:R-:W-:Y:S01]  /*53b0*/  UMOV UR6, UR9 ;  /* 0x0000000900067c82 */ /* 0x000fe20008000000 */
[----:B------:R-:W-:Y:S02]  /*53c0*/  UMOV UR7, 0x40000000 ;  /* 0x4000000000077882 */ /* 0x000fe40000000000 */
[----:B------:R-:W-:Y:S02]  /*53d0*/  HGMMA.64x8x16.F32 R52, gdesc[UR4], R52 ;  /* 0x00000000043479f0 */ /* 0x000fe40008700834 */
[----:B------:R-:W-:Y:S01]  /*53e0*/  UMOV UR6, UR10 ;  /* 0x0000000a00067c82 */ /* 0x000fe20008000000 */
[----:B------:R-:W-:-:S02]  /*53f0*/  UMOV UR7, 0x40000000 ;  /* 0x4000000000077882 */ /* 0x000fc40000000000 */
[----:B------:R-:W-:Y:S01]  /*5400*/  HGMMA.64x8x16.F32 R216, gdesc[UR4], R216 ;  /* 0x0000000004d879f0 */ /* 0x000fe200087008d8 */
[----:B------:R-:W-:Y:S01]  /*5410*/  UMOV UR6, UR11 ;  /* 0x0000000b00067c82 */ /* 0x000fe20008000000 */
[----:B------:R-:W-:Y:S02]  /*5420*/  UMOV UR7, 0x40000000 ;  /* 0x4000000000077882 */ /* 0x000fe40000000000 */
[----:B------:R-:W-:Y:S01]  /*5430*/  HGMMA.64x8x16.F32 R220, gdesc[UR4], R220, gsb0 ;  /* 0x0000000004dc79f0 */ /* 0x000fe200080008dc */
[----:B------:R-:W-:Y:S01]  /*5440*/  ULDC UR6, c[0x0][0x750] ;  /* 0x0001d40000067ab9 */ /* 0x000fe20000000800 */
[----:B------:R-:W-:Y:S01]  /*5450*/  ULDC.64 UR4, c[0x0][0x748] ;  /* 0x0001d20000047ab9 */ /* 0x000fe20000000a00 */
[----:B------:R-:W-:Y:S01]  /*5460*/  UISETP.GE.AND UP1, UPT, UR6, 0x1, UPT ;  /* 0x000000010600788c */ /* 0x000fe2000bf26270 */
[----:B------:R-:W-:Y:S02]  /*5470*/  WARPGROUP.DEPBAR.LE gsb0, 0x1 ;  /* 0x00008000000079c5 */ /* 0x000fe40000010100 */
        /* <DEDUP_REMOVED lines=21> */
[----:B------:R-:W0:Y:S01]  /*55d0*/  MUFU.TANH R7, R7 ;  /* 0x0000000700077308 */ /* 0x000e220000002400 */
[----:B------:R-:W-:Y:S01]  /*55e0*/  ULOP3.LUT UR4, URZ, UR4, URZ, 0x33, !UPT ;  /* 0x000000043f047292 */ /* 0x000fe2000f8e333f */
[----:B------:R-:W-:-:S02]  /*55f0*/  VIADD R35, R231, UR5 ;  /* 0x00000005e7237c36 */ /* 0x000fc40008000000 */
[----:B------:R-:W-:-:S03]  /*5600*/  IMAD R31, R3, 0x40, R18 ;  /* 0x00000040031f7824 */ /* 0x000fc600078e0212 */
[----:B------:R-:W-:Y:S01]  /*5610*/  VIADD R32, R231, UR4 ;  /* 0x00000004e7207c36 */ /* 0x000fe20008000000 */
[----:B------:R-:W3:Y:S01]  /*5620*/  MUFU.TANH R8, R8 ;  /* 0x0000000800087308 */ /* 0x000ee20000002400 */
[C---:B------:R-:W-:Y:S02]  /*5630*/  VIADDMNMX R225, R31.reuse, R35, R232, PT ;  /* 0x000000231fe17246 */ /* 0x040fe400038001e8 */
[----:B------:R-:W-:-:S05]  /*5640*/  IMAD.IADD R37, R31, 0x1, R32 ;  /* 0x000000011f257824 */ /* 0x000fca00078e0220 */
[----:B------:R-:W4:Y:S08]  /*5650*/  MUFU.TANH R9, R9 ;  /* 0x0000000900097308 */ /* 0x000f300000002400 */
[----:B------:R-:W0:Y:S08]  /*5660*/  MUFU.TANH R10, R10 ;  /* 0x0000000a000a7308 */ /* 0x000e300000002400 */
        /* <DEDUP_REMOVED lines=15> */
[----:B------:R-:W0:Y:S01]  /*5760*/  MUFU.TANH R33, R33 ;  /* 0x0000002100217308 */ /* 0x000e220000002400 */
[----:B---34-:R-:W-:Y:S05]  /*5770*/  @!P1 BRA `(.L_x_496) ;  /* 0x00000000005c9947 */ /* 0x018fea0003800000 */
[----:B------:R-:W-:Y:S01]  /*5780*/  IMAD.IADD R30, R230, 0x1, R31 ;  /* 0x00000001e61e7824 */ /* 0x000fe200078e021f */
[----:B------:R-:W-:Y:S04]  /*5790*/  BSSY B1, `(.L_x_497) ;  /* 0x0000012000017945 */ /* 0x000fe80003800000 */
        /* <DEDUP_REMOVED lines=11> */
.L_x_498:
[----:B------:R-:W-:-:S06]  /*5850*/  UISETP.NE.AND UP1, UPT, UR6, 0x1, UPT ;  /* 0x000000010600788c */ /* 0x000fcc000bf25270 */
[----:B------:R-:W-:-:S05]  /*5860*/  PLOP3.LUT P0, PT, PT, PT, UP1, 0x80, 0x0 ;  /* 0x000000000000781c */ /* 0x000fca0003f0f018 */
[----:B------:R-:W-:-:S08]  /*5870*/  @UP1 ULDC UR4, c[0x0][0x754] ;  /* 0x0001d50000041ab9 */ /* 0x000fd00000000800 */
[----:B------:R-:W-:Y:S01]  /*5880*/  @P0 IMAD.HI.U32 R34, R30, UR4, RZ ;  /* 0x000000041e220c27 */ /* 0x000fe2000f8e00ff */
[----:B------:R-:W-:-:S04]  /*5890*/  @UP1 ULDC UR4, c[0x0][0x758] ;  /* 0x0001d60000041ab9 */ /* 0x000fc80000000800 */
[----:B------:R-:W-:-:S07]  /*58a0*/  @P0 SHF.R.U32.HI R30, RZ, UR4, R34 ;  /* 0x00000004ff1e0c19 */ /* 0x000fce0008011622 */
.L_x_499:
[----:B------:R-:W-:Y:S05]  /*58b0*/  BSYNC B1 ;  /* 0x0000000000017941 */ /* 0x000fea0003800000 */
.L_x_497:
[----:B------:R-:W-:-:S05]  /*58c0*/  IMAD R30, R30, UR6, R233 ;  /* 0x000000061e1e7c24 */ /* 0x000fca000f8e02e9 */
[----:B------:R-:W-:Y:S02]  /*58d0*/  VIMNMX R37, R37, R30, !PT ;  /* 0x0000001e25257248 */ /* 0x000fe40007fe0100 */
[----:B------:R-:W-:-:S07]  /*58e0*/  VIADDMNMX R225, R30, UR6, R225, PT ;  /* 0x000000061ee17c46 */ /* 0x000fce000b8001e1 */
.L_x_496:
[----:B------:R-:W-:-:S04]  /*58f0*/  VIADD R39, R31, 0x8 ;  /* 0x000000081f277836 */ /* 0x000fc80000000000 */
[----:B------:R-:W-:Y:S01]  /*5900*/  IMAD.IADD R31, R32, 0x1, R39 ;  /* 0x00000001201f7824 */ /* 0x000fe200078e0227 */
[----:B------:R-:W-:Y:S01]  /*5910*/  VIADDMNMX R224, R39, R35, R232, PT ;  /* 0x0000002327e07246 */ /* 0x000fe200038001e8 */
[----:B------:R-:W-:Y:S06]  /*5920*/  @!P1 BRA `(.L_x_500) ;  /* 0x00000000005c9947 */ /* 0x000fec0003800000 */
        /* <DEDUP_REMOVED lines=13> */
.L_x_502:
[----:B------:R-:W-:-:S06]  /*5a00*/  UISETP.NE.AND UP1, UPT, UR6, 0x1, UPT ;  /* 0x000000010600788c */ /* 0x000fcc000bf25270 */
[----:B------:R-:W-:-:S05]  /*5a10*/  PLOP3.LUT P0, PT, PT, PT, UP1, 0x80, 0x0 ;  /* 0x000000000000781c */ /* 0x000fca0003f0f018 */
[----:B------:R-:W-:-:S08]  /*5a20*/  @UP1 ULDC UR4, c[0x0][0x754] ;  /* 0x0001d50000041ab9 */ /* 0x000fd00000000800 */
[----:B------:R-:W-:Y:S01]  /*5a30*/  @P0 IMAD.HI.U32 R32, R30, UR4, RZ ;  /* 0x000000041e200c27 */ /* 0x000fe2000f8e00ff */
[----:B------:R-:W-:-:S04]  /*5a40*/  @UP1 ULDC UR4, c[0x0][0x758] ;  /* 0x0001d60000041ab9 */ /* 0x000fc80000000800 */
[----:B------:R-:W-:-:S07]  /*5a50*/  @P0 SHF.R.U32.HI R30, RZ, UR4, R32 ;  /* 0x00000004ff1e0c19 */ /* 0x000fce0008011620 */
.L_x_503:
[----:B------:R-:W-:Y:S05]  /*5a60*/  BSYNC B1 ;  /* 0x0000000000017941 */ /* 0x000fea0003800000 */
.L_x_501:
[----:B------:R-:W-:-:S05]  /*5a70*/  IMAD R30, R30, UR6, R233 ;  /* 0x000000061e1e7c24 */ /* 0x000fca000f8e02e9 */
[----:B------:R-:W-:Y:S02]  /*5a80*/  VIMNMX R31, R31, R30, !PT ;  /* 0x0000001e1f1f7248 */ /* 0x000fe40007fe0100 */
[----:B------:R-:W-:-:S07]  /*5a90*/  VIADDMNMX R224, R30, UR6, R224, PT ;  /* 0x000000061ee07c46 */ /* 0x000fce000b8001e0 */
.L_x_500:
[----:B------:R-:W3:Y:S01]  /*5aa0*/  S2R R227, SR_CTAID.X ;  /* 0x0000000000e37919 */ /* 0x000ee20000002500 */
[----:B------:R-:W-:Y:S01]  /*5ab0*/  LOP3.LUT R42, R42, 0xffffffef, RZ, 0xc0, !PT ;  /* 0xffffffef2a2a7812 */ /* 0x000fe200078ec0ff */
        /* <DEDUP_REMOVED lines=26> */
[----:B---3--:R-:W-:-:S05]  /*5c60*/  IMAD R227, R227, -0x50, RZ ;  /* 0xffffffb0e3e37824 */ /* 0x008fca00078e02ff */
        /* <DEDUP_REMOVED lines=12> */
[----:B0-----:R-:W-:Y:S01]  /*5d30*/  FSEL R41, R11, -INF , !P3 ;  /* 0xff8000000b297808 */ /* 0x001fe20005800000 */
[--C-:B-1----:R-:W-:Y:S01]  /*5d40*/  FFMA.FTZ R30, R30, UR4, -R6.reuse ;  /* 0x000000041e1e7c23 */ /* 0x102fe20008010806 */
        /* <DEDUP_REMOVED lines=9> */
[----:B------:R-:W-:Y:S01]  /*5de0*/  ISETP.LT.OR P4, PT, R225, 0x12, P4 ;  /* 0x00000012e100780c */ /* 0x000fe20002781670 */
[----:B------:R-:W-:Y:S01]  /*5df0*/  FFMA.FTZ R13, -R13, R13, 1 ;  /* 0x3f8000000d0d7423 */ /* 0x000fe2000001010d */
[----:B------:R-:W-:Y:S01]  /*5e00*/  ISETP.GT.AND P2, PT, R37, 0x21, !P0 ;  /* 0x000000212500780c */ /* 0x000fe20004744270 */
[----:B--2---:R-:W-:Y:S01]  /*5e10*/  FFMA.FTZ R226, R226, UR4, -R5 ;  /* 0x00000004e2e27c23 */ /* 0x004fe20008010805 */
[----:B------:R-:W-:-:S02]  /*5e20*/  ISETP.LT.OR P3, PT, R225, 0x21, P3 ;  /* 0x00000021e100780c */ /* 0x000fc40001f61670 */
[----:B------:R-:W-:Y:S02]  /*5e30*/  ISETP.GE.AND P5, PT, R227, 0x31, PT ;  /* 0x00000031e300780c */ /* 0x000fe40003fa6270 */
[----:B------:R-:W-:Y:S01]  /*5e40*/  FSEL R35, R12, -INF , !P4 ;  /* 0xff8000000c237808 */ /* 0x000fe20006000000 */
[----:B------:R-:W-:Y:S01]  /*5e50*/  MUFU.EX2 R226, R226 ;  /* 0x000000e200e27308 */ /* 0x000fe20000000800 */
[----:B------:R-:W-:Y:S02]  /*5e60*/  ISETP.LT.OR P2, PT, R225, 0x22, P2 ;  /* 0x00000022e100780c */ /* 0x000fe40001741670 */
[C---:B------:R-:W-:Y:S01]  /*5e70*/  FSEL R34, R15.reuse, -INF , !P3 ;  /* 0xff8000000f227808 */ /* 0x040fe20005800000 */
[----:B------:R-:W-:Y:S01]  /*5e80*/  FFMA.FTZ R15, -R15, R15, 1 ;  /* 0x3f8000000f0f7423 */ /* 0x000fe2000001010f */
[----:B------:R-:W-:Y:S02]  /*5e90*/  ISETP.GE.AND P4, PT, R227, 0x32, PT ;  /* 0x00000032e300780c */ /* 0x000fe40003f86270 */
[----:B------:R-:W-:Y:S01]  /*5ea0*/  ISETP.GT.AND P3, PT, R37, 0x30, !P5 ;  /* 0x000000302500780c */ /* 0x000fe20006f64270 */
[----:B------:R-:W-:Y:S01]  /*5eb0*/  FFMA.FTZ R34, R34, UR4, -R6 ;  /* 0x0000000422227c23 */ /* 0x000fe20008010806 */
[----:B------:R-:W-:-:S02]  /*5ec0*/  FSEL R36, R20, -INF , !P2 ;  /* 0xff80000014247808 */ /* 0x000fc40005000000 */
[----:B------:R-:W-:Y:S02]  /*5ed0*/  ISETP.GT.AND P2, PT, R37, 0x31, !P4 ;  /* 0x000000312500780c */ /* 0x000fe40006744270 */
[C---:B------:R-:W-:Y:S02]  /*5ee0*/  ISETP.LT.OR P3, PT, R225.reuse, 0x31, P3 ;  /* 0x00000031e100780c */ /* 0x040fe40001f61670 */
[----:B------:R-:W-:Y:S02]  /*5ef0*/  ISETP.LT.OR P2, PT, R225, 0x32, P2 ;  /* 0x00000032e100780c */ /* 0x000fe40001741670 */
[----:B------:R-:W-:Y:S02]  /*5f00*/  FSEL R39, R23, -INF , !P3 ;  /* 0xff80000017277808 */ /* 0x000fe40005800000 */
[----:B------:R-:W-:Y:S02]  /*5f10*/  ISETP.GE.AND P3, PT, R227, 0x41, PT ;  /* 0x00000041e300780c */ /* 0x000fe40003f66270 */
[----:B------:R-:W-:-:S02]  /*5f20*/  FSEL R38, R24, -INF , !P2 ;  /* 0xff80000018267808 */ /* 0x000fc40005000000 */
[----:B------:R-:W-:Y:S02]  /*5f30*/  ISETP.GT.AND P2, PT, R37, 0x40, !P3 ;  /* 0x000000402500780c */ /* 0x000fe40005f44270 */
[----:B------:R-:W-:Y:S02]  /*5f40*/  ISETP.GE.AND P6, PT, R227, 0x1, PT ;  /* 0x00000001e300780c */ /* 0x000fe40003fc6270 */
[----:B------:R-:W-:Y:S02]  /*5f50*/  ISETP.LT.OR P2, PT, R225, 0x41, P2 ;  /* 0x00000041e100780c */ /* 0x000fe40001741670 */
[----:B------:R-:W-:Y:S02]  /*5f60*/  @P1 LOP3.LUT R42, R42, 0x10, RZ, 0xfc, !PT ;  /* 0x000000102a2a1812 */ /* 0x000fe400078efcff */
[----:B------:R-:W-:Y:S02]  /*5f70*/  FSEL R32, R27, -INF , !P2 ;  /* 0xff8000001b207808 */ /* 0x000fe40005000000 */
[----:B------:R-:W-:-:S02]  /*5f80*/  ISETP.GT.AND P2, PT, R37, RZ, !P6 ;  /* 0x000000ff2500720c */ /* 0x000fc40007744270 */
[----:B------:R-:W-:Y:S01]  /*5f90*/  ISETP.GT.AND P6, PT, R31, RZ, !P6 ;  /* 0x000000ff1f00720c */ /* 0x000fe200077c4270 */
[--C-:B------:R-:W-:Y:S01]  /*5fa0*/  FFMA.FTZ R32, R32, UR4, -R6.reuse ;  /* 0x0000000420207c23 */ /* 0x100fe20008010806 */
[----:B------:R-:W-:Y:S02]  /*5fb0*/  ISETP.LT.OR P2, PT, R225, 0x1, P2 ;  /* 0x00000001e100780c */ /* 0x000fe40001741670 */
[----:B------:R-:W-:Y:S02]  /*5fc0*/  ISETP.LT.OR P6, PT, R224, 0x1, P6 ;  /* 0x00000001e000780c */ /* 0x000fe400037c1670 */
[----:B------:R-:W-:Y:S02]  /*5fd0*/  FSEL R43, R7, -INF , !P2 ;  /* 0xff800000072b7808 */ /* 0x000fe40005000000 */
[----:B------:R-:W-:Y:S02]  /*5fe0*/  ISETP.GE.AND P2, PT, R227, 0x42, PT ;  /* 0x00000042e300780c */ /* 0x000fe40003f46270 */
[----:B------:R-:W-:Y:S01]  /*5ff0*/  ISETP.GT.AND P0, PT, R31, 0x21, !P0 ;  /* 0x000000211f00780c */ /* 0x000fe20004704270 */
[----:B------:R-:W-:Y:S01]  /*6000*/  FFMA.FTZ R43, R43, UR4, -R6 ;  /* 0x000000042b2b7c23 */ /* 0x000fe20008010806 */
[----:B------:R-:W-:-:S02]  /*6010*/  ISETP.GT.AND P1, PT, R37, 0x41, !P2 ;  /* 0x000000412500780c */ /* 0x000fc40005724270 */
[----:B------:R-:W-:Y:S02]  /*6020*/  ISETP.GT.AND P5, PT, R31, 0x30, !P5 ;  /* 0x000000301f00780c */ /* 0x000fe40006fa4270 */
[----:B------:R-:W-:Y:S01]  /*6030*/  ISETP.LT.OR P1, PT, R225, 0x42, P1 ;  /* 0x00000042e100780c */ /* 0x000fe20000f21670 */
[----:B------:R-:W-:Y:S01]  /*6040*/  MUFU.EX2 R43, R43 ;  /* 0x0000002b002b7308 */ /* 0x000fe20000000800 */
[C---:B------:R-:W-:Y:S01]  /*6050*/  FSEL R225, R9.reuse, -INF , !P6 ;  /* 0xff80000009e17808 */ /* 0x040fe20007000000 */
[----:B------:R-:W-:Y:S01]  /*6060*/  FFMA.FTZ R9, -R9, R9, 1 ;  /* 0x3f80000009097423 */ /* 0x000fe20000010109 */
[----:B------:R-:W-:Y:S01]  /*6070*/  ISETP.GE.AND P6, PT, R227, 0x12, PT ;  /* 0x00000012e300780c */ /* 0x000fe20003fc6270 */
[----:B------:R-:W-:Y:S01]  /*6080*/  IMAD R227, R18, 0x4, R17 ;  /* 0x0000000412e37824 */ /* 0x000fe200078e0211 */
[----:B------:R-:W-:Y:S01]  /*6090*/  FSEL R37, R28, -INF , !P1 ;  /* 0xff8000001c257808 */ /* 0x000fe20004800000 */
[----:B------:R-:W-:Y:S01]  /*60a0*/  FFMA.FTZ R225, R225, UR4, -R5 ;  /* 0x00000004e1e17c23 */ /* 0x000fe20008010805 */
[----:B------:R-:W-:-:S02]  /*60b0*/  LOP3.LUT P1, RZ, R42, 0x10, RZ, 0xc0, !PT ;  /* 0x000000102aff7812 */ /* 0x000fc4000782c0ff */
[----:B------:R-:W0:Y:S01]  /*60c0*/  LDS R42, [R227+0x2c300] ;  /* 0x02c30000e32a7984 */ /* 0x000e220000000800 */
[----:B------:R-:W-:Y:S01]  /*60d0*/  ISETP.GT.AND P6, PT, R31, 0x11, !P6 ;  /* 0x000000111f00780c */ /* 0x000fe200077c4270 */
[----:B------:R-:W-:Y:S01]  /*60e0*/  FFMA.FTZ R37, R37, UR4, -R6 ;  /* 0x0000000425257c23 */ /* 0x000fe20008010806 */
[C---:B------:R-:W-:Y:S01]  /*60f0*/  ISETP.GT.AND P1, PT, R31.reuse, 0x20, !P1 ;  /* 0x000000201f00780c */ /* 0x040fe20004f24270 */
[----:B------:R-:W1:Y:S01]  /*6100*/  MUFU.EX2 R225, R225 ;  /* 0x000000e100e17308 */ /* 0x000e620000000800 */
[C---:B------:R-:W-:Y:S02]  /*6110*/  ISETP.GT.AND P4, PT, R31.reuse, 0x31, !P4 ;  /* 0x000000311f00780c */ /* 0x040fe40006784270 */
[C---:B------:R-:W-:Y:S02]  /*6120*/  ISETP.GT.AND P3, PT, R31.reuse, 0x40, !P3 ;  /* 0x000000401f00780c */ /* 0x040fe40005f64270 */
[----:B------:R-:W-:Y:S02]  /*6130*/  ISETP.GT.AND P2, PT, R31, 0x41, !P2 ;  /* 0x000000411f00780c */ /* 0x000fe40005744270 */
[----:B------:R-:W2:Y:S01]  /*6140*/  LDS R31, [R227+0x2c320] ;  /* 0x02c32000e31f7984 */ /* 0x000ea20000000800 */
[----:B------:R-:W-:-:S02]  /*6150*/  WARPGROUP.DEPBAR.LE gsb0, 0x0 ;  /* 0x00008000000079c5 */ /* 0x000fc40000010000 */
[C---:B------:R-:W-:Y:S02]  /*6160*/  ISETP.LT.OR P6, PT, R224.reuse, 0x12, P6 ;  /* 0x00000012e000780c */ /* 0x040fe400037c1670 */
[C---:B------:R-:W-:Y:S02]  /*6170*/  ISETP.LT.OR P1, PT, R224.reuse, 0x21, P1 ;  /* 0x00000021e000780c */ /* 0x040fe40000f21670 */
[C---:B------:R-:W-:Y:S02]  /*6180*/  ISETP.LT.OR P0, PT, R224.reuse, 0x22, P0 ;  /* 0x00000022e000780c */ /* 0x040fe40000701670 */
[C---:B------:R-:W-:Y:S02]  /*6190*/  ISETP.LT.OR P5, PT, R224.reuse, 0x31, P5 ;  /* 0x00000031e000780c */ /* 0x040fe40002fa1670 */
[C---:B------:R-:W-:Y:S02]  /*61a0*/  ISETP.LT.OR P4, PT, R224.reuse, 0x32, P4 ;  /* 0x00000032e000780c */ /* 0x040fe40002781670 */
[----:B------:R-:W-:-:S02]  /*61b0*/  ISETP.LT.OR P3, PT, R224, 0x41, P3 ;  /* 0x00000041e000780c */ /* 0x000fc40001f61670 */
[----:B------:R-:W-:Y:S01]  /*61c0*/  ISETP.LT.OR P2, PT, R224, 0x42, P2 ;  /* 0x00000042e000780c */ /* 0x000fe20001741670 */
[--C-:B0-----:R-:W-:Y:S01]  /*61d0*/  FADD.FTZ R44, R44, -R42.reuse ;  /* 0x8000002a2c2c7221 */ /* 0x101fe20000010000 */
        /* <DEDUP_REMOVED lines=8> */
[----:B------:R-:W-:-:S02]  /*6260*/  FADD.FTZ R42, R221, -R42 ;  /* 0x8000002add2a7221 */ /* 0x000fc40000010000 */
[----:B------:R-:W0:Y:S01]  /*6270*/  MUFU.EX2 R221, R30 ;  /* 0x0000001e00dd7308 */ /* 0x000e220000000800 */
[--C-:B--2---:R-:W-:Y:S01]  /*6280*/  FADD.FTZ R46, R46, -R31.reuse ;  /* 0x8000001f2e2e7221 */ /* 0x104fe20000010000 */
        /* <DEDUP_REMOVED lines=9> */
[C---:B-1----:R-:W-:Y:S01]  /*6320*/  F2FP.F16.F32.PACK_AB R31, R226.reuse, R225 ;  /* 0x000000e1e21f723e */ /* 0x042fe200000000ff */
[----:B------:R-:W-:Y:S01]  /*6330*/  FMUL.FTZ R46, R225, R46 ;  /* 0x0000002ee12e7220 */ /* 0x000fe20000410000 */
[----:B------:R-:W-:-:S03]  /*6340*/  FMUL.FTZ R47, R226, R47 ;  /* 0x0000002fe22f7220 */ /* 0x000fc60000410000 */
[----:B------:R-:W-:Y:S01]  /*6350*/  FMUL.FTZ R46, R46, R9 ;  /* 0x000000092e2e7220 */ /* 0x000fe20000410000 */
[C---:B0-----:R-:W-:Y:S01]  /*6360*/  F2FP.F16.F32.PACK_AB R30, R221.reuse, R43 ;  /* 0x0000002bdd1e723e */ /* 0x041fe200000000ff */
[----:B------:R-:W-:Y:S01]  /*6370*/  BAR.SYNC.DEFER_BLOCKING 0x9, 0x100 ;  /* 0x0244000000007b1d */ /* 0x000fe20000010000 */
[----:B------:R-:W-:Y:S01]  /*6380*/  FMUL.FTZ R45, R221, R45 ;  /* 0x0000002ddd2d7220 */ /* 0x000fe20000410000 */
[----:B------:R-:W-:Y:S01]  /*6390*/  FFMA.FTZ R221, R35, UR4, -R6 ;  /* 0x0000000423dd7c23 */ /* 0x000fe20008010806 */
[----:B------:R-:W-:Y:S01]  /*63a0*/  FMUL.FTZ R43, R43, R44 ;  /* 0x0000002c2b2b7220 */ /* 0x000fe20000410000 */
[----:B------:R-:W-:Y:S01]  /*63b0*/  FMUL.FTZ R47, R47, R10 ;  /* 0x0000000a2f2f7220 */ /* 0x000fe20000410000 */
[----:B------:R-:W-:Y:S01]  /*63c0*/  FFMA.FTZ R10, -R14, R14, 1 ;  /* 0x3f8000000e0a7423 */ /* 0x000fe2000001010e */
[----:B------:R-:W-:Y:S08]  /*63d0*/  MUFU.EX2 R44, R221 ;  /* 0x000000dd002c7308 */ /* 0x000ff00000000800 */
[----:B------:R0:W1:Y:S02]  /*63e0*/  MUFU.EX2 R35, R34 ;  /* 0x0000002200237308 */ /* 0x0000640000000800 */
[----:B0-----:R-:W-:Y:S01]  /*63f0*/  FFMA.FTZ R34, -R20, R20, 1 ;  /* 0x3f80000014227423 */ /* 0x001fe20000010114 */
[----:B------:R0:W-:Y:S01]  /*6400*/  STSM.16.M88.2 [R0+0x2c500], R30 ;  /* 0x02c5001e00007844 */ /* 0x0001e20000000100 */
[----:B-1----:R-:W-:-:S04]  /*6410*/  FMUL.FTZ R20, R35, R52 ;  /* 0x0000003423147220 */ /* 0x002fc80000410000 */
[----:B------:R-:W-:Y:S01]  /*6420*/  FMUL.FTZ R20, R20, R15 ;  /* 0x0000000f14147220 */ /* 0x000fe20000410000 */
[----:B0-----:R-:W-:Y:S01]  /*6430*/  FFMA.FTZ R30, -R8, R8, 1 ;  /* 0x3f800000081e7423 */ /* 0x001fe20000010108 */
[--C-:B------:R-:W-:Y:S01]  /*6440*/  FFMA.FTZ R8, R36, UR4, -R6.reuse ;  /* 0x0000000424087c23 */ /* 0x100fe20008010806 */
[----:B------:R-:W-:Y:S01]  /*6450*/  FFMA.FTZ R31, R39, UR4, -R6 ;  /* 0x00000004271f7c23 */ /* 0x000fe20008010806 */
[----:B------:R-:W-:Y:S01]  /*6460*/  FFMA.FTZ R39, -R12, R12, 1 ;  /* 0x3f8000000c277423 */ /* 0x000fe2000001010c */
[----:B------:R-:W-:Y:S01]  /*6470*/  FMUL.FTZ R12, R44, R49 ;  /* 0x000000312c0c7220 */ /* 0x000fe20000410000 */
[----:B------:R-:W-:Y:S01]  /*6480*/  FMUL.FTZ R45, R45, R30 ;  /* 0x0000001e2d2d7220 */ /* 0x000fe20000410000 */
[----:B------:R-:W-:Y:S01]  /*6490*/  FFMA.FTZ R30, -R11, R11, 1 ;  /* 0x3f8000000b1e7423 */ /* 0x000fe2000001010b */
[----:B------:R-:W0:Y:S01]  /*64a0*/  MUFU.EX2 R8, R8 ;  /* 0x0000000800087308 */ /* 0x000e220000000800 */
[----:B------:R-:W-:Y:S01]  /*64b0*/  FMUL.FTZ R12, R12, R39 ;  /* 0x000000270c0c7220 */ /* 0x000fe20000410000 */
[----:B------:R-:W-:Y:S01]  /*64c0*/  FMUL.FTZ R11, R41, R48 ;  /* 0x00000030290b7220 */ /* 0x000fe20000410000 */
[----:B------:R-:W-:-:S03]  /*64d0*/  FFMA.FTZ R49, -R24, R24, 1 ;  /* 0x3f80000018317423 */ /* 0x000fc60000010118 */
[----:B------:R-:W-:Y:S01]  /*64e0*/  FMUL.FTZ R11, R11, R30 ;  /* 0x0000001e0b0b7220 */ /* 0x000fe20000410000 */
[----:B------:R-:W-:Y:S01]  /*64f0*/  FFMA.FTZ R30, R38, UR4, -R6 ;  /* 0x00000004261e7c23 */ /* 0x000fe20008010806 */
[----:B------:R-:W1:Y:S01]  /*6500*/  MUFU.EX2 R31, R31 ;  /* 0x0000001f001f7308 */ /* 0x000e620000000800 */
[----:B------:R-:W-:-:S07]  /*6510*/  FFMA.FTZ R6, -R27, R27, 1 ;  /* 0x3f8000001b067423 */ /* 0x000fce000001011b */
[----:B------:R-:W2:Y:S01]  /*6520*/  MUFU.EX2 R39, R32 ;  /* 0x0000002000277308 */ /* 0x000ea20000000800 */
[C---:B0-----:R-:W-:Y:S01]  /*6530*/  FMUL.FTZ R53, R8.reuse, R53 ;  /* 0x0000003508357220 */ /* 0x041fe20000410000 */
[----:B------:R-:W-:Y:S02]  /*6540*/  F2FP.F16.F32.PACK_AB R8, R8, R35 ;  /* 0x000000230808723e */ /* 0x000fe400000000ff */
[----:B------:R-:W-:Y:S01]  /*6550*/  F2FP.F16.F32.PACK_AB R35, R47, R46 ;  /* 0x0000002e2f23723e */ /* 0x000fe200000000ff */
[----:B------:R-:W-:Y:S01]  /*6560*/  FMUL.FTZ R15, R53, R34 ;  /* 0x00000022350f7220 */ /* 0x000fe20000410000 */
[----:B------:R-:W-:Y:S02]  /*6570*/  FFMA.FTZ R34, -R23, R23, 1 ;  /* 0x3f80000017227423 */ /* 0x000fe40000010117 */
[----:B------:R0:W3:Y:S01]  /*6580*/  MUFU.EX2 R32, R37 ;  /* 0x0000002500207308 */ /* 0x0000e20000000800 */
[----:B-1----:R-:W-:-:S04]  /*6590*/  FMUL.FTZ R23, R31, R216 ;  /* 0x000000d81f177220 */ /* 0x002fc80000410000 */
[----:B------:R-:W-:Y:S01]  /*65a0*/  FMUL.FTZ R23, R23, R34 ;  /* 0x0000002217177220 */ /* 0x000fe20000410000 */
[----:B------:R-:W-:Y:S01]  /*65b0*/  FFMA.FTZ R34, -R7, R7, 1 ;  /* 0x3f80000007227423 */ /* 0x000fe20000010107 */
[--C-:B------:R-:W-:Y:S01]  /*65c0*/  FFMA.FTZ R7, R40, UR4, -R5.reuse ;  /* 0x0000000428077c23 */ /* 0x100fe20008010805 */
[----:B------:R-:W1:Y:S01]  /*65d0*/  MUFU.EX2 R30, R30 ;  /* 0x0000001e001e7308 */ /* 0x000e620000000800 */
[----:B--2---:R-:W-:Y:S01]  /*65e0*/  FMUL.FTZ R27, R39, R220 ;  /* 0x000000dc271b7220 */ /* 0x004fe20000410000 */
[----:B0-----:R-:W-:Y:S01]  /*65f0*/  FFMA.FTZ R37, -R28, R28, 1 ;  /* 0x3f8000001c257423 */ /* 0x001fe2000001011c */
[----:B------:R-:W-:Y:S02]  /*6600*/  FMUL.FTZ R34, R43, R34 ;  /* 0x000000222b227220 */ /* 0x000fe40000410000 */
[----:B------:R-:W-:Y:S01]  /*6610*/  FMUL.FTZ R27, R27, R6 ;  /* 0x000000061b1b7220 */ /* 0x000fe20000410000 */
[----:B------:R-:W-:Y:S02]  /*6620*/  FSEL R6, R14, -INF , !P6 ;  /* 0xff8000000e067808 */ /* 0x000fe40007000000 */
[----:B------:R-:W0:Y:S01]  /*6630*/  MUFU.EX2 R7, R7 ;  /* 0x0000000700077308 */ /* 0x000e220000000800 */
[C---:B---3--:R-:W-:Y:S01]  /*6640*/  FMUL.FTZ R28, R32.reuse, R42 ;  /* 0x0000002a201c7220 */ /* 0x048fe20000410000 */
[----:B------:R-:W-:Y:S01]  /*6650*/  F2FP.F16.F32.PACK_AB R32, R32, R39 ;  /* 0x000000272020723e */ /* 0x000fe200000000ff */
[----:B------:R-:W-:Y:S01]  /*6660*/  FFMA.FTZ R36, R6, UR4, -R5 ;  /* 0x0000000406247c23 */ /* 0x000fe20008010805 */
[----:B------:R-:W-:Y:S01]  /*6670*/  FSEL R6, R21, -INF , !P1 ;  /* 0xff80000015067808 */ /* 0x000fe20004800000 */
[----:B------:R-:W-:Y:S01]  /*6680*/  FMUL.FTZ R28, R28, R37 ;  /* 0x000000251c1c7220 */ /* 0x000fe20000410000 */
[----:B------:R-:W-:-:S03]  /*6690*/  F2FP.F16.F32.PACK_AB R34, R45, R34 ;  /* 0x000000222d22723e */ /* 0x000fc600000000ff */
[----:B------:R-:W2:Y:S01]  /*66a0*/  MUFU.EX2 R36, R36 ;  /* 0x0000002400247308 */ /* 0x000ea20000000800 */
[----:B------:R-:W-:Y:S01]  /*66b0*/  FFMA.FTZ R9, R6, UR4, -R5 ;  /* 0x0000000406097c23 */ /* 0x000fe20008010805 */
[----:B------:R-:W-:Y:S01]  /*66c0*/  FSEL R6, R22, -INF , !P0 ;  /* 0xff80000016067808 */ /* 0x000fe20004000000 */
[C---:B-1----:R-:W-:Y:S01]  /*66d0*/  FMUL.FTZ R24, R30.reuse, R217 ;  /* 0x000000d91e187220 */ /* 0x042fe20000410000 */
[----:B------:R-:W-:-:S03]  /*66e0*/  F2FP.F16.F32.PACK_AB R30, R30, R31 ;  /* 0x0000001f1e1e723e */ /* 0x000fc600000000ff */
[----:B------:R-:W-:Y:S01]  /*66f0*/  FFMA.FTZ R38, R6, UR4, -R5 ;  /* 0x0000000406267c23 */ /* 0x000fe20008010805 */
[----:B------:R-:W1:Y:S01]  /*6700*/  MUFU.EX2 R9, R9 ;  /* 0x0000000900097308 */ /* 0x000e620000000800 */
[----:B------:R-:W-:Y:S01]  /*6710*/  FSEL R6, R25, -INF , !P5 ;  /* 0xff80000019067808 */ /* 0x000fe20006800000 */
[----:B0-----:R-:W-:Y:S01]  /*6720*/  FMUL.FTZ R14, R7, R50 ;  /* 0x00000032070e7220 */ /* 0x001fe20000410000 */
[----:B------:R-:W-:-:S03]  /*6730*/  FMUL.FTZ R24, R24, R49 ;  /* 0x0000003118187220 */ /* 0x000fc60000410000 */
[----:B------:R-:W-:Y:S01]  /*6740*/  FMUL.FTZ R14, R14, R13 ;  /* 0x0000000d0e0e7220 */ /* 0x000fe20000410000 */
[----:B------:R-:W-:Y:S01]  /*6750*/  FFMA.FTZ R43, R6, UR4, -R5 ;  /* 0x00000004062b7c23 */ /* 0x000fe20008010805 */
[----:B------:R-:W-:Y:S02]  /*6760*/  VIADD R13, R17, 0x2c500 ;  /* 0x0002c500110d7836 */ /* 0x000fe40000000000 */
[----:B--2---:R-:W-:Y:S01]  /*6770*/  FMUL.FTZ R37, R36, R51 ;  /* 0x0000003324257220 */ /* 0x004fe20000410000 */
[----:B------:R-:W-:Y:S01]  /*6780*/  FSEL R6, R26, -INF , !P4 ;  /* 0xff8000001a067808 */ /* 0x000fe20006000000 */
[----:B------:R-:W0:Y:S01]  /*6790*/  MUFU.EX2 R38, R38 ;  /* 0x0000002600267308 */ /* 0x000e220000000800 */
[----:B------:R-:W-:Y:S01]  /*67a0*/  F2FP.F16.F32.PACK_AB R7, R36, R7 ;  /* 0x000000072407723e */ /* 0x000fe200000000ff */
[----:B------:R-:W-:Y:S01]  /*67b0*/  FMUL.FTZ R37, R37, R10 ;  /* 0x0000000a25257220 */ /* 0x000fe20000410000 */
[----:B------:R-:W-:Y:S01]  /*67c0*/  FFMA.FTZ R10, -R21, R21, 1 ;  /* 0x3f800000150a7423 */ /* 0x000fe20000010115 */
[----:B------:R-:W-:Y:S01]  /*67d0*/  SHF.R.U32.HI R21, RZ, 0x4, R13 ;  /* 0x00000004ff157819 */ /* 0x000fe2000001160d */
[--C-:B------:R-:W-:Y:S01]  /*67e0*/  FFMA.FTZ R42, R6, UR4, -R5.reuse ;  /* 0x00000004062a7c23 */ /* 0x100fe20008010805 */
[----:B-1----:R-:W-:Y:S01]  /*67f0*/  FMUL.FTZ R13, R9, R54 ;  /* 0x00000036090d7220 */ /* 0x002fe20000410000 */
[C---:B------:R-:W-:Y:S01]  /*6800*/  FSEL R6, R29.reuse, -INF , !P3 ;  /* 0xff8000001d067808 */ /* 0x040fe20005800000 */
[----:B------:R-:W1:Y:S01]  /*6810*/  MUFU.EX2 R43, R43 ;  /* 0x0000002b002b7308 */ /* 0x000e620000000800 */
[----:B------:R-:W-:Y:S01]  /*6820*/  FFMA.FTZ R29, -R29, R29, 1 ;  /* 0x3f8000001d1d7423 */ /* 0x000fe2000001011d */
[----:B------:R-:W-:Y:S01]  /*6830*/  FMUL.FTZ R13, R13, R10 ;  /* 0x0000000a0d0d7220 */ /* 0x000fe20000410000 */
[----:B------:R-:W-:Y:S01]  /*6840*/  LOP3.LUT R10, R21, 0x3fff, RZ, 0xc0, !PT ;  /* 0x00003fff150a7812 */ /* 0x000fe200078ec0ff */
[----:B------:R-:W-:Y:S01]  /*6850*/  FFMA.FTZ R21, R6, UR4, -R5 ;  /* 0x0000000406157c23 */ /* 0x000fe20008010805 */
[----:B------:R-:W-:-:S02]  /*6860*/  FSEL R6, R33, -INF , !P2 ;  /* 0xff80000021067808 */ /* 0x000fc40005000000 */
[----:B------:R-:W-:Y:S01]  /*6870*/  LOP3.LUT R10, R10, 0x80000, RZ, 0xfc, !PT ;  /* 0x000800000a0a7812 */ /* 0x000fe200078efcff */
[----:B------:R-:W2:Y:S01]  /*6880*/  MUFU.EX2 R42, R42 ;  /* 0x0000002a002a7308 */ /* 0x000ea20000000800 */
[----:B0-----:R-:W-:Y:S01]  /*6890*/  F2FP.F16.F32.PACK_AB R9, R38, R9 ;  /* 0x000000092609723e */ /* 0x001fe200000000ff */
[----:B------:R-:W-:Y:S01]  /*68a0*/  FFMA.FTZ R6, R6, UR4, -R5 ;  /* 0x0000000406067c23 */ /* 0x000fe20008010805 */
[----:B------:R-:W-:Y:S01]  /*68b0*/  FMUL.FTZ R40, R38, R55 ;  /* 0x0000003726287220 */ /* 0x000fe20000410000 */
[----:B------:R-:W-:Y:S01]  /*68c0*/  VIADD R5, R10, 0x80 ;  /* 0x000000800a057836 */ /* 0x000fe20000000000 */
[----:B------:R-:W-:Y:S01]  /*68d0*/  F2FP.F16.F32.PACK_AB R36, R12, R11 ;  /* 0x0000000b0c24723e */ /* 0x000fe200000000ff */
[----:B------:R-:W-:Y:S01]  /*68e0*/  VIADD R49, R10, 0x180 ;  /* 0x000001800a317836 */ /* 0x000fe20000000000 */
[----:B------:R-:W-:Y:S01]  /*68f0*/  F2FP.F16.F32.PACK_AB R37, R37, R14 ;  /* 0x0000000e2525723e */ /* 0x000fe200000000ff */
[----:B------:R0:W3:Y:S01]  /*6900*/  MUFU.EX2 R48, R6 ;  /* 0x0000000600307308 */ /* 0x0000e20000000800 */
[----:B------:R-:W-:Y:S01]  /*6910*/  R2UR UR4, R5 ;  /* 0x00000000050472ca */ /* 0x000fe200000e0000 */
[----:B------:R-:W-:Y:S01]  /*6920*/  FFMA.FTZ R5, -R22, R22, 1 ;  /* 0x3f80000016057423 */ /* 0x000fe20000010116 */
[C---:B------:R-:W-:Y:S01]  /*6930*/  VIADD R22, R10.reuse, 0x100 ;  /* 0x000001000a167836 */ /* 0x040fe20000000000 */
[----:B------:R-:W-:Y:S01]  /*6940*/  F2FP.F16.F32.PACK_AB R12, R15, R20 ;  /* 0x000000140f0c723e */ /* 0x000fe200000000ff */
[----:B------:R-:W-:-:S02]  /*6950*/  VIADD R15, R10, 0x30 ;  /* 0x000000300a0f7836 */ /* 0x000fc40000000000 */
[----:B------:R-:W-:Y:S01]  /*6960*/  FMUL.FTZ R40, R40, R5 ;  /* 0x0000000528287220 */ /* 0x000fe20000410000 */
[----:B-1----:R-:W-:Y:S01]  /*6970*/  FMUL.FTZ R5, R43, R218 ;  /* 0x000000da2b057220 */ /* 0x002fe20000410000 */
[----:B------:R-:W1:Y:S01]  /*6980*/  MUFU.EX2 R21, R21 ;  /* 0x0000001500157308 */ /* 0x000e620000000800 */
[----:B0-----:R-:W-:Y:S01]  /*6990*/  FFMA.FTZ R6, -R33, R33, 1 ;  /* 0x3f80000021067423 */ /* 0x001fe20000010121 */
[----:B--2---:R-:W-:Y:S01]  /*69a0*/  F2FP.F16.F32.PACK_AB R31, R42, R43 ;  /* 0x0000002b2a1f723e */ /* 0x004fe200000000ff */
[----:B------:R-:W-:Y:S01]  /*69b0*/  VIADD R20, R10, 0xb0 ;  /* 0x000000b00a147836 */ /* 0x000fe20000000000 */
[----:B------:R-:W-:Y:S01]  /*69c0*/  R2UR UR5, R22 ;  /* 0x00000000160572ca */ /* 0x000fe200000e0000 */
[----:B------:R-:W-:Y:S01]  /*69d0*/  FFMA.FTZ R22, -R25, R25, 1 ;  /* 0x3f80000019167423 */ /* 0x000fe20000010119 */
[----:B------:R-:W-:Y:S01]  /*69e0*/  FFMA.FTZ R25, -R26, R26, 1 ;  /* 0x3f8000001a197423 */ /* 0x000fe2000001011a */
[----:B------:R-:W-:Y:S01]  /*69f0*/  FMUL.FTZ R26, R42, R219 ;  /* 0x000000db2a1a7220 */ /* 0x000fe20000410000 */
[----:B------:R-:W-:Y:S01]  /*6a00*/  F2FP.F16.F32.PACK_AB R13, R40, R13 ;  /* 0x0000000d280d723e */ /* 0x000fe200000000ff */
[----:B---3--:R-:W-:Y:S01]  /*6a10*/  FMUL.FTZ R223, R48, R223 ;  /* 0x000000df30df7220 */ /* 0x008fe20000410000 */
[----:B------:R-:W-:Y:S01]  /*6a20*/  FMUL.FTZ R5, R5, R22 ;  /* 0x0000001605057220 */ /* 0x000fe20000410000 */
[----:B------:R-:W-:-:S02]  /*6a30*/  IMAD R22, R4, 0x2000, R17 ;  /* 0x0000200004167824 */ /* 0x000fc400078e0211 */
[----:B------:R-:W-:Y:S01]  /*6a40*/  FMUL.FTZ R26, R26, R25 ;  /* 0x000000191a1a7220 */ /* 0x000fe20000410000 */
[----:B------:R-:W-:Y:S01]  /*6a50*/  FMUL.FTZ R50, R223, R6 ;  /* 0x00000006df327220 */ /* 0x000fe20000410000 */
[----:B------:R-:W-:Y:S01]  /*6a60*/  F2FP.F16.F32.PACK_AB R6, R44, R41 ;  /* 0x000000292c06723e */ /* 0x000fe200000000ff */
[----:B------:R-:W-:Y:S01]  /*6a70*/  UMOV UR10, UR4 ;  /* 0x00000004000a7c82 */ /* 0x000fe20008000000 */
[----:B------:R-:W-:Y:S01]  /*6a80*/  R2UR UR58, R10 ;  /* 0x000000000a3a72ca */ /* 0x000fe200000e0000 */
[----:B-1----:R-:W-:Y:S01]  /*6a90*/  FMUL.FTZ R222, R21, R222 ;  /* 0x000000de15de7220 */ /* 0x002fe20000410000 */
[----:B------:R-:W-:Y:S01]  /*6aa0*/  F2FP.F16.F32.PACK_AB R33, R48, R21 ;  /* 0x000000153021723e */ /* 0x000fe200000000ff */
[----:B------:R0:W-:Y:S01]  /*6ab0*/  STSM.16.M88.2 [R0+0x2cd00], R6 ;  /* 0x02cd000600007844 */ /* 0x0001e20000000100 */
[----:B------:R-:W-:Y:S02]  /*6ac0*/  VIADD R21, R22, 0x24100 ;  /* 0x0002410016157836 */ /* 0x000fe40000000000 */
[----:B------:R-:W-:Y:S01]  /*6ad0*/  FMUL.FTZ R25, R222, R29 ;  /* 0x0000001dde197220 */ /* 0x000fe20000410000 */
[----:B------:R-:W-:Y:S01]  /*6ae0*/  R2UR UR6, R49 ;  /* 0x00000000310672ca */ /* 0x000fe200000e0000 */
[----:B------:R1:W-:Y:S01]  /*6af0*/  STSM.16.M88.2 [R0+0x2d500], R8 ;  /* 0x02d5000800007844 */ /* 0x0003e20000000100 */
[----:B------:R-:W-:Y:S01]  /*6b00*/  UMOV UR12, UR10 ;  /* 0x0000000a000c7c82 */ /* 0x000fe20008000000 */
[----:B------:R-:W-:-:S02]  /*6b10*/  SHF.R.U32.HI R21, RZ, 0x4, R21 ;  /* 0x00000004ff157819 */ /* 0x000fc40000011615 */
[----:B------:R-:W-:Y:S01]  /*6b20*/  STSM.16.M88.2 [R0+0x2dd00], R30 ;  /* 0x02dd001e00007844 */ /* 0x000fe20000000100 */
[----:B------:R-:W-:Y:S02]  /*6b30*/  F2FP.F16.F32.PACK_AB R25, R50, R25 ;  /* 0x000000193219723e */ /* 0x000fe400000000ff */
[----:B------:R-:W-:Y:S01]  /*6b40*/  LOP3.LUT R216, R21, 0x3fff, RZ, 0xc0, !PT ;  /* 0x00003fff15d87812 */ /* 0x000fe200078ec0ff */
[----:B------:R-:W-:Y:S01]  /*6b50*/  STSM.16.M88.2 [R0+0x2e500], R32 ;  /* 0x02e5002000007844 */ /* 0x000fe20000000100 */
[----:B0-----:R-:W-:Y:S02]  /*6b60*/  F2FP.F16.F32.PACK_AB R6, R24, R23 ;  /* 0x000000171806723e */ /* 0x001fe400000000ff */
[----:B------:R-:W-:Y:S01]  /*6b70*/  R2UR UR56, R216 ;  /* 0x00000000d83872ca */ /* 0x000fe200000e0000 */
[----:B------:R0:W-:Y:S06]  /*6b80*/  MEMBAR.ALL.CTA ;  /* 0x0000000000007992 */ /* 0x0001ec0000008000 */
[----:B0-----:R-:W0:Y:S01]  /*6b90*/  FENCE.VIEW.ASYNC.S ;  /* 0x00000000000073c6 */ /* 0x001e220000000000 */
[----:B------:R-:W-:Y:S01]  /*6ba0*/  F2FP.F16.F32.PACK_AB R7, R26, R5 ;  /* 0x000000051a07723e */ /* 0x000fe200000000ff */
[----:B------:R-:W-:Y:S01]  /*6bb0*/  VIADD R5, R10, 0x200 ;  /* 0x000002000a057836 */ /* 0x000fe20000000000 */
[----:B------:R-:W-:Y:S01]  /*6bc0*/  F2FP.F16.F32.PACK_AB R24, R28, R27 ;  /* 0x0000001b1c18723e */ /* 0x000fe200000000ff */
[----:B------:R-:W-:Y:S01]  /*6bd0*/  UMOV UR18, UR6 ;  /* 0x0000000600127c82 */ /* 0x000fe20008000000 */
[----:B-1----:R-:W-:Y:S01]  /*6be0*/  MOV R9, UR58 ;  /* 0x0000003a00097c02 */ /* 0x002fe20008000f00 */
[C---:B------:R-:W-:Y:S01]  /*6bf0*/  VIADD R14, R216.reuse, 0x180 ;  /* 0x00000180d80e7836 */ /* 0x040fe20000000000 */
[----:B------:R-:W-:Y:S01]  /*6c00*/  R2UR UR7, R5 ;  /* 0x00000000050772ca */ /* 0x000fe200000e0000 */
[----:B------:R-:W-:Y:S01]  /*6c10*/  VIADD R5, R216, 0x80 ;  /* 0x00000080d8057836 */ /* 0x000fe20000000000 */
[----:B------:R-:W-:Y:S01]  /*6c20*/  MOV R8, UR59 ;  /* 0x0000003b00087c02 */ /* 0x000fe20008000f00 */
[----:B------:R-:W-:Y:S01]  /*6c30*/  UMOV UR8, UR56 ;  /* 0x0000003800087c82 */ /* 0x000fe20008000000 */
[----:B------:R-:W-:-:S02]  /*6c40*/  UMOV UR16, UR56 ;  /* 0x0000003800107c82 */ /* 0x000fc40008000000 */
[----:B------:R-:W-:Y:S01]  /*6c50*/  R2UR UR48, R5 ;  /* 0x00000000053072ca */ /* 0x000fe200000e0000 */
[----:B------:R-:W-:-:S05]  /*6c60*/  VIADD R5, R10, 0x90 ;  /* 0x000000900a057836 */ /* 0x000fca0000000000 */
[----:B------:R-:W-:Y:S01]  /*6c70*/  R2UR UR4, R5 ;  /* 0x00000000050472ca */ /* 0x000fe200000e0000 */
[C---:B------:R-:W-:Y:S01]  /*6c80*/  VIADD R5, R10.reuse, 0x190 ;  /* 0x000001900a057836 */ /* 0x040fe20000000000 */
[----:B0-----:R-:W-:Y:S04]  /*6c90*/  BAR.SYNC.DEFER_BLOCKING 0x9, 0x100 ;  /* 0x0244000000007b1d */ /* 0x001fe80000010000 */
        /* <DEDUP_REMOVED lines=9> */
[C---:B------:R-:W-:Y:S01]  /*6d30*/  VIADD R5, R10.reuse, 0x1a0 ;  /* 0x000001a00a057836 */ /* 0x040fe20000000000 */
[----:B------:R-:W-:Y:S04]  /*6d40*/  STSM.16.M88.2 [R0+0x2ed00], R34 ;  /* 0x02ed002200007844 */ /* 0x000fe80000000100 */
[----:B------:R-:W-:Y:S01]  /*6d50*/  R2UR UR34, R5 ;  /* 0x00000000052272ca */ /* 0x000fe200000e0000 */
[----:B------:R-:W-:Y:S01]  /*6d60*/  VIADD R5, R10, 0x220 ;  /* 0x000002200a057836 */ /* 0x000fe20000000000 */
[----:B------:R-:W-:Y:S01]  /*6d70*/  STSM.16.M88.2 [R0+0x2f500], R36 ;  /* 0x02f5002400007844 */ /* 0x000fe20000000100 */
[----:B------:R-:W-:Y:S01]  /*6d80*/  UMOV UR40, UR28 ;  /* 0x0000001c00287c82 */ /* 0x000fe20008000000 */
[----:B------:R-:W-:Y:S01]  /*6d90*/  UMOV UR36, UR28 ;  /* 0x0000001c00247c82 */ /* 0x000fe20008000000 */
[----:B------:R-:W-:Y:S01]  /*6da0*/  UMOV UR32, UR28 ;  /* 0x0000001c00207c82 */ /* 0x000fe20008000000 */
[----:B------:R-:W-:Y:S01]  /*6db0*/  STSM.16.M88.2 [R0+0x2fd00], R12 ;  /* 0x02fd000c00007844 */ /* 0x000fe20000000100 */
[----:B------:R-:W-:Y:S01]  /*6dc0*/  R2UR UR26, R5 ;  /* 0x00000000051a72ca */ /* 0x000fe200000e0000 */
[----:B------:R-:W-:Y:S01]  /*6dd0*/  UMOV UR24, UR28 ;  /* 0x0000001c00187c82 */ /* 0x000fe20008000000 */
[----:B------:R-:W-:Y:S01]  /*6de0*/  IMAD R5, R4, 0x2800, R17 ;  /* 0x0000280004057824 */ /* 0x000fe200078e0211 */
[----:B------:R0:W-:Y:S04]  /*6df0*/  STSM.16.M88.2 [R0+0x30500], R6 ;  /* 0x0305000600007844 */ /* 0x0001e80000000100 */
[----:B------:R1:W-:Y:S01]  /*6e00*/  STSM.16.M88.2 [R0+0x30d00], R24 ;  /* 0x030d001800007844 */ /* 0x0003e20000000100 */
[----:B------:R-:W-:Y:S01]  /*6e10*/  WARPGROUP.ARRIVE ;  /* 0x00000000000079c5 */ /* 0x000fe20000000000 */
[----:B------:R-:W-:-:S04]  /*6e20*/  SHF.R.U32.HI R5, RZ, 0x4, R5 ;  /* 0x00000004ff057819 */ /* 0x000fc80000011605 */
[----:B------:R-:W-:Y:S01]  /*6e30*/  LOP3.LUT R5, R5, 0x3fff, RZ, 0xc0, !PT ;  /* 0x00003fff05057812 */ /* 0x000fe200078ec0ff */
[----:B------:R-:W-:Y:S01]  /*6e40*/  HGMMA.64x16x16.F32 R136, gdesc[UR56].tnspA.tnspB, R136 ;  /* 0x60200000388879f0 */ /* 0x000fe20008700888 */
[----:B0-----:R-:W-:-:S03]  /*6e50*/  VIADD R6, R10, 0x10 ;  /* 0x000000100a067836 */ /* 0x001fc60000000000 */
        /* <DEDUP_REMOVED lines=9> */
[----:B------:R-:W-:Y:S01]  /*6ef0*/  VIADD R6, R10, 0x110 ;  /* 0x000001100a067836 */ /* 0x000fe20000000000 */
        /* <DEDUP_REMOVED lines=25> */
[----:B------:R-:W-:Y:S01]  /*7090*/  R2UR UR38, R6 ;  /* 0x00000000062672ca */ /* 0x000fe200000e0000 */
[----:B------:R-:W-:-:S05]  /*70a0*/  VIADD R6, R17, 0x2ed00 ;  /* 0x0002ed0011067836 */ /* 0x000fca0000000000 */
[----:B------:R-:W-:-:S04]  /*70b0*/  SHF.R.U32.HI R6, RZ, 0x4, R6 ;  /* 0x00000004ff067819 */ /* 0x000fc80000011606 */
[----:B------:R-:W-:Y:S01]  /*70c0*/  LOP3.LUT R23, R6, 0x3fff, RZ, 0xc0, !PT ;  /* 0x00003fff06177812 */ /* 0x000fe200078ec0ff */
[----:B------:R-:W-:Y:S03]  /*70d0*/  HGMMA.64x16x16.F32 R136, gdesc[UR48].tnspA.tnspB, R136 ;  /* 0x60200000308879f0 */ /* 0x000fe60008700888 */
[----:B------:R-:W-:Y:S01]  /*70e0*/  LOP3.LUT R6, R23, 0x400000, RZ, 0xfc, !PT ;  /* 0x0040000017067812 */ /* 0x000fe200078efcff */
        /* <DEDUP_REMOVED lines=15> */
[C---:B------:R-:W-:Y:S01]  /*71e0*/  VIADD R14, R10.reuse, 0x130 ;  /* 0x000001300a0e7836 */ /* 0x040fe20000000000 */
[----:B------:R-:W-:Y:S01]  /*71f0*/  HGMMA.64x16x16.F32 R200, gdesc[UR44].tnspA.tnspB, R200 ;  /* 0x602000002cc879f0 */ /* 0x000fe200087008c8 */
[----:B------:R-:W-:Y:S01]  /*7200*/  R2UR UR10, R15 ;  /* 0x000000000f0a72ca */ /* 0x000fe200000e0000 */
[C---:B------:R-:W-:Y:S01]  /*7210*/  VIADD R15, R10.reuse, 0x1b0 ;  /* 0x000001b00a0f7836 */ /* 0x040fe20000000000 */
        /* <DEDUP_REMOVED lines=8> */
[----:B------:R-:W-:Y:S01]  /*72a0*/  R2UR UR6, R10 ;  /* 0x000000000a0672ca */ /* 0x000fe200000e0000 */
[----:B------:R-:W-:Y:S01]  /*72b0*/  UMOV UR16, UR8 ;  /* 0x0000000800107c82 */ /* 0x000fe20008000000 */
[----:B------:R-:W-:Y:S01]  /*72c0*/  MOV R217, UR59 ;  /* 0x0000003b00d97c02 */ /* 0x000fe20008000f00 */
[----:B------:R-:W-:Y:S01]  /*72d0*/  UMOV UR59, UR7 ;  /* 0x00000007003b7c82 */ /* 0x000fe20008000000 */
[----:B------:R-:W-:Y:S01]  /*72e0*/  UMOV UR17, UR9 ;  /* 0x0000000900117c82 */ /* 0x000fe20008000000 */
[----:B------:R-:W-:Y:S01]  /*72f0*/  MOV R220, UR59 ;  /* 0x0000003b00dc7c02 */ /* 0x000fe20008000f00 */
[----:B------:R-:W-:Y:S01]  /*7300*/  UMOV UR59, UR11 ;  /* 0x0000000b003b7c82 */ /* 0x000fe20008000000 */
[----:B------:R-:W-:Y:S01]  /*7310*/  UMOV UR11, 0x40 ;  /* 0x00000040000b7882 */ /* 0x000fe20000000000 */
        /* <DEDUP_REMOVED lines=13> */
[----:B------:R-:W-:Y:S01]  /*73f0*/  HGMMA.64x16x16.F32 R136, gdesc[UR28].tnspA.tnspB, R136 ;  /* 0x602000001c8879f0 */ /* 0x000fe20008700888 */
[----:B------:R-:W-:Y:S01]  /*7400*/  VIADD R10, R5, 0x80 ;  /* 0x00000080050a7836 */ /* 0x000fe20000000000 */
[----:B------:R-:W-:Y:S01]  /*7410*/  UMOV UR29, 0x40000040 ;  /* 0x40000040001d7882 */ /* 0x000fe20000000000 */
[----:B------:R-:W-:Y:S01]  /*7420*/  VIADD R14, R6, 0x80 ;  /* 0x00000080060e7836 */ /* 0x000fe20000000000 */
[----:B------:R-:W-:Y:S01]  /*7430*/  HGMMA.64x16x16.F32 R152, gdesc[UR40].tnspA.tnspB, R152 ;  /* 0x60200000289879f0 */ /* 0x000fe20008700898 */
[----:B------:R-:W-:Y:S01]  /*7440*/  IMAD.U32 R20, RZ, RZ, UR58 ;  /* 0x0000003aff147e24 */ /* 0x000fe2000f8e00ff */
[----:B------:R-:W-:Y:S01]  /*7450*/  UMOV UR40, UR52 ;  /* 0x0000003400287c82 */ /* 0x000fe20008000000 */
[----:B------:R-:W-:Y:S01]  /*7460*/  IMAD.U32 R21, RZ, RZ, UR59 ;  /* 0x0000003bff157e24 */ /* 0x000fe2000f8e00ff */
        /* <DEDUP_REMOVED lines=19> */
[----:B0-----:R-:W-:Y:S06]  /*75a0*/  BAR.SYNC.DEFER_BLOCKING 0x9, 0x100 ;  /* 0x0244000000007b1d */ /* 0x001fec0000010000 */
[----:B-1----:R-:W-:-:S06]  /*75b0*/  WARPGROUP.ARRIVE ;  /* 0x00000000000079c5 */ /* 0x002fcc0000000000 */
        /* <DEDUP_REMOVED lines=26> */
[----:B------:R-:W-:Y:S01]  /*7760*/  IMAD.U32 R12, RZ, RZ, UR58 ;  /* 0x0000003aff0c7e24 */ /* 0x000fe2000f8e00ff */
[----:B------:R-:W-:Y:S01]  /*7770*/  HGMMA.64x64x16.F32 R24, gdesc[UR56].tnspA, R24 ;  /* 0x20e00000381879f0 */ /* 0x000fe20008700818 */
[----:B------:R-:W-:Y:S01]  /*7780*/  R2UR UR58, R11 ;  /* 0x000000000b3a72ca */ /* 0x000fe200000e0000 */
[----:B------:R-:W-:Y:S01]  /*7790*/  VIADD R11, R6, 0x180 ;  /* 0x00000180060b7836 */ /* 0x000fe20000000000 */
[----:B------:R-:W-:-:S08]  /*77a0*/  R2UR UR59, R220 ;  /* 0x00000000dc3b72ca */ /* 0x000fd000000e0000 */
[----:B------:R-:W-:Y:S01]  /*77b0*/  UMOV UR56, UR4 ;  /* 0x0000000400387c82 */ /* 0x000fe20008000000 */
[----:B------:R-:W-:Y:S01]  /*77c0*/  UMOV UR57, 0x40000040 ;  /* 0x4000004000397882 */ /* 0x000fe20000000000 */
[----:B------:R-:W-:Y:S01]  /*77d0*/  VIADD R6, R6, 0x200 ;  /* 0x0000020006067836 */ /* 0x000fe20000000000 */
[----:B------:R-:W-:Y:S01]  /*77e0*/  R2UR UR5, R11 ;  /* 0x000000000b0572ca */ /* 0x000fe200000e0000 */
[----:B------:R-:W-:Y:S01]  /*77f0*/  UMOV UR48, UR58 ;  /* 0x0000003a00307c82 */ /* 0x000fe20008000000 */
[----:B------:R-:W-:Y:S01]  /*7800*/  UMOV UR49, UR59 ;  /* 0x0000003b00317c82 */ /* 0x000fe20008000000 */
[----:B------:R-:W-:Y:S02]  /*7810*/  UMOV UR59, 0x8 ;  /* 0x00000008003b7882 */ /* 0x000fe40000000000 */
[----:B------:R-:W-:-:S08]  /*7820*/  IMAD.U32 R11, RZ, RZ, UR59 ;  /* 0x0000003bff0b7e24 */ /* 0x000fd0000f8e00ff */
[----:B------:R-:W-:Y:S01]  /*7830*/  UMOV UR58, UR5 ;  /* 0x00000005003a7c82 */ /* 0x000fe20008000000 */
[----:B------:R-:W-:Y:S01]  /*7840*/  R2UR UR5, R6 ;  /* 0x00000000060572ca */ /* 0x000fe200000e0000 */
[----:B------:R-:W-:Y:S01]  /*7850*/  IMAD.U32 R10, RZ, RZ, UR58 ;  /* 0x0000003aff0a7e24 */ /* 0x000fe2000f8e00ff */
[----:B------:R-:W-:Y:S01]  /*7860*/  HGMMA.64x64x16.F32 R24, gdesc[UR56].tnspA, R24 ;  /* 0x20e00000381879f0 */ /* 0x000fe20008700818 */
[----:B------:R-:W-:Y:S01]  /*7870*/  R2UR UR56, R7 ;  /* 0x00000000073872ca */ /* 0x000fe200000e0000 */
[----:B------:R-:W-:Y:S01]  /*7880*/  VIADD R7, R5, 0x200 ;  /* 0x0000020005077836 */ /* 0x000fe20000000000 */
[----:B------:R-:W-:Y:S01]  /*7890*/  R2UR UR59, R217 ;  /* 0x00000000d93b72ca */ /* 0x000fe200000e0000 */
[----:B------:R-:W-:Y:S01]  /*78a0*/  VIADD R217, R216, 0x400 ;  /* 0x00000400d8d97836 */ /* 0x000fe20000000000 */
        /* <DEDUP_REMOVED lines=40> */
[----:B------:R-:W-:Y:S01]  /*7b30*/  ULDC.64 UR56, c[0x0][0x208] ;  /* 0x0000820000387ab9 */ /* 0x000fe20000000a00 */
[----:B------:R-:W-:-:S03]  /*7b40*/  VIADD R216, R216, 0x580 ;  /* 0x00000580d8d87836 */ /* 0x000fc60000000000 */
        /* <DEDUP_REMOVED lines=49> */
[----:B0-----:R-:W-:Y:S01]  /*7e60*/  LOP3.LUT R24, R23, 0x80000, RZ, 0xfc, !PT ;  /* 0x0008000017187812 */ /* 0x001fe200078efcff */
        /* <DEDUP_REMOVED lines=16> */
[----:B------:R-:W-:Y:S01]  /*7f70*/  UMOV UR8, UR52 ;  /* 0x0000003400087c82 */ /* 0x000fe20008000000 */
[----:B------:R-:W-:Y:S01]  /*7f80*/  UMOV UR9, UR53 ;  /* 0x0000003500097c82 */ /* 0x000fe20008000000 */
[----:B------:R-:W-:Y:S01]  /*7f90*/  UMOV UR35, 0x40 ;  /* 0x0000004000237882 */ /* 0x000fe20000000000 */
[----:B------:R-:W-:Y:S01]  /*7fa0*/  UMOV UR31, 0x40 ;  /* 0x00000040001f7882 */ /* 0x000fe20000000000 */
[----:B------:R-:W-:Y:S01]  /*7fb0*/  PLOP3.LUT P0, PT, PT, PT, UP0, 0x40, 0x0 ;  /* 0x000000000000781c */ /* 0x000fe20003f0e808 */
[----:B------:R-:W-:Y:S01]  /*7fc0*/  UMOV UR7, 0x40 ;  /* 0x0000004000077882 */ /* 0x000fe20000000000 */
[----:B------:R-:W-:Y:S01]  /*7fd0*/  UMOV UR10, UR4 ;  /* 0x00000004000a7c82 */ /* 0x000fe20008000000 */
[----:B------:R-:W-:Y:S01]  /*7fe0*/  R2UR UR4, R25 ;  /* 0x00000000190472ca */ /* 0x000fe200000e0000 */
        /* <DEDUP_REMOVED lines=26> */
[----:B------:R0:W-:Y:S01]  /*8190*/  REDG.E.ADD.F32x4.FTZ.RN.STRONG.GPU desc[UR56][R8.64+0x800], R28 ;  /* 0x0008001c080079a6 */ /* 0x0001e2000c10f7b8 */
[----:B------:R-:W-:-:S03]  /*81a0*/  VIADD R26, R24, 0x10 ;  /* 0x00000010181a7836 */ /* 0x000fc60000000000 */
        /* <DEDUP_REMOVED lines=9> */
[----:B------:R-:W-:Y:S01]  /*8240*/  IMAD.U32 R221, RZ, RZ, UR11 ;  /* 0x0000000bffdd7e24 */ /* 0x000fe2000f8e00ff */
[----:B------:R-:W-:Y:S01]  /*8250*/  UMOV UR49, UR45 ;  /* 0x0000002d00317c82 */ /* 0x000fe20008000000 */
[----:B------:R-:W-:Y:S01]  /*8260*/  UMOV UR41, UR25 ;  /* 0x0000001900297c82 */ /* 0x000fe20008000000 */
[----:B------:R-:W-:Y:S01]  /*8270*/  R2UR UR6, R25 ;  /* 0x00000000190672ca */ /* 0x000fe200000e0000 */
[C---:B------:R-:W-:Y:S01]  /*8280*/  VIADD R25, R24.reuse, 0x210 ;  /* 0x0000021018197836 */ /* 0x040fe20000000000 */
[----:B------:R-:W-:Y:S01]  /*8290*/  UMOV UR8, UR44 ;  /* 0x0000002c00087c82 */ /* 0x000fe20008000000 */
[----:B------:R-:W-:Y:S01]  /*82a0*/  UMOV UR37, UR25 ;  /* 0x0000001900257c82 */ /* 0x000fe20008000000 */
[----:B------:R-:W-:Y:S01]  /*82b0*/  UMOV UR33, UR25 ;  /* 0x0000001900217c82 */ /* 0x000fe20008000000 */
[----:B------:R-:W-:Y:S01]  /*82c0*/  UMOV UR29, UR25 ;  /* 0x00000019001d7c82 */ /* 0x000fe20008000000 */
[----:B------:R-:W-:Y:S01]  /*82d0*/  R2UR UR50, R25 ;  /* 0x00000000193272ca */ /* 0x000fe200000e0000 */
[----:B------:R-:W-:Y:S01]  /*82e0*/  UMOV UR11, 0x40 ;  /* 0x00000040000b7882 */ /* 0x000fe20000000000 */
[----:B------:R-:W-:Y:S01]  /*82f0*/  UMOV UR15, 0x40 ;  /* 0x00000040000f7882 */ /* 0x000fe20000000000 */
[----:B------:R-:W-:Y:S01]  /*8300*/  UMOV UR10, UR4 ;  /* 0x00000004000a7c82 */ /* 0x000fe20008000000 */
[----:B------:R-:W-:Y:S01]  /*8310*/  HGMMA.64x16x16.F32 R56, gdesc[UR44].tnspA.tnspB, R56 ;  /* 0x602000002c3879f0 */ /* 0x000fe20008700838 */
[----:B------:R-:W-:Y:S01]  /*8320*/  IMAD.U32 R222, RZ, RZ, UR10 ;  /* 0x0000000affde7e24 */ /* 0x000fe2000f8e00ff */
[----:B------:R0:W-:Y:S01]  /*8330*/  REDG.E.ADD.F32x4.FTZ.RN.STRONG.GPU desc[UR56][R8.64+0x1000], R32 ;  /* 0x00100020080079a6 */ /* 0x0001e2000c10f7b8 */
        /* <DEDUP_REMOVED lines=13> */
[----:B------:R-:W-:Y:S01]  /*8410*/  UMOV UR48, UR44 ;  /* 0x0000002c00307c82 */ /* 0x000fe20008000000 */
[----:B------:R-:W-:Y:S01]  /*8420*/  HGMMA.64x16x16.F32 R80, gdesc[UR8].tnspA.tnspB, R80 ;  /* 0x60200000085079f0 */ /* 0x000fe20008700850 */
[----:B------:R-:W-:Y:S01]  /*8430*/  VIADD R25, R237, 0x100 ;  /* 0x00000100ed197836 */ /* 0x000fe20000000000 */
[----:B------:R0:W-:Y:S02]  /*8440*/  REDG.E.ADD.F32x4.FTZ.RN.STRONG.GPU desc[UR56][R8.64+0x1800], R36 ;  /* 0x00180024080079a6 */ /* 0x0001e4000c10f7b8 */
[----:B------:R-:W-:Y:S02]  /*8450*/  HGMMA.64x16x16.F32 R88, gdesc[UR48].tnspA.tnspB, R88 ;  /* 0x60200000305879f0 */ /* 0x000fe40008700858 */
[----:B------:R-:W-:Y:S01]  /*8460*/  R2UR UR24, R25 ;  /* 0x00000000191872ca */ /* 0x000fe200000e0000 */
[----:B------:R-:W-:-:S02]  /*8470*/  VIADD R25, R24, 0x120 ;  /* 0x0000012018197836 */ /* 0x000fc40000000000 */
[C---:B------:R-:W-:Y:S01]  /*8480*/  VIADD R26, R24.reuse, 0x20 ;  /* 0x00000020181a7836 */ /* 0x040fe20000000000 */
[----:B------:R-:W-:Y:S01]  /*8490*/  UMOV UR5, 0x40000040 ;  /* 0x4000004000057882 */ /* 0x000fe20000000000 */
[----:B------:R-:W-:Y:S01]  /*84a0*/  IMAD.U32 R226, RZ, RZ, UR10 ;  /* 0x0000000affe27e24 */ /* 0x000fe2000f8e00ff */
[----:B------:R-:W-:Y:S01]  /*84b0*/  R2UR UR38, R25 ;  /* 0x00000000192672ca */ /* 0x000fe200000e0000 */
[----:B------:R-:W-:Y:S01]  /*84c0*/  VIADD R25, R24, 0x1a0 ;  /* 0x000001a018197836 */ /* 0x000fe20000000000 */
[----:B------:R-:W-:Y:S01]  /*84d0*/  R2UR UR26, R26 ;  /* 0x000000001a1a72ca */ /* 0x000fe200000e0000 */
[C---:B------:R-:W-:Y:S01]  /*84e0*/  VIADD R26, R24.reuse, 0xa0 ;  /* 0x000000a0181a7836 */ /* 0x040fe20000000000 */
[----:B------:R0:W-:Y:S02]  /*84f0*/  REDG.E.ADD.F32x4.FTZ.RN.STRONG.GPU desc[UR56][R8.64+0x2000], R40 ;  /* 0x00200028080079a6 */ /* 0x0001e4000c10f7b8 */
[----:B------:R-:W-:Y:S01]  /*8500*/  R2UR UR34, R25 ;  /* 0x00000000192272ca */ /* 0x000fe200000e0000 */
[----:B------:R-:W-:Y:S01]  /*8510*/  VIADD R25, R24, 0x220 ;  /* 0x0000022018197836 */ /* 0x000fe20000000000 */
[----:B------:R-:W-:Y:S01]  /*8520*/  R2UR UR42, R26 ;  /* 0x000000001a2a72ca */ /* 0x000fe200000e0000 */
[----:B------:R-:W-:Y:S01]  /*8530*/  UMOV UR40, UR24 ;  /* 0x0000001800287c82 */ /* 0x000fe20008000000 */
[----:B------:R-:W-:Y:S01]  /*8540*/  UMOV UR36, UR24 ;  /* 0x0000001800247c82 */ /* 0x000fe20008000000 */
[----:B------:R-:W-:Y:S01]  /*8550*/  UMOV UR32, UR24 ;  /* 0x0000001800207c82 */ /* 0x000fe20008000000 */
[----:B------:R-:W-:Y:S01]  /*8560*/  R2UR UR30, R25 ;  /* 0x00000000191e72ca */ /* 0x000fe200000e0000 */
[----:B------:R-:W-:-:S02]  /*8570*/  UMOV UR28, UR24 ;  /* 0x00000018001c7c82 */ /* 0x000fc40008000000 */
[----:B------:R-:W-:Y:S01]  /*8580*/  HGMMA.64x16x16.F32 R56, gdesc[UR24].tnspA.tnspB, R56 ;  /* 0x60200000183879f0 */ /* 0x000fe20008700838 */
[----:B------:R-:W-:Y:S01]  /*8590*/  UMOV UR21, UR5 ;  /* 0x0000000500157c82 */ /* 0x000fe20008000000 */
[----:B------:R-:W-:Y:S01]  /*85a0*/  UMOV UR17, UR5 ;  /* 0x0000000500117c82 */ /* 0x000fe20008000000 */
[----:B------:R-:W-:-:S03]  /*85b0*/  IMAD.U32 R227, RZ, RZ, UR11 ;  /* 0x0000000bffe37e24 */ /* 0x000fc6000f8e00ff */
[----:B------:R-:W-:Y:S01]  /*85c0*/  HGMMA.64x16x16.F32 R64, gdesc[UR40].tnspA.tnspB, R64 ;  /* 0x60200000284079f0 */ /* 0x000fe20008700840 */
[----:B------:R-:W-:Y:S01]  /*85d0*/  UMOV UR13, UR5 ;  /* 0x00000005000d7c82 */ /* 0x000fe20008000000 */
[----:B------:R-:W-:Y:S01]  /*85e0*/  UMOV UR9, UR5 ;  /* 0x0000000500097c82 */ /* 0x000fe20008000000 */
[----:B------:R0:W-:Y:S01]  /*85f0*/  REDG.E.ADD.F32x4.FTZ.RN.STRONG.GPU desc[UR56][R8.64+0x2800], R44 ;  /* 0x0028002c080079a6 */ /* 0x0001e2000c10f7b8 */
[----:B------:R-:W-:Y:S01]  /*8600*/  HGMMA.64x16x16.F32 R72, gdesc[UR36].tnspA.tnspB, R72 ;  /* 0x60200000244879f0 */ /* 0x000fe20008700848 */
[----:B------:R-:W-:Y:S02]  /*8610*/  VIADD R25, R237, 0x180 ;  /* 0x00000180ed197836 */ /* 0x000fe40000000000 */
[----:B------:R-:W-:Y:S01]  /*8620*/  VIADD R26, R24, 0x30 ;  /* 0x00000030181a7836 */ /* 0x000fe20000000000 */
[----:B------:R-:W-:Y:S01]  /*8630*/  UMOV UR11, 0x40 ;  /* 0x00000040000b7882 */ /* 0x000fe20000000000 */
[----:B------:R0:W-:Y:S01]  /*8640*/  REDG.E.ADD.F32x4.FTZ.RN.STRONG.GPU desc[UR56][R8.64+0x3000], R48 ;  /* 0x00300030080079a6 */ /* 0x0001e2000c10f7b8 */
[----:B------:R-:W-:Y:S01]  /*8650*/  HGMMA.64x16x16.F32 R80, gdesc[UR32].tnspA.tnspB, R80 ;  /* 0x60200000205079f0 */ /* 0x000fe20008700850 */
[----:B------:R-:W-:-:S02]  /*8660*/  R2UR UR4, R25 ;  /* 0x00000000190472ca */ /* 0x000fc400000e0000 */
[----:B------:R0:W-:Y:S01]  /*8670*/  REDG.E.ADD.F32x4.FTZ.RN.STRONG.GPU desc[UR56][R8.64+0x3800], R52 ;  /* 0x00380034080079a6 */ /* 0x0001e2000c10f7b8 */
[----:B------:R-:W-:Y:S01]  /*8680*/  VIADD R25, R24, 0x130 ;  /* 0x0000013018197836 */ /* 0x000fe20000000000 */
[----:B------:R-:W-:Y:S01]  /*8690*/  R2UR UR6, R26 ;  /* 0x000000001a0672ca */ /* 0x000fe200000e0000 */
[C---:B------:R-:W-:Y:S01]  /*86a0*/  VIADD R26, R24.reuse, 0xb0 ;  /* 0x000000b0181a7836 */ /* 0x040fe20000000000 */
[----:B------:R-:W-:Y:S02]  /*86b0*/  HGMMA.64x16x16.F32 R88, gdesc[UR28].tnspA.tnspB, R88 ;  /* 0x602000001c5879f0 */ /* 0x000fe40008700858 */
[----:B------:R-:W-:Y:S01]  /*86c0*/  R2UR UR18, R25 ;  /* 0x00000000191272ca */ /* 0x000fe200000e0000 */
[----:B------:R-:W-:Y:S01]  /*86d0*/  VIADD R25, R24, 0x1b0 ;  /* 0x000001b018197836 */ /* 0x000fe20000000000 */
[----:B------:R-:W-:Y:S01]  /*86e0*/  R2UR UR22, R26 ;  /* 0x000000001a1672ca */ /* 0x000fe200000e0000 */
[----:B------:R-:W-:-:S03]  /*86f0*/  VIADD R24, R24, 0x230 ;  /* 0x0000023018187836 */ /* 0x000fc60000000000 */
        /* <DEDUP_REMOVED lines=12> */
[----:B0-----:R-:W-:Y:S05]  /*87c0*/  @P0 BRA `(.L_x_504) ;  /* 0x0000000000040947 */ /* 0x001fea0003800000 */
[----:B------:R-:W-:Y:S01]  /*87d0*/  BPT.TRAP 0x1 ;  /* 0x000000040000795c */ /* 0x000fe20000300000 */
.L_x_504:
        /* <DEDUP_REMOVED lines=71> */
[----:B------:R-:W-:Y:S01]  /*8c50*/  UMOV UR5, 0x40000040 ;  /* 0x4000004000057882 */ /* 0x000fe20000000000 */
[----:B------:R-:W-:Y:S01]  /*8c60*/  PLOP3.LUT P0, PT, PT, PT, UP0, 0x40, 0x0 ;  /* 0x000000000000781c */ /* 0x000fe20003f0e808 */
        /* <DEDUP_REMOVED lines=38> */
[----:B0-----:R-:W-:Y:S05]  /*8ed0*/  @P0 BRA `(.L_x_505) ;  /* 0x0000000000040947 */ /* 0x001fea0003800000 */
[----:B------:R-:W-:Y:S01]  /*8ee0*/  BPT.TRAP 0x1 ;  /* 0x000000040000795c */ /* 0x000fe20000300000 */
.L_x_505:
[----:B------:R-:W-:Y:S01]  /*8ef0*/  VIADD R3, R3, 0x1 ;  /* 0x0000000103037836 */ /* 0x000fe20000000000 */
[----:B------:R-:W-:Y:S01]  /*8f00*/  ULOP3.LUT UR60, UR60, 0x1, URZ, 0x3c, !UPT ;  /* 0x000000013c3c7892 */ /* 0x000fe2000f8e3c3f */
[----:B------:R-:W-:Y:S02]  /*8f10*/  VIADD R2, R2, 0x1 ;  /* 0x0000000102027836 */ /* 0x000fe40000000000 */
[----:B------:R-:W-:Y:S01]  /*8f20*/  VIADD R16, R16, 0x31620 ;  /* 0x0003162010107836 */ /* 0x000fe20000000000 */
[----:B------:R-:W-:Y:S02]  /*8f30*/  ISETP.GE.AND P1, PT, R3, UR61, PT ;  /* 0x0000003d03007c0c */ /* 0x000fe4000bf26270 */
        /* <DEDUP_REMOVED lines=89> */
.L_x_485:
[----:B------:R-:W-:Y:S05]  /*94d0*/  @P0 BRA `(.L_x_507) ;  /* 0x0000002400900947 */ /* 0x000fea0003800000 */
[----:B------:R-:W1:Y:S01]  /*94e0*/  S2R R2, SR_TID.X ;  /* 0x0000000000027919 */ /* 0x000e620000002100 */
[----:B------:R-:W2:Y:S01]  /*94f0*/  S2UR UR5, SR_CgaCtaId ;  /* 0x00000000000579c3 */ /* 0x000ea20000008800 */
        /* <DEDUP_REMOVED lines=15> */
[----:B--2---:R-:W-:Y:S01]  /*95f0*/  ULEA UR4, UR5, UR4, 0x18 ;  /* 0x0000000405047291 */ /* 0x004fe2000f8ec03f */
[----:B------:R-:W-:-:S02]  /*9600*/  F2FP.F16.F32.PACK_AB R145, R147, R146 ;  /* 0x000000929391723e */ /* 0x000fc400000000ff */
[----:B------:R-:W-:Y:S02]  /*9610*/  F2FP.F16.F32.PACK_AB R208, R209, R208 ;  /* 0x000000d0d1d0723e */ /* 0x000fe400000000ff */
[----:B------:R-:W-:Y:S01]  /*9620*/  F2FP.F16.F32.PACK_AB R56, R57, R56 ;  /* 0x000000383938723e */ /* 0x000fe200000000ff */
[----:B-1----:R-:W-:Y:S01]  /*9630*/  VIADD R2, R2, 0xffffff80 ;  /* 0xffffff8002027836 */ /* 0x002fe20000000000 */
        /* <DEDUP_REMOVED lines=12> */
[----:B------:R-:W1:Y:S01]  /*9700*/  S2R R39, SR_CTAID.X ;  /* 0x0000000000277919 */ /* 0x000e620000002500 */
[CC--:B------:R-:W-:Y:S01]  /*9710*/  LEA.HI R11, R9.reuse, R2.reuse, RZ, 0x5 ;  /* 0x00000002090b7211 */ /* 0x0c0fe200078f28ff */
[----:B------:R-:W2:Y:S01]  /*9720*/  LDC.64 R36, c[0x0][0x850] ;  /* 0x00021400ff247b82 */ /* 0x000ea20000000a00 */
        /* <DEDUP_REMOVED lines=13> */
[----:B------:R-:W3:Y:S01]  /*9800*/  LDC.64 R6, c[0x0][0x870] ;  /* 0x00021c00ff067b82 */ /* 0x000ee20000000a00 */
[----:B------:R-:W-:-:S02]  /*9810*/  SHF.R.S32.HI R9, RZ, 0x7, R9 ;  /* 0x00000007ff097819 */ /* 0x000fc40000011409 */
[----:B------:R-:W-:Y:S02]  /*9820*/  LOP3.LUT R3, R4, R3, RZ, 0x3c, !PT ;  /* 0x0000000304037212 */ /* 0x000fe400078e3cff */
[----:B------:R-:W-:Y:S01]  /*9830*/  F2FP.F16.F32.PACK_AB R147, R151, R150 ;  /* 0x000000969793723e */ /* 0x000fe200000000ff */
[----:B------:R-:W-:Y:S01]  /*9840*/  IMAD R8, R9, 0xa, R8 ;  /* 0x0000000a09087824 */ /* 0x000fe200078e0208 */
[----:B------:R-:W-:Y:S01]  /*9850*/  F2FP.F16.F32.PACK_AB R153, R155, R154 ;  /* 0x0000009a9b99723e */ /* 0x000fe200000000ff */
[----:B------:R-:W4:Y:S01]  /*9860*/  LDC.64 R4, c[0x0][0x870] ;  /* 0x00021c00ff047b82 */ /* 0x000f220000000a00 */
        /* <DEDUP_REMOVED lines=74> */
[----:B---3--:R-:W-:-:S03]  /*9d10*/  ISETP.NE.U32.AND P0, PT, R6, RZ, PT ;  /* 0x000000ff0600720c */ /* 0x008fc60003f05070 */
[----:B------:R3:W-:Y:S01]  /*9d20*/  STSM.16.MT88.4 [R3+0x7000], R128 ;  /* 0x0070008003007844 */ /* 0x0007e20000004200 */
[----:B------:R-:W-:Y:S01]  /*9d30*/  BAR.SYNC.DEFER_BLOCKING 0x1, 0x100 ;  /* 0x0044000000007b1d */ /* 0x000fe20000010000 */
[----:B------:R-:W-:Y:S01]  /*9d40*/  ISETP.NE.AND.EX P0, PT, R7, RZ, PT, P0 ;  /* 0x000000ff0700720c */ /* 0x000fe20003f05300 */
[----:B----4-:R-:W-:-:S06]  /*9d50*/  IMAD.WIDE R6, R234, 0x4, R4 ;  /* 0x00000004ea067825 */ /* 0x010fcc00078e0204 */
[----:B------:R-:W4:Y:S06]  /*9d60*/  LDC.64 R4, c[0x0][0x878] ;  /* 0x00021e00ff047b82 */ /* 0x000f2c0000000a00 */
[----:B------:R-:W2:Y:S01]  /*9d70*/  @P0 LDG.E R9, desc[UR8][R6.64] ;  /* 0x0000000806090981 */ /* 0x000ea2000c1e1900 */
[----:B------:R-:W-:Y:S01]  /*9d80*/  LOP3.LUT R11, R11, 0xffffffe0, RZ, 0xc0, !PT ;  /* 0xffffffe00b0b7812 */ /* 0x000fe200078ec0ff */
[----:B------:R-:W-:Y:S01]  /*9d90*/  ULDC UR5, c[0x0][0x808] ;  /* 0x0002020000057ab9 */ /* 0x000fe20000000800 */
[----:B------:R-:W0:Y:S01]  /*9da0*/  S2UR UR7, SR_CTAID.Y ;  /* 0x00000000000779c3 */ /* 0x000e220000002600 */
[----:B------:R-:W-:Y:S01]  /*9db0*/  IMAD.U32 R8, RZ, RZ, UR5 ;  /* 0x00000005ff087e24 */ /* 0x000fe2000f8e00ff */
[----:B----4-:R-:W-:Y:S01]  /*9dc0*/  ISETP.NE.U32.AND P1, PT, R4, RZ, PT ;  /* 0x000000ff0400720c */ /* 0x010fe20003f25070 */
[----:B------:R-:W-:-:S02]  /*9dd0*/  IMAD.IADD R11, R2, 0x1, -R11 ;  /* 0x00000001020b7824 */ /* 0x000fc400078e0a0b */
[----:B------:R-:W-:Y:S01]  /*9de0*/  IMAD.SHL.U32 R2, R0, 0x40, RZ ;  /* 0x0000004000027824 */ /* 0x000fe200078e00ff */
[----:B------:R-:W-:Y:S01]  /*9df0*/  ISETP.NE.AND.EX P1, PT, R5, RZ, PT, P1 ;  /* 0x000000ff0500720c */ /* 0x000fe20003f25310 */
[----:B------:R-:W-:Y:S01]  /*9e00*/  IMAD.SHL.U32 R28, R11, 0x8, RZ ;  /* 0x000000080b1c7824 */ /* 0x000fe200078e00ff */
[----:B------:R-:W-:Y:S02]  /*9e10*/  SHF.R.S32.HI R10, RZ, 0x1f, R11 ;  /* 0x0000001fff0a7819 */ /* 0x000fe4000001140b */
[----:B---3--:R-:W-:Y:S02]  /*9e20*/  LOP3.LUT R3, R2, 0x1c0, RZ, 0xc0, !PT ;  /* 0x000001c002037812 */ /* 0x008fe400078ec0ff */
[----:B------:R-:W-:Y:S02]  /*9e30*/  LEA.HI R10, R10, R11, RZ, 0x3 ;  /* 0x0000000b0a0a7211 */ /* 0x000fe400078f18ff */
[----:B------:R-:W-:Y:S02]  /*9e40*/  LOP3.LUT R2, R3, 0x38, R28, 0xf8, !PT ;  /* 0x0000003803027812 */ /* 0x000fe400078ef81c */
[----:B------:R-:W-:-:S03]  /*9e50*/  SHF.R.U32.HI R3, RZ, 0x3, R3 ;  /* 0x00000003ff037819 */ /* 0x000fc60000011603 */
[----:B------:R-:W3:Y:S01]  /*9e60*/  @P1 LDC.64 R4, c[0x0][0x878] ;  /* 0x00021e00ff041b82 */ /* 0x000ee20000000a00 */
[----:B------:R-:W-:Y:S02]  /*9e70*/  LOP3.LUT R3, R2, R3, RZ, 0x3c, !PT ;  /* 0x0000000302037212 */ /* 0x000fe400078e3cff */
[----:B------:R-:W-:-:S05]  /*9e80*/  SHF.R.S32.HI R10, RZ, 0x3, R10 ;  /* 0x00000003ff0a7819 */ /* 0x000fca000001140a */
[----:B------:R-:W-:Y:S01]  /*9e90*/  IMAD R10, R10, 0x1400, R3 ;  /* 0x000014000a0a7824 */ /* 0x000fe200078e0203 */
[----:B------:R-:W-:Y:S01]  /*9ea0*/  CS2R R2, SRZ ;  /* 0x0000000000027805 */ /* 0x000fe2000001ff00 */
[----:B---3--:R-:W-:-:S05]  /*9eb0*/  @P1 IMAD.WIDE R4, R234, 0x4, R4 ;  /* 0x00000004ea041825 */ /* 0x008fca00078e0204 */
[----:B------:R3:W5:Y:S01]  /*9ec0*/  @P1 LDG.E R8, desc[UR8][R4.64] ;  /* 0x0000000804081981 */ /* 0x000762000c1e1900 */
[----:B--2---:R-:W-:Y:S01]  /*9ed0*/  @P0 SHF.R.S32.HI R12, RZ, 0x1f, R9 ;  /* 0x0000001fff0c0819 */ /* 0x004fe20000011409 */
[----:B01-3--:R-:W-:Y:S06]  /*9ee0*/  @P1 BRA `(.L_x_508) ;  /* 0x0000000000141947 */ /* 0x00bfec0003800000 */
[----:B------:R-:W-:Y:S05]  /*9ef0*/  @!P0 BRA `(.L_x_508) ;  /* 0x0000000000108947 */ /* 0x000fea0003800000 */
[----:B------:R-:W-:Y:S02]  /*9f00*/  ULDC.64 UR8, c[0x0][0x208] ;  /* 0x0000820000087ab9 */ /* 0x000fe40000000a00 */
[----:B------:R-:W2:Y:S04]  /*9f10*/  LDG.E R5, desc[UR8][R6.64] ;  /* 0x0000000806057981 */ /* 0x000ea8000c1e1900 */
[----:B-----5:R-:W2:Y:S02]  /*9f20*/  LDG.E R8, desc[UR8][R6.64+0x4] ;  /* 0x0000040806087981 */ /* 0x020ea4000c1e1900 */
[----:B--2---:R-:W-:-:S07]  /*9f30*/  IMAD.IADD R8, R8, 0x1, -R5 ;  /* 0x0000000108087824 */ /* 0x004fce00078e0a05 */
.L_x_508:
        /* <DEDUP_REMOVED lines=21> */
[----:B------:R-:W-:Y:S01]  /*a090*/  SHF.R.S32.HI R29, RZ, 0x1f, R28 ;  /* 0x0000001fff1d7819 */ /* 0x000fe2000001141c */
        /* <DEDUP_REMOVED lines=37> */
.L_x_510:
[----:B------:R-:W-:Y:S05]  /*a2f0*/  BSYNC B1 ;  /* 0x0000000000017941 */ /* 0x000fea0003800000 */
.L_x_509:
        /* <DEDUP_REMOVED lines=16> */
.L_x_512:
[----:B------:R-:W-:Y:S05]  /*a400*/  BSYNC B1 ;  /* 0x0000000000017941 */ /* 0x000fea0003800000 */
.L_x_511:
        /* <DEDUP_REMOVED lines=19> */
.L_x_514:
[----:B------:R-:W-:Y:S05]  /*a540*/  BSYNC B1 ;  /* 0x0000000000017941 */ /* 0x000fea0003800000 */
.L_x_513:
        /* <DEDUP_REMOVED lines=18> */
.L_x_516:
[----:B------:R-:W-:Y:S05]  /*a670*/  BSYNC B1 ;  /* 0x0000000000017941 */ /* 0x000fea0003800000 */
.L_x_515:
        /* <DEDUP_REMOVED lines=19> */
.L_x_518:
[----:B------:R-:W-:Y:S05]  /*a7b0*/  BSYNC B1 ;  /* 0x0000000000017941 */ /* 0x000fea0003800000 */
.L_x_517:
        /* <DEDUP_REMOVED lines=19> */
.L_x_520:
[----:B------:R-:W-:Y:S05]  /*a8f0*/  BSYNC B1 ;  /* 0x0000000000017941 */ /* 0x000fea0003800000 */
.L_x_519:
        /* <DEDUP_REMOVED lines=20> */
.L_x_522:
[----:B------:R-:W-:Y:S05]  /*aa40*/  BSYNC B1 ;  /* 0x0000000000017941 */ /* 0x000fea0003800000 */
.L_x_521:
        /* <DEDUP_REMOVED lines=20> */
.L_x_524:
[----:B------:R-:W-:Y:S05]  /*ab90*/  BSYNC B1 ;  /* 0x0000000000017941 */ /* 0x000fea0003800000 */
.L_x_523:
        /* <DEDUP_REMOVED lines=20> */
.L_x_526:
[----:B------:R-:W-:Y:S05]  /*ace0*/  BSYNC B1 ;  /* 0x0000000000017941 */ /* 0x000fea0003800000 */
.L_x_525:
        /* <DEDUP_REMOVED lines=23> */
.L_x_528:
[----:B------:R-:W-:Y:S05]  /*ae60*/  BSYNC B1 ;  /* 0x0000000000017941 */ /* 0x000fea0003800000 */
.L_x_527:
        /* <DEDUP_REMOVED lines=44> */
.L_x_530:
[----:B------:R-:W-:Y:S05]  /*b130*/  BSYNC B1 ;  /* 0x0000000000017941 */ /* 0x000fea0003800000 */
.L_x_529:
        /* <DEDUP_REMOVED lines=18> */
.L_x_532:
[----:B------:R-:W-:Y:S05]  /*b260*/  BSYNC B1 ;  /* 0x0000000000017941 */ /* 0x000fea0003800000 */
.L_x_531:
        /* <DEDUP_REMOVED lines=18> */
.L_x_534:
[----:B------:R-:W-:Y:S05]  /*b390*/  BSYNC B1 ;  /* 0x0000000000017941 */ /* 0x000fea0003800000 */
.L_x_533:
        /* <DEDUP_REMOVED lines=18> */
.L_x_536:
[----:B------:R-:W-:Y:S05]  /*b4c0*/  BSYNC B1 ;  /* 0x0000000000017941 */ /* 0x000fea0003800000 */
.L_x_535:
        /* <DEDUP_REMOVED lines=16> */
.L_x_538:
[----:B------:R-:W-:Y:S05]  /*b5d0*/  BSYNC B1 ;  /* 0x0000000000017941 */ /* 0x000fea0003800000 */
.L_x_537:
        /* <DEDUP_REMOVED lines=16> */
.L_x_540:
[----:B------:R-:W-:Y:S05]  /*b6e0*/  BSYNC B1 ;  /* 0x0000000000017941 */ /* 0x000fea0003800000 */
.L_x_539:
        /* <DEDUP_REMOVED lines=16> */
.L_x_542:
[----:B------:R-:W-:Y:S05]  /*b7f0*/  BSYNC B1 ;  /* 0x0000000000017941 */ /* 0x000fea0003800000 */
.L_x_541:
        /* <DEDUP_REMOVED lines=16> */
.L_x_544:
[----:B------:R-:W-:Y:S05]  /*b900*/  BSYNC B1 ;  /* 0x0000000000017941 */ /* 0x000fea0003800000 */
.L_x_543:
        /* <DEDUP_REMOVED lines=16> */
.L_x_546:
[----:B------:R-:W-:Y:S05]  /*ba10*/  BSYNC B1 ;  /* 0x0000000000017941 */ /* 0x000fea0003800000 */
.L_x_545:
        /* <DEDUP_REMOVED lines=16> */
.L_x_507:
[----:B------:R-:W1:Y:S01]  /*bb20*/  LDC.64 R4, c[0x0][0x870] ;  /* 0x00021c00ff047b82 */ /* 0x000e620000000a00 */
[----:B------:R-:W-:-:S07]  /*bb30*/  ULDC.64 UR6, c[0x0][0x208] ;  /* 0x0000820000067ab9 */ /* 0x000fce0000000a00 */
[----:B------:R-:W2:Y:S01]  /*bb40*/  LDC.64 R2, c[0x0][0x870] ;  /* 0x00021c00ff027b82 */ /* 0x000ea20000000a00 */
[----:B------:R-:W3:Y:S01]  /*bb50*/  S2R R8, SR_TID.X ;  /* 0x0000000000087919 */ /* 0x000ee20000002100 */
[----:B------:R-:W4:Y:S06]  /*bb60*/  S2R R13, SR_CTAID.X ;  /* 0x00000000000d7919 */ /* 0x000f2c0000002500 */
[----:B------:R-:W0:Y:S01]  /*bb70*/  LDC.64 R14, c[0x0][0x820] ;  /* 0x00020800ff0e7b82 */ /* 0x000e220000000a00 */
[----:B-1----:R-:W-:-:S04]  /*bb80*/  ISETP.NE.U32.AND P1, PT, R4, RZ, PT ;  /* 0x000000ff0400720c */ /* 0x002fc80003f25070 */
[----:B------:R-:W-:Y:S01]  /*bb90*/  ISETP.NE.AND.EX P1, PT, R5, RZ, PT, P1 ;  /* 0x000000ff0500720c */ /* 0x000fe20003f25310 */
[----:B--2---:R-:W-:Y:S02]  /*bba0*/  IMAD.WIDE R4, R234, 0x4, R2 ;  /* 0x00000004ea047825 */ /* 0x004fe400078e0202 */
[----:B------:R-:W1:Y:S10]  /*bbb0*/  LDC.64 R2, c[0x0][0x878] ;  /* 0x00021e00ff027b82 */ /* 0x000e740000000a00 */
[----:B------:R-:W2:Y:S01]  /*bbc0*/  @P1 LDG.E R9, desc[UR6][R4.64] ;  /* 0x0000000604091981 */ /* 0x000ea2000c1e1900 */
[----:B------:R-:W-:Y:S01]  /*bbd0*/  ULDC UR4, c[0x0][0x808] ;  /* 0x0002020000047ab9 */ /* 0x000fe20000000800 */
[----:B---3--:R-:W-:Y:S01]  /*bbe0*/  VIADD R11, R8, 0xffffff80 ;  /* 0xffffff80080b7836 */ /* 0x008fe20000000000 */
[----:B------:R-:W3:Y:S01]  /*bbf0*/  S2UR UR5, SR_CTAID.Y ;  /* 0x00000000000579c3 */ /* 0x000ee20000002600 */
[----:B------:R-:W-:Y:S01]  /*bc00*/  IMAD.U32 R0, RZ, RZ, UR4 ;  /* 0x00000004ff007e24 */ /* 0x000fe2000f8e00ff */
[----:B-1----:R-:W-:-:S04]  /*bc10*/  ISETP.NE.U32.AND P0, PT, R2, RZ, PT ;  /* 0x000000ff0200720c */ /* 0x002fc80003f05070 */
[----:B------:R-:W-:-:S13]  /*bc20*/  ISETP.NE.AND.EX P0, PT, R3, RZ, PT, P0 ;  /* 0x000000ff0300720c */ /* 0x000fda0003f05300 */
[----:B------:R-:W1:Y:S01]  /*bc30*/  @P0 LDC.64 R2, c[0x0][0x878] ;  /* 0x00021e00ff020b82 */ /* 0x000e620000000a00 */
[----:B------:R-:W-:-:S04]  /*bc40*/  SHF.R.S32.HI R8, RZ, 0x1f, R11 ;  /* 0x0000001fff087819 */ /* 0x000fc8000001140b */
[----:B------:R-:W-:-:S04]  /*bc50*/  LEA.HI R8, R8, R11, RZ, 0x5 ;  /* 0x0000000b08087211 */ /* 0x000fc800078f28ff */
[----:B------:R-:W-:Y:S01]  /*bc60*/  SHF.R.S32.HI R17, RZ, 0x5, R8 ;  /* 0x00000005ff117819 */ /* 0x000fe20000011408 */
[----:B-1----:R-:W-:Y:S01]  /*bc70*/  @P0 IMAD.WIDE R6, R234, 0x4, R2 ;  /* 0x00000004ea060825 */ /* 0x002fe200078e0202 */
[----:B------:R-:W-:-:S04]  /*bc80*/  CS2R R2, SRZ ;  /* 0x0000000000027805 */ /* 0x000fc8000001ff00 */
[----:B------:R1:W5:Y:S01]  /*bc90*/  @P0 LDG.E R0, desc[UR6][R6.64] ;  /* 0x0000000606000981 */ /* 0x000362000c1e1900 */
[--C-:B--2---:R-:W-:Y:S01]  /*bca0*/  @P1 SHF.R.S32.HI R3, RZ, 0x1f, R9.reuse ;  /* 0x0000001fff031819 */ /* 0x104fe20000011409 */
[----:B------:R-:W-:Y:S01]  /*bcb0*/  @P1 IMAD.MOV.U32 R2, RZ, RZ, R9 ;  /* 0x000000ffff021224 */ /* 0x000fe200078e0009 */
[----:B01-34-:R-:W-:Y:S06]  /*bcc0*/  @P0 BRA `(.L_x_547) ;  /* 0x0000000000140947 */ /* 0x01bfec0003800000 */
[----:B------:R-:W-:Y:S05]  /*bcd0*/  @!P1 BRA `(.L_x_547) ;  /* 0x0000000000109947 */ /* 0x000fea0003800000 */
[----:B------:R-:W-:Y:S02]  /*bce0*/  ULDC.64 UR6, c[0x0][0x208] ;  /* 0x0000820000067ab9 */ /* 0x000fe40000000a00 */
[----:B------:R-:W2:Y:S04]  /*bcf0*/  LDG.E R7, desc[UR6][R4.64] ;  /* 0x0000000604077981 */ /* 0x000ea8000c1e1900 */
[----:B-----5:R-:W2:Y:S02]  /*bd00*/  LDG.E R0, desc[UR6][R4.64+0x4] ;  /* 0x0000040604007981 */ /* 0x020ea4000c1e1900 */
[----:B--2---:R-:W-:-:S07]  /*bd10*/  IMAD.IADD R0, R0, 0x1, -R7 ;  /* 0x0000000100007824 */ /* 0x004fce00078e0a07 */
.L_x_547:
[----:B------:R-:W-:Y:S01]  /*bd20*/  LOP3.LUT R4, R8, 0x1fffffe0, RZ, 0xc0, !PT ;  /* 0x1fffffe008047812 */ /* 0x000fe200078ec0ff */
[----:B------:R-:W-:Y:S01]  /*bd30*/  USHF.R.S32.HI UR6, URZ, 0x1f, UR5 ;  /* 0x0000001f3f067899 */ /* 0x000fe20008011405 */
[----:B-----5:R-:W-:Y:S01]  /*bd40*/  IMAD R12, R13, -0x50, R0 ;  /* 0xffffffb00d0c7824 */ /* 0x020fe200078e0200 */
[C---:B------:R-:W-:Y:S01]  /*bd50*/  IADD3 R2, P0, R17.reuse, R2, RZ ;  /* 0x0000000211027210 */ /* 0x040fe20007f1e0ff */
[----:B------:R-:W-:Y:S01]  /*bd60*/  VIADD R5, R17, 0x8 ;  /* 0x0000000811057836 */ /* 0x000fe20000000000 */
[----:B------:R-:W0:Y:S01]  /*bd70*/  LDC.64 R20, c[0x0][0x850] ;  /* 0x00021400ff147b82 */ /* 0x000e220000000a00 */
[----:B------:R-:W-:Y:S01]  /*bd80*/  IMAD.IADD R4, R11, 0x1, -R4 ;  /* 0x000000010b047824 */ /* 0x000fe200078e0a04 */
[----:B------:R-:W-:Y:S01]  /*bd90*/  LEA.HI.X.SX32 R3, R17, R3, 0x1, P0 ;  /* 0x0000000311037211 */ /* 0x000fe200000f0eff */
[----:B------:R-:W-:Y:S01]  /*bda0*/  IMAD R0, R14, UR6, RZ ;  /* 0x000000060e007c24 */ /* 0x000fe2000f8e02ff */
[-C--:B------:R-:W-:Y:S01]  /*bdb0*/  ISETP.GE.AND P6, PT, R5, R12.reuse, PT ;  /* 0x0000000c0500720c */ /* 0x080fe20003fc6270 */
[----:B------:R-:W-:Y:S01]  /*bdc0*/  IMAD.SHL.U32 R4, R4, 0x8, RZ ;  /* 0x0000000804047824 */ /* 0x000fe200078e00ff */
[CC--:B------:R-:W-:Y:S01]  /*bdd0*/  ISETP.GE.AND P0, PT, R17.reuse, R12.reuse, PT ;  /* 0x0000000c1100720c */ /* 0x0c0fe20003f06270 */
[----:B------:R-:W-:Y:S01]  /*bde0*/  VIADD R7, R17, 0x10 ;  /* 0x0000001011077836 */ /* 0x000fe20000000000 */
[----:B------:R-:W-:Y:S01]  /*bdf0*/  ULDC UR7, c[0x0][0x80c] ;  /* 0x0002030000077ab9 */ /* 0x000fe20000000800 */
[----:B------:R-:W-:Y:S01]  /*be00*/  IMAD R15, R15, UR5, R0 ;  /* 0x000000050f0f7c24 */ /* 0x000fe2000f8e0200 */
[----:B------:R-:W-:Y:S01]  /*be10*/  SHF.R.S32.HI R5, RZ, 0x1f, R4 ;  /* 0x0000001fff057819 */ /* 0x000fe20000011404 */
[----:B------:R-:W-:Y:S01]  /*be20*/  VIADD R9, R17, 0x18 ;  /* 0x0000001811097836 */ /* 0x000fe20000000000 */
[----:B------:R-:W-:Y:S01]  /*be30*/  SHF.R.S32.HI R0, RZ, 0x1f, R234 ;  /* 0x0000001fff007819 */ /* 0x000fe200000114ea */
[----:B------:R-:W-:Y:S01]  /*be40*/  ULDC.64 UR8, c[0x0][0x828] ;  /* 0x00020a0000087ab9 */ /* 0x000fe20000000a00 */
[-C--:B------:R-:W-:Y:S01]  /*be50*/  ISETP.GE.AND P5, PT, R7, R12.reuse, PT ;  /* 0x0000000c0700720c */ /* 0x080fe20003fa6270 */
[----:B------:R-:W-:Y:S01]  /*be60*/  IMAD.WIDE.U32 R6, R14, UR5, R4 ;  /* 0x000000050e067c25 */ /* 0x000fe2000f8e0004 */
[----:B------:R-:W-:Y:S01]  /*be70*/  ISETP.GE.OR P2, PT, R4, UR7, P0 ;  /* 0x0000000704007c0c */ /* 0x000fe20008746670 */
[----:B------:R-:W-:Y:S01]  /*be80*/  BSSY B1, `(.L_x_548) ;  /* 0x000001d000017945 */ /* 0x000fe20003800000 */
[----:B------:R-:W-:Y:S01]  /*be90*/  SEL R14, R0, RZ, !P1 ;  /* 0x000000ff000e7207 */ /* 0x000fe20004800000 */
[----:B------:R-:W-:Y:S01]  /*bea0*/  IMAD.IADD R7, R15, 0x1, R7 ;  /* 0x000000010f077824 */ /* 0x000fe200078e0207 */
[-C--:B------:R-:W-:Y:S01]  /*beb0*/  ISETP.GE.AND P4, PT, R9, R12.reuse, PT ;  /* 0x0000000c0900720c */ /* 0x080fe20003f86270 */
[----:B------:R-:W-:Y:S01]  /*bec0*/  VIADD R9, R17, 0x20 ;  /* 0x0000002011097836 */ /* 0x000fe20000000000 */
[----:B------:R-:W-:Y:S01]  /*bed0*/  SEL R15, R234, RZ, !P1 ;  /* 0x000000ffea0f7207 */ /* 0x000fe20004800000 */
[----:B------:R-:W-:Y:S01]  /*bee0*/  IMAD R0, R14, UR8, RZ ;  /* 0x000000080e007c24 */ /* 0x000fe2000f8e02ff */
[----:B------:R-:W-:Y:S01]  /*bef0*/  P2R R16, PR, RZ, 0x40 ;  /* 0x00000040ff107803 */ /* 0x000fe20000000000 */
[----:B------:R-:W-:Y:S01]  /*bf00*/  IMAD.WIDE R2, R13, 0x50, R2 ;  /* 0x000000500d027825 */ /* 0x000fe200078e0202 */
[----:B------:R-:W-:-:S02]  /*bf10*/  ISETP.GE.AND P3, PT, R9, R12, PT ;  /* 0x0000000c0900720c */ /* 0x000fc40003f66270 */
[----:B------:R-:W-:Y:S01]  /*bf20*/  P2R R18, PR, RZ, 0x20 ;  /* 0x00000020ff127803 */ /* 0x000fe20000000000 */
[C---:B------:R-:W-:Y:S01]  /*bf30*/  IMAD R9, R15.reuse, UR9, R0 ;  /* 0x000000090f097c24 */ /* 0x040fe2000f8e0200 */
[----:B------:R-:W-:Y:S01]  /*bf40*/  P2R R22, PR, RZ, 0x10 ;  /* 0x00000010ff167803 */ /* 0x000fe20000000000 */
[----:B------:R-:W-:Y:S01]  /*bf50*/  IMAD.WIDE.U32 R10, R15, UR8, R6 ;  /* 0x000000080f0a7c25 */ /* 0x000fe2000f8e0006 */
[----:B------:R-:W-:Y:S02]  /*bf60*/  P2R R24, PR, RZ, 0x8 ;  /* 0x00000008ff187803 */ /* 0x000fe40000000000 */
[----:B------:R-:W-:Y:S01]  /*bf70*/  ISETP.GE.OR P1, PT, R4, UR7, P6 ;  /* 0x0000000704007c0c */ /* 0x000fe2000b726670 */
[----:B------:R-:W-:Y:S01]  /*bf80*/  IMAD.IADD R9, R11, 0x1, R9 ;  /* 0x000000010b097824 */ /* 0x000fe200078e0209 */
[----:B------:R-:W-:Y:S11]  /*bf90*/  @P2 BRA `(.L_x_549) ;  /* 0x00000000002c2947 */ /* 0x000ff60003800000 */
        /* <DEDUP_REMOVED lines=11> */
.L_x_549:
[----:B------:R-:W-:Y:S05]  /*c050*/  BSYNC B1 ;  /* 0x0000000000017941 */ /* 0x000fea0003800000 */
.L_x_548:
        /* <DEDUP_REMOVED lines=17> */
.L_x_551:
[----:B------:R-:W-:Y:S05]  /*c170*/  BSYNC B1 ;  /* 0x0000000000017941 */ /* 0x000fea0003800000 */
.L_x_550:
        /* <DEDUP_REMOVED lines=17> */
.L_x_553:
[----:B------:R-:W-:Y:S05]  /*c290*/  BSYNC B1 ;  /* 0x0000000000017941 */ /* 0x000fea0003800000 */
.L_x_552:
        /* <DEDUP_REMOVED lines=18> */
.L_x_555:
[----:B------:R-:W-:Y:S05]  /*c3c0*/  BSYNC B1 ;  /* 0x0000000000017941 */ /* 0x000fea0003800000 */
.L_x_554:
        /* <DEDUP_REMOVED lines=17> */
.L_x_557:
[----:B------:R-:W-:Y:S05]  /*c4e0*/  BSYNC B1 ;  /* 0x0000000000017941 */ /* 0x000fea0003800000 */
.L_x_556:
        /* <DEDUP_REMOVED lines=20> */
.L_x_559:
[----:B------:R-:W-:Y:S05]  /*c630*/  BSYNC B1 ;  /* 0x0000000000017941 */ /* 0x000fea0003800000 */
.L_x_558:
        /* <DEDUP_REMOVED lines=22> */
.L_x_561:
[----:B------:R-:W-:Y:S05]  /*c7a0*/  BSYNC B1 ;  /* 0x0000000000017941 */ /* 0x000fea0003800000 */
.L_x_560:
        /* <DEDUP_REMOVED lines=18> */
.L_x_563:
[----:B------:R-:W-:Y:S05]  /*c8d0*/  BSYNC B1 ;  /* 0x0000000000017941 */ /* 0x000fea0003800000 */
.L_x_562:
        /* <DEDUP_REMOVED lines=18> */
.L_x_565:
[----:B------:R-:W-:Y:S05]  /*ca00*/  BSYNC B1 ;  /* 0x0000000000017941 */ /* 0x000fea0003800000 */
.L_x_564:
        /* <DEDUP_REMOVED lines=18> */
.L_x_567:
[----:B------:R-:W-:Y:S05]  /*cb30*/  BSYNC B1 ;  /* 0x0000000000017941 */ /* 0x000fea0003800000 */
.L_x_566:
        /* <DEDUP_REMOVED lines=43> */
.L_x_569:
[----:B------:R-:W-:Y:S05]  /*cdf0*/  BSYNC B1 ;  /* 0x0000000000017941 */ /* 0x000fea0003800000 */
.L_x_568:
        /* <DEDUP_REMOVED lines=17> */
.L_x_571:
[----:B------:R-:W-:Y:S05]  /*cf10*/  BSYNC B1 ;  /* 0x0000000000017941 */ /* 0x000fea0003800000 */
.L_x_570:
        /* <DEDUP_REMOVED lines=17> */
.L_x_573:
[----:B------:R-:W-:Y:S05]  /*d030*/  BSYNC B1 ;  /* 0x0000000000017941 */ /* 0x000fea0003800000 */
.L_x_572:
        /* <DEDUP_REMOVED lines=17> */
.L_x_575:
[----:B------:R-:W-:Y:S05]  /*d150*/  BSYNC B1 ;  /* 0x0000000000017941 */ /* 0x000fea0003800000 */
.L_x_574:
        /* <DEDUP_REMOVED lines=16> */
.L_x_577:
[----:B------:R-:W-:Y:S05]  /*d260*/  BSYNC B1 ;  /* 0x0000000000017941 */ /* 0x000fea0003800000 */
.L_x_576:
        /* <DEDUP_REMOVED lines=16> */
.L_x_579:
[----:B------:R-:W-:Y:S05]  /*d370*/  BSYNC B1 ;  /* 0x0000000000017941 */ /* 0x000fea0003800000 */
.L_x_578:
        /* <DEDUP_REMOVED lines=16> */
.L_x_581:
[----:B------:R-:W-:Y:S05]  /*d480*/  BSYNC B1 ;  /* 0x0000000000017941 */ /* 0x000fea0003800000 */
.L_x_580:
        /* <DEDUP_REMOVED lines=16> */
.L_x_583:
[----:B------:R-:W-:Y:S05]  /*d590*/  BSYNC B1 ;  /* 0x0000000000017941 */ /* 0x000fea0003800000 */
.L_x_582:
        /* <DEDUP_REMOVED lines=16> */
.L_x_585:
[----:B------:R-:W-:Y:S05]  /*d6a0*/  BSYNC B1 ;  /* 0x0000000000017941 */ /* 0x000fea0003800000 */
.L_x_584:
        /* <DEDUP_REMOVED lines=16> */
.L_x_475:
[----:B------:R-:W-:-:S08]  /*d7b0*/  NOP ;  /* 0x0000000000007918 */ /* 0x000fd00000000000 */
[----:B------:R-:W0:-:S00]  /*d7c0*/  USETMAXREG.DEALLOC.CTAPOOL 0x18 ;  /* 0x00000018000079c8 */ /* 0x000e0000080e0500 */
[----:B0-----:R-:W-:-:S06]  /*d7d0*/  LOP3.LUT R0, R0, 0x3, RZ, 0xc0, !PT ;  /* 0x0000000300007812 */ /* 0x001fcc00078ec0ff */
[----:B------:R-:W0:Y:S02]  /*d7e0*/  SHFL.IDX PT, R0, R0, RZ, 0x1f ;  /* 0x00001fff00007589 */ /* 0x000e2400000e0000 */
[----:B0-----:R-:W-:-:S13]  /*d7f0*/  ISETP.NE.AND P0, PT, R0, RZ, PT ;  /* 0x000000ff0000720c */ /* 0x001fda0003f05270 */
[----:B------:R-:W-:Y:S05]  /*d800*/  @P0 BRA `(.L_x_480) ;  /* 0x0000002000b80947 */ /* 0x000fea0003800000 */
[----:B------:R-:W-:Y:S01]  /*d810*/  ULDC.64 UR4, c[0x0][0x8d8] ;  /* 0x0002360000047ab9 */ /* 0x000fe20000000a00 */
[----:B------:R-:W0:Y:S01]  /*d820*/  S2UR UR10, SR_CTAID.X ;  /* 0x00000000000a79c3 */ /* 0x000e220000002500 */
[----:B------:R-:W-:-:S04]  /*d830*/  ISETP.NE.U32.AND P0, PT, RZ, UR4, PT ;  /* 0x00000004ff007c0c */ /* 0x000fc8000bf05070 */
[----:B------:R-:W-:-:S03]  /*d840*/  ISETP.NE.AND.EX P0, PT, RZ, UR5, PT, P0 ;  /* 0x00000005ff007c0c */ /* 0x000fc6000bf05300 */
[----:B------:R-:W1:Y:S08]  /*d850*/  S2UR UR21, SR_CTAID.Z ;  /* 0x00000000001579c3 */ /* 0x000e700000002700 */
[----:B------:R-:W2:Y:S02]  /*d860*/  S2UR UR20, SR_CTAID.Y ;  /* 0x00000000001479c3 */ /* 0x000ea40000002600 */
[----:B------:R-:W-:Y:S05]  /*d870*/  @!P0 BRA `(.L_x_586) ;  /* 0x0000000000208947 */ /* 0x000fea0003800000 */
[----:B------:R-:W-:Y:S01]  /*d880*/  ULDC.64 UR4, c[0x0][0x8d8] ;  /* 0x0002360000047ab9 */ /* 0x000fe20000000a00 */
[----:B------:R-:W-:Y:S01]  /*d890*/  ULDC.64 UR6, c[0x0][0x208] ;  /* 0x0000820000067ab9 */ /* 0x000fe20000000a00 */
[----:B-1----:R-:W-:-:S06]  /*d8a0*/  UIMAD.WIDE UR4, UR21, 0x4, UR4 ;  /* 0x00000004150478a5 */ /* 0x002fcc000f8e0204 */
[----:B------:R-:W-:Y:S02]  /*d8b0*/  IMAD.U32 R2, RZ, RZ, UR4 ;  /* 0x00000004ff027e24 */ /* 0x000fe4000f8e00ff */
[----:B------:R-:W-:-:S05]  /*d8c0*/  IMAD.U32 R3, RZ, RZ, UR5 ;  /* 0x00000005ff037e24 */ /* 0x000fca000f8e00ff */
[----:B------:R-:W3:Y:S02]  /*d8d0*/  LDG.E R2, desc[UR6][R2.64] ;  /* 0x0000000602027981 */ /* 0x000ee4000c1e1900 */
[----:B---3--:R-:W-:Y:S01]  /*d8e0*/  R2UR UR5, R2 ;  /* 0x00000000020572ca */ /* 0x008fe200000e0000 */
[----:B------:R-:W-:-:S14]  /*d8f0*/  BRA `(.L_x_587) ;  /* 0x0000000000407947 */ /* 0x000fdc0003800000 */
.L_x_586:
[----:B------:R-:W-:Y:S02]  /*d900*/  ULDC.64 UR4, c[0x0][0x8d0] ;  /* 0x0002340000047ab9 */ /* 0x000fe40000000a00 */
[----:B------:R-:W-:-:S04]  /*d910*/  ISETP.NE.U32.AND P0, PT, RZ, UR4, PT ;  /* 0x00000004ff007c0c */ /* 0x000fc8000bf05070 */
[----:B------:R-:W-:-:S13]  /*d920*/  ISETP.NE.AND.EX P0, PT, RZ, UR5, PT, P0 ;  /* 0x00000005ff007c0c */ /* 0x000fda000bf05300 */
[----:B------:R-:W-:Y:S05]  /*d930*/  @!P0 BRA `(.L_x_588) ;  /* 0x00000000002c8947 */ /* 0x000fea0003800000 */
[----:B------:R-:W-:Y:S01]  /*d940*/  ULDC.64 UR4, c[0x0][0x8d0] ;  /* 0x0002340000047ab9 */ /* 0x000fe20000000a00 */
[----:B------:R-:W-:Y:S01]  /*d950*/  ULDC.64 UR6, c[0x0][0x208] ;  /* 0x0000820000067ab9 */ /* 0x000fe20000000a00 */
[----:B-1----:R-:W-:-:S06]  /*d960*/  UIMAD.WIDE UR4, UR21, 0x4, UR4 ;  /* 0x00000004150478a5 */ /* 0x002fcc000f8e0204 */
[----:B------:R-:W-:Y:S02]  /*d970*/  IMAD.U32 R2, RZ, RZ, UR4 ;  /* 0x00000004ff027e24 */ /* 0x000fe4000f8e00ff */
[----:B------:R-:W-:-:S05]  /*d980*/  IMAD.U32 R3, RZ, RZ, UR5 ;  /* 0x00000005ff037e24 */ /* 0x000fca000f8e00ff */
[----:B------:R-:W3:Y:S04]  /*d990*/  LDG.E R0, desc[UR6][R2.64] ;  /* 0x0000000602007981 */ /* 0x000ee8000c1e1900 */
[----:B------:R-:W4:Y:S01]  /*d9a0*/  LDG.E R4, desc[UR6][R2.64+0x4] ;  /* 0x0000040602047981 */ /* 0x000f22000c1e1900 */
[----:B---3--:R-:W-:Y:S02]  /*d9b0*/  R2UR UR5, R0 ;  /* 0x00000000000572ca */ /* 0x008fe400000e0000 */
[----:B----4-:R-:W-:-:S13]  /*d9c0*/  R2UR UR4, R4 ;  /* 0x00000000040472ca */ /* 0x010fda00000e0000 */
[----:B------:R-:W-:Y:S01]  /*d9d0*/  UIADD3 UR5, -UR5, UR4, URZ ;  /* 0x0000000405057290 */ /* 0x000fe2000fffe13f */
[----:B------:R-:W-:Y:S11]  /*d9e0*/  BRA `(.L_x_587) ;  /* 0x0000000000047947 */ /* 0x000ff60003800000 */
.L_x_588:
[----:B------:R-:W-:-:S05]  /*d9f0*/  ULDC UR5, c[0x0][0x8bc] ;  /* 0x00022f0000057ab9 */ /* 0x000fca0000000800 */
.L_x_587:
[----:B0-----:R-:W-:Y:S01]  /*da00*/  UIMAD UR4, UR10, 0x50, URZ ;  /* 0x000000500a0478a4 */ /* 0x001fe2000f8e023f */
[----:B------:R-:W-:Y:S02]  /*da10*/  IMAD.MOV.U32 R4, RZ, RZ, 0x1 ;  /* 0x00000001ff047424 */ /* 0x000fe400078e00ff */
[----:B------:R-:W-:Y:S01]  /*da20*/  IMAD.MOV.U32 R12, RZ, RZ, RZ ;  /* 0x000000ffff0c7224 */ /* 0x000fe200078e00ff */
[----:B------:R-:W-:Y:S01]  /*da30*/  UISETP.GE.AND UP0, UPT, UR4, UR5, UPT ;  /* 0x000000050400728c */ /* 0x000fe2000bf06270 */
[----:B------:R-:W-:-:S03]  /*da40*/  IMAD.MOV.U32 R13, RZ, RZ, 0x1 ;  /* 0x00000001ff0d7424 */ /* 0x000fc600078e00ff */
[----:B-1----:R-:W-:-:S06]  /*da50*/  USEL UR21, UR21, 0xffffffff, !UP0 ;  /* 0xffffffff15157887 */ /* 0x002fcc000c000000 */
[----:B------:R-:W-:-:S13]  /*da60*/  ISETP.LE.AND P0, PT, RZ, UR21, PT ;  /* 0x00000015ff007c0c */ /* 0x000fda000bf03270 */
[----:B------:R-:W-:Y:S05]  /*da70*/  @!P0 BRA `(.L_x_589) ;  /* 0x0000001c00948947 */ /* 0x000fea0003800000 */
[----:B------:R-:W-:Y:S01]  /*da80*/  ULDC.64 UR14, c[0x0][0x770] ;  /* 0x0001dc00000e7ab9 */ /* 0x000fe20000000a00 */
[----:B------:R-:W-:Y:S01]  /*da90*/  ULDC.64 UR8, c[0x0][0x770] ;  /* 0x0001dc0000087ab9 */ /* 0x000fe20000000a00 */
[----:B------:R-:W-:Y:S02]  /*daa0*/  UISETP.NE.U32.AND UP1, UPT, UR14, URZ, UPT ;  /* 0x0000003f0e00728c */ /* 0x000fe4000bf25070 */
[----:B------:R-:W-:Y:S02]  /*dab0*/  UIMAD.WIDE UR8, UR21, 0x4, UR8 ;  /* 0x00000004150878a5 */ /* 0x000fe4000f8e0208 */
[----:B------:R-:W-:Y:S01]  /*dac0*/  UISETP.NE.AND.EX UP1, UPT, UR15, URZ, UPT, UP1 ;  /* 0x0000003f0f00728c */ /* 0x000fe2000bf25310 */
[----:B------:R-:W-:Y:S01]  /*dad0*/  ULDC.64 UR16, c[0x0][0x208] ;  /* 0x0000820000107ab9 */ /* 0x000fe20000000a00 */
[----:B------:R-:W-:Y:S02]  /*dae0*/  ULDC.64 UR6, c[0x0][0x778] ;  /* 0x0001de0000067ab9 */ /* 0x000fe40000000a00 */
[----:B------:R-:W-:Y:S01]  /*daf0*/  IMAD.U32 R2, RZ, RZ, UR8 ;  /* 0x00000008ff027e24 */ /* 0x000fe2000f8e00ff */
[----:B------:R-:W-:Y:S01]  /*db00*/  ULDC.64 UR12, c[0x0][0x780] ;  /* 0x0001e000000c7ab9 */ /* 0x000fe20000000a00 */
[----:B------:R-:W-:Y:S01]  /*db10*/  PLOP3.LUT P1, PT, PT, PT, UP1, 0x80, 0x0 ;  /* 0x000000000000781c */ /* 0x000fe20003f2f018 */
[----:B------:R-:W-:Y:S01]  /*db20*/  IMAD.U32 R3, RZ, RZ, UR9 ;  /* 0x00000009ff037e24 */ /* 0x000fe2000f8e00ff */
[----:B------:R-:W-:-:S02]  /*db30*/  UISETP.NE.U32.AND UP0, UPT, UR6, URZ, UPT ;  /* 0x0000003f0600728c */ /* 0x000fc4000bf05070 */
[----:B------:R-:W-:Y:S02]  /*db40*/  UISETP.NE.U32.AND UP2, UPT, UR12, URZ, UPT ;  /* 0x0000003f0c00728c */ /* 0x000fe4000bf45070 */
[----:B------:R-:W-:Y:S02]  /*db50*/  UISETP.NE.AND.EX UP0, UPT, UR7, URZ, UPT, UP0 ;  /* 0x0000003f0700728c */ /* 0x000fe4000bf05300 */
[----:B------:R-:W-:-:S03]  /*db60*/  UISETP.NE.AND.EX UP2, UPT, UR13, URZ, UPT, UP2 ;  /* 0x0000003f0d00728c */ /* 0x000fc6000bf45320 */
[----:B------:R-:W-:Y:S02]  /*db70*/  ULDC.64 UR12, c[0x0][0x778] ;  /* 0x0001de00000c7ab9 */ /* 0x000fe40000000a00 */
[----:B------:R-:W3:Y:S01]  /*db80*/  @P1 LDG.E R7, desc[UR16][R2.64] ;  /* 0x0000001002071981 */ /* 0x000ee2000c1e1900 */
[----:B------:R-:W-:Y:S01]  /*db90*/  PLOP3.LUT P2, PT, PT, PT, UP0, 0x80, 0x0 ;  /* 0x000000000000781c */ /* 0x000fe20003f4f008 */
[----:B------:R-:W-:Y:S01]  /*dba0*/  UIMAD.WIDE UR12, UR21, 0x4, UR12 ;  /* 0x00000004150c78a5 */ /* 0x000fe2000f8e020c */
[----:B------:R-:W-:Y:S01]  /*dbb0*/  PLOP3.LUT P3, PT, PT, PT, UP2, 0x80, 0x0 ;  /* 0x000000000000781c */ /* 0x000fe20003f6f028 */
[----:B------:R0:W4:Y:S02]  /*dbc0*/  @P1 LDG.E R0, desc[UR16][R2.64] ;  /* 0x0000001002001981 */ /* 0x000124000c1e1900 */
[----:B------:R-:W-:Y:S02]  /*dbd0*/  @UP2 ULDC.64 UR6, c[0x0][0x780] ;  /* 0x0001e00000062ab9 */ /* 0x000fe40000000a00 */
[----:B------:R-:W-:Y:S01]  /*dbe0*/  @UP2 UIMAD.WIDE UR6, UR21, 0x4, UR6 ;  /* 0x00000004150628a5 */ /* 0x000fe2000f8e0206 */
[----:B0-----:R-:W-:-:S02]  /*dbf0*/  IMAD.U32 R2, RZ, RZ, UR12 ;  /* 0x0000000cff027e24 */ /* 0x001fc4000f8e00ff */
[----:B------:R-:W-:-:S05]  /*dc00*/  IMAD.U32 R3, RZ, RZ, UR13 ;  /* 0x0000000dff037e24 */ /* 0x000fca000f8e00ff */
[----:B------:R0:W5:Y:S02]  /*dc10*/  @P2 LDG.E R5, desc[UR16][R2.64] ;  /* 0x0000001002052981 */ /* 0x000164000c1e1900 */
[----:B0-----:R-:W-:Y:S02]  /*dc20*/  IMAD.U32 R2, RZ, RZ, UR6 ;  /* 0x00000006ff027e24 */ /* 0x001fe4000f8e00ff */
[----:B------:R-:W-:-:S05]  /*dc30*/  IMAD.U32 R3, RZ, RZ, UR7 ;  /* 0x00000007ff037e24 */ /* 0x000fca000f8e00ff */
[----:B------:R-:W2:Y:S01]  /*dc40*/  @P3 LDG.E R6, desc[UR16][R2.64] ;  /* 0x0000001002063981 */ /* 0x000ea2000c1e1900 */
[----:B------:R-:W-:Y:S01]  /*dc50*/  ULDC.64 UR16, c[0x0][0x788] ;  /* 0x0001e20000107ab9 */ /* 0x000fe20000000a00 */
[----:B------:R-:W-:Y:S01]  /*dc60*/  UMOV UR54, URZ ;  /* 0x0000003f00367c82 */ /* 0x000fe20008000000 */
[----:B------:R-:W-:Y:S01]  /*dc70*/  ISETP.NE.U32.AND P0, PT, RZ, UR16, PT ;  /* 0x00000010ff007c0c */ /* 0x000fe2000bf05070 */
[----:B------:R-:W-:-:S03]  /*dc80*/  UMOV UR11, URZ ;  /* 0x0000003f000b7c82 */ /* 0x000fc60008000000 */
[----:B------:R-:W-:Y:S02]  /*dc90*/  ISETP.NE.AND.EX P0, PT, RZ, UR17, PT, P0 ;  /* 0x00000011ff007c0c */ /* 0x000fe4000bf05300 */
[----:B---3--:R-:W-:Y:S02]  /*dca0*/  @P1 R2UR UR5, R7 ;  /* 0x00000000070512ca */ /* 0x008fe400000e0000 */
[----:B----4-:R-:W-:-:S11]  /*dcb0*/  @P1 R2UR UR54, R0 ;  /* 0x00000000003612ca */ /* 0x010fd600000e0000 */
[----:B------:R-:W-:-:S04]  /*dcc0*/  @UP1 ULEA UR5, UR21, UR5, 0x6 ;  /* 0x0000000515051291 */ /* 0x000fc8000f8e303f */
[----:B------:R-:W-:-:S04]  /*dcd0*/  @UP1 USHF.R.S32.HI UR6, URZ, 0x1f, UR5 ;  /* 0x0000001f3f061899 */ /* 0x000fc80008011405 */
[----:B------:R-:W-:Y:S01]  /*dce0*/  @UP1 ULEA.HI UR6, UR6, UR5, URZ, 0x6 ;  /* 0x0000000506061291 */ /* 0x000fe2000f8f303f */
[----:B-----5:R-:W-:Y:S02]  /*dcf0*/  @P2 R2UR UR11, R5 ;  /* 0x00000000050b22ca */ /* 0x020fe400000e0000 */
[----:B------:R-:W-:Y:S01]  /*dd00*/  ULDC UR5, c[0x0][0x280] ;  /* 0x0000a00000057ab9 */ /* 0x000fe20000000800 */
[----:B------:R-:W-:-:S04]  /*dd10*/  @UP1 ULOP3.LUT UR7, UR6, 0xffffffc0, URZ, 0xc0, !UPT ;  /* 0xffffffc006071892 */ /* 0x000fc8000f8ec03f */
[----:B------:R-:W-:Y:S01]  /*dd20*/  @UP1 USHF.R.S32.HI UR16, URZ, 0x1f, UR7 ;  /* 0x0000001f3f101899 */ /* 0x000fe20008011407 */
[----:B--2---:R-:W-:Y:S01]  /*dd30*/  @P3 R2UR UR5, R6 ;  /* 0x00000000060532ca */ /* 0x004fe200000e0000 */
[----:B------:R-:W-:-:S14]  /*dd40*/  @P3 BRA `(.L_x_590) ;  /* 0x0000000000243947 */ /* 0x000fdc0003800000 */
[----:B------:R-:W-:Y:S05]  /*dd50*/  @!P1 BRA `(.L_x_590) ;  /* 0x0000000000209947 */ /* 0x000fea0003800000 */
[----:B------:R-:W-:Y:S01]  /*dd60*/  IMAD.U32 R2, RZ, RZ, UR8 ;  /* 0x00000008ff027e24 */ /* 0x000fe2000f8e00ff */
[----:B------:R-:W-:Y:S01]  /*dd70*/  ULDC.64 UR18, c[0x0][0x208] ;  /* 0x0000820000127ab9 */ /* 0x000fe20000000a00 */
[----:B------:R-:W-:-:S05]  /*dd80*/  IMAD.U32 R3, RZ, RZ, UR9 ;  /* 0x00000009ff037e24 */ /* 0x000fca000f8e00ff */
[----:B------:R-:W2:Y:S04]  /*dd90*/  LDG.E R0, desc[UR18][R2.64] ;  /* 0x0000001202007981 */ /* 0x000ea8000c1e1900 */
[----:B------:R-:W3:Y:S01]  /*dda0*/  LDG.E R5, desc[UR18][R2.64+0x4] ;  /* 0x0000041202057981 */ /* 0x000ee2000c1e1900 */
[----:B--2---:R-:W-:Y:S02]  /*ddb0*/  R2UR UR6, R0 ;  /* 0x00000000000672ca */ /* 0x004fe400000e0000 */
[----:B---3--:R-:W-:-:S13]  /*ddc0*/  R2UR UR5, R5 ;  /* 0x00000000050572ca */ /* 0x008fda00000e0000 */
[----:B------:R-:W-:-:S12]  /*ddd0*/  UIADD3 UR5, -UR6, UR5, URZ ;  /* 0x0000000506057290 */ /* 0x000fd8000fffe13f */
.L_x_590:
[----:B------:R-:W-:Y:S01]  /*dde0*/  UMOV UR38, URZ ;  /* 0x0000003f00267c82 */ /* 0x000fe20008000000 */
[----:B------:R-:W-:Y:S01]  /*ddf0*/  UMOV UR39, URZ ;  /* 0x0000003f00277c82 */ /* 0x000fe20008000000 */
[----:B------:R-:W-:Y:S01]  /*de00*/  ULDC UR6, c[0x0][0x290] ;  /* 0x0000a40000067ab9 */ /* 0x000fe20000000800 */
[----:B------:R-:W-:Y:S01]  /*de10*/  @UP1 UMOV UR38, UR7 ;  /* 0x0000000700261c82 */ /* 0x000fe20008000000 */
[----:B------:R-:W-:Y:S01]  /*de20*/  @UP1 UMOV UR39, UR16 ;  /* 0x0000001000271c82 */ /* 0x000fe20008000000 */
[----:B------:R-:W-:Y:S05]  /*de30*/  @!P0 BRA `(.L_x_591) ;  /* 0x0000000000208947 */ /* 0x000fea0003800000 */
[----:B------:R-:W-:Y:S01]  /*de40*/  ULDC.64 UR6, c[0x0][0x788] ;  /* 0x0001e20000067ab9 */ /* 0x000fe20000000a00 */
[----:B------:R-:W-:Y:S01]  /*de50*/  ULDC.64 UR8, c[0x0][0x208] ;  /* 0x0000820000087ab9 */ /* 0x000fe20000000a00 */
[----:B------:R-:W-:-:S06]  /*de60*/  UIMAD.WIDE UR6, UR21, 0x4, UR6 ;  /* 0x00000004150678a5 */ /* 0x000fcc000f8e0206 */
[----:B------:R-:W-:Y:S02]  /*de70*/  IMAD.U32 R2, RZ, RZ, UR6 ;  /* 0x00000006ff027e24 */ /* 0x000fe4000f8e00ff */
[----:B------:R-:W-:-:S05]  /*de80*/  IMAD.U32 R3, RZ, RZ, UR7 ;  /* 0x00000007ff037e24 */ /* 0x000fca000f8e00ff */
[----:B------:R-:W2:Y:S02]  /*de90*/  LDG.E R2, desc[UR8][R2.64] ;  /* 0x0000000802027981 */ /* 0x000ea4000c1e1900 */
[----:B--2---:R-:W-:Y:S01]  /*dea0*/  R2UR UR6, R2 ;  /* 0x00000000020672ca */ /* 0x004fe200000e0000 */
[----:B------:R-:W-:-:S14]  /*deb0*/  BRA `(.L_x_592) ;  /* 0x0000000000247947 */ /* 0x000fdc0003800000 */
.L_x_591:
        /* <DEDUP_REMOVED lines=9> */
.L_x_592:
[----:B------:R-:W-:Y:S01]  /*df50*/  UIADD3 UR7, -UR6, UR5, UR4 ;  /* 0x0000000506077290 */ /* 0x000fe2000fffe104 */
[----:B------:R-:W-:Y:S01]  /*df60*/  ISETP.LE.AND P0, PT, RZ, UR10, PT ;  /* 0x0000000aff007c0c */ /* 0x000fe2000bf03270 */
[----:B------:R-:W-:Y:S02]  /*df70*/  ULDC UR8, c[0x0][0x74c] ;  /* 0x0001d30000087ab9 */ /* 0x000fe40000000800 */
[----:B------:R-:W-:Y:S02]  /*df80*/  UIADD3 UR8, UR7, -UR8, URZ ;  /* 0x8000000807087290 */ /* 0x000fe4000fffe03f */
[----:B------:R-:W-:Y:S02]  /*df90*/  UIADD3 UR7, UR5, 0x3f, URZ ;  /* 0x0000003f05077890 */ /* 0x000fe4000fffe03f */
        /* <DEDUP_REMOVED lines=9> */
[----:B------:R-:W-:Y:S07]  /*e030*/  @!P0 BRA `(.L_x_593) ;  /* 0x00000000001c8947 */ /* 0x000fee0003800000 */
[----:B------:R-:W-:Y:S01]  /*e040*/  UIADD3 UR5, UR4, 0x8f, UR5 ;  /* 0x0000008f04057890 */ /* 0x000fe2000fffe005 */
[----:B------:R-:W-:-:S03]  /*e050*/  ULDC UR7, c[0x0][0x748] ;  /* 0x0001d20000077ab9 */ /* 0x000fc60000000800 */
[----:B------:R-:W-:-:S04]  /*e060*/  UIADD3 UR5, UR5, UR7, -UR6 ;  /* 0x0000000705057290 */ /* 0x000fc8000fffe806 */
[----:B------:R-:W-:-:S04]  /*e070*/  USHF.R.S32.HI UR6, URZ, 0x1f, UR5 ;  /* 0x0000001f3f067899 */ /* 0x000fc80008011405 */
[----:B------:R-:W-:-:S04]  /*e080*/  ULEA.HI UR6, UR6, UR5, URZ, 0x6 ;  /* 0x0000000506067291 */ /* 0x000fc8000f8f303f */
[----:B------:R-:W-:-:S06]  /*e090*/  USHF.R.S32.HI UR6, URZ, 0x6, UR6 ;  /* 0x000000063f067899 */ /* 0x000fcc0008011406 */
[----:B------:R-:W-:-:S07]  /*e0a0*/  VIMNMX R10, R10, UR6, PT ;  /* 0x000000060a0a7c48 */ /* 0x000fce000bfe0100 */
.L_x_593:
[----:B------:R-:W-:Y:S01]  /*e0b0*/  ISETP.GT.AND P0, PT, R10, UR9, PT ;  /* 0x000000090a007c0c */ /* 0x000fe2000bf04270 */
[----:B------:R-:W-:Y:S02]  /*e0c0*/  IMAD.MOV.U32 R12, RZ, RZ, RZ ;  /* 0x000000ffff0c7224 */ /* 0x000fe400078e00ff */
[----:B------:R-:W-:-:S10]  /*e0d0*/  IMAD.MOV.U32 R13, RZ, RZ, 0x1 ;  /* 0x00000001ff0d7424 */ /* 0x000fd400078e00ff */
[----:B------:R-:W-:Y:S05]  /*e0e0*/  @!P0 BRA `(.L_x_589) ;  /* 0x0000001400f88947 */ /* 0x000fea0003800000 */
[----:B------:R-:W-:Y:S01]  /*e0f0*/  ULDC UR5, c[0x0][0x2e8] ;  /* 0x0000ba0000057ab9 */ /* 0x000fe20000000800 */
[----:B------:R-:W-:Y:S01]  /*e100*/  ELECT P0, URZ, PT ;  /* 0x00000000003f782f */ /* 0x000fe20003800000 */
[----:B------:R-:W-:Y:S01]  /*e110*/  IMAD.U32 R0, RZ, RZ, UR9 ;  /* 0x00000009ff007e24 */ /* 0x000fe2000f8e00ff */
[----:B------:R-:W-:Y:S01]  /*e120*/  UISETP.NE.AND UP2, UPT, UR5, 0x1, UPT ;  /* 0x000000010500788c */ /* 0x000fe2000bf45270 */
[----:B------:R-:W-:Y:S01]  /*e130*/  IMAD.MOV.U32 R12, RZ, RZ, RZ ;  /* 0x000000ffff0c7224 */ /* 0x000fe200078e00ff */
[----:B------:R-:W-:Y:S01]  /*e140*/  UISETP.NE.U32.AND UP1, UPT, UR14, URZ, UPT ;  /* 0x0000003f0e00728c */ /* 0x000fe2000bf25070 */
[----:B------:R-:W-:Y:S01]  /*e150*/  IMAD.MOV.U32 R13, RZ, RZ, 0x1 ;  /* 0x00000001ff0d7424 */ /* 0x000fe200078e00ff */
[----:B------:R-:W-:Y:S02]  /*e160*/  USHF.R.S32.HI UR47, URZ, 0x1f, UR21 ;  /* 0x0000001f3f2f7899 */ /* 0x000fe40008011415 */
[----:B------:R-:W-:Y:S02]  /*e170*/  UISETP.NE.AND.EX UP1, UPT, UR15, URZ, UPT, UP1 ;  /* 0x0000003f0f00728c */ /* 0x000fe4000bf25310 */
[----:B------:R-:W-:Y:S01]  /*e180*/  UIADD3 UR11, UR4, UR11, URZ ;  /* 0x0000000b040b7290 */ /* 0x000fe2000fffe03f */
[----:B------:R-:W-:-:S02]  /*e190*/  UMOV UR12, UR20 ;  /* 0x00000014000c7c82 */ /* 0x000fc40008000000 */
[----:B------:R-:W-:Y:S01]  /*e1a0*/  @UP2 ULDC UR6, c[0x0][0x2ec] ;  /* 0x0000bb0000062ab9 */ /* 0x000fe20000000800 */
[----:B------:R-:W-:Y:S01]  /*e1b0*/  @UP2 ULDC UR4, c[0x0][0x2f0] ;  /* 0x0000bc0000042ab9 */ /* 0x000fe20000000800 */
[----:B------:R-:W-:Y:S02]  /*e1c0*/  UIMAD.WIDE.U32 UR6, UR20, UR6, URZ ;  /* 0x00000006140672a5 */ /* 0x000fe4000f8e003f */
[----:B------:R-:W-:Y:S02]  /*e1d0*/  USEL UR13, UR21, URZ, !UP0 ;  /* 0x0000003f150d7287 */ /* 0x000fe4000c000000 */
[----:B------:R-:W-:Y:S02]  /*e1e0*/  USEL UR47, UR47, URZ, !UP1 ;  /* 0x0000003f2f2f7287 */ /* 0x000fe4000c800000 */
[----:B------:R-:W-:Y:S02]  /*e1f0*/  USEL UR21, UR21, URZ, !UP1 ;  /* 0x0000003f15157287 */ /* 0x000fe4000c800000 */
[----:B------:R-:W-:Y:S01]  /*e200*/  @UP2 USHF.R.U32.HI UR12, URZ, UR4, UR7 ;  /* 0x000000043f0c2299 */ /* 0x000fe20008011607 */
[----:B------:R-:W-:Y:S11]  /*e210*/  @!P0 BRA `(.L_x_589) ;  /* 0x0000001400ac8947 */ /* 0x000ff60003800000 */
[----:B------:R-:W0:Y:S01]  /*e220*/  S2R R3, SR_CgaCtaId ;  /* 0x0000000000037919 */ /* 0x000e220000008800 */
[----:B------:R-:W-:Y:S02]  /*e230*/  MOV R6, 0x400 ;  /* 0x0000040000067802 */ /* 0x000fe40000000f00 */
[----:B------:R-:W-:Y:S01]  /*e240*/  ISETP.NE.AND P0, PT, R11, RZ, PT ;  /* 0x000000ff0b00720c */ /* 0x000fe20003f05270 */
[----:B------:R-:W1:Y:S01]  /*e250*/  S2R R17, SR_CTAID.Y ;  /* 0x0000000000117919 */ /* 0x000e620000002600 */
[----:B0-----:R-:W-:Y:S01]  /*e260*/  LEA R6, R3, R6, 0x18 ;  /* 0x0000000603067211 */ /* 0x001fe200078ec0ff */
[----:B------:R-:W-:-:S05]  /*e270*/  IMAD.MOV.U32 R3, RZ, RZ, 0x1 ;  /* 0x00000001ff037424 */ /* 0x000fca00078e00ff */
[----:B------:R-:W-:-:S04]  /*e280*/  SHF.L.U32 R3, R3, 0x1f, RZ ;  /* 0x0000001f03037819 */ /* 0x000fc800000006ff */
[----:B------:R-:W0:Y:S02]  /*e290*/  SYNCS.PHASECHK.TRANS64.TRYWAIT P1, [R6+URZ+0x31620], R3 ;  /* 0x03162003060075a7 */ /* 0x000e24000802017f */
[----:B01----:R-:W-:Y:S05]  /*e2a0*/  @!P1 BRA `(.L_x_594) ;  /* 0x0000001800549947 */ /* 0x003fea0003800000 */
.L_x_609:
[----:B------:R-:W-:Y:S01]  /*e2b0*/  SHF.R.S32.HI R17, RZ, 0x1f, R17 ;  /* 0x0000001fff117819 */ /* 0x000fe20000011411 */
[----:B------:R-:W-:Y:S01]  /*e2c0*/  IMAD.MOV.U32 R4, RZ, RZ, 0x1 ;  /* 0x00000001ff047424 */ /* 0x000fe200078e00ff */
[----:B------:R-:W-:Y:S06]  /*e2d0*/  @P0 BRA `(.L_x_595) ;  /* 0x0000000000140947 */ /* 0x000fec0003800000 */
[----:B------:R-:W-:Y:S01]  /*e2e0*/  LOP3.LUT P1, RZ, R21, 0x1f, RZ, 0xc0, !PT ;  /* 0x0000001f15ff7812 */ /* 0x000fe2000782c0ff */
[----:B0-----:R-:W-:-:S04]  /*e2f0*/  IMAD.MOV.U32 R3, RZ, RZ, 0x8100 ;  /* 0x00008100ff037424 */ /* 0x001fc800078e00ff */
[----:B------:R1:W-:Y:S08]  /*e300*/  SYNCS.ARRIVE.TRANS64 RZ, [R6+URZ+0x31610], R3 ;  /* 0x0316100306ff79a7 */ /* 0x0003f0000800003f */
[----:B------:R-:W-:Y:S05]  /*e310*/  @!P1 BRA `(.L_x_595) ;  /* 0x0000000000049947 */ /* 0x000fea0003800000 */
[----:B------:R-:W-:Y:S01]  /*e320*/  BPT.TRAP 0x1 ;  /* 0x000000040000795c */ /* 0x000fe20000300000 */
.L_x_595:
[----:B------:R-:W2:Y:S01]  /*e330*/  LDC.64 R8, c[0x0][0x198] ;  /* 0x00006600ff087b82 */ /* 0x000ea20000000a00 */
[----:B------:R-:W-:Y:S01]  /*e340*/  R2UR UR9, R17 ;  /* 0x00000000110972ca */ /* 0x000fe200000e0000 */
[----:B------:R-:W-:Y:S01]  /*e350*/  ULDC.64 UR30, c[0x0][0x718] ;  /* 0x0001c600001e7ab9 */ /* 0x000fe20000000a00 */
[----:B------:R-:W-:Y:S01]  /*e360*/  R2UR UR46, R0 ;  /* 0x00000000002e72ca */ /* 0x000fe200000e0000 */
[----:B------:R-:W-:Y:S01]  /*e370*/  UIMAD.WIDE.U32 UR52, UR20, UR30, UR38 ;  /* 0x0000001e143472a5 */ /* 0x000fe2000f8e0026 */
[----:B------:R-:W-:Y:S01]  /*e380*/  R2UR UR8, R6 ;  /* 0x00000000060872ca */ /* 0x000fe200000e0000 */
[----:B------:R-:W-:Y:S01]  /*e390*/  ULDC.64 UR14, c[0x0][0x720] ;  /* 0x0001c800000e7ab9 */ /* 0x000fe20000000a00 */
[----:B------:R-:W-:Y:S01]  /*e3a0*/  UMOV UR56, 0x0 ;  /* 0x0000000000387882 */ /* 0x000fe20000000000 */
[----:B------:R-:W-:Y:S01]  /*e3b0*/  UIMAD UR10, UR47, UR14, URZ ;  /* 0x0000000e2f0a72a4 */ /* 0x000fe2000f8e023f */
[----:B01----:R-:W-:Y:S01]  /*e3c0*/  IMAD.MOV.U32 R3, RZ, RZ, 0x14000 ;  /* 0x00014000ff037424 */ /* 0x003fe200078e00ff */
[----:B------:R-:W-:Y:S01]  /*e3d0*/  UMOV UR57, 0x14f00000 ;  /* 0x14f0000000397882 */ /* 0x000fe20000000000 */
[----:B------:R-:W-:Y:S01]  /*e3e0*/  UMOV UR18, URZ ;  /* 0x0000003f00127c82 */ /* 0x000fe20008000000 */
[----:B------:R-:W-:Y:S01]  /*e3f0*/  UIMAD UR15, UR21, UR15, UR10 ;  /* 0x0000000f150f72a4 */ /* 0x000fe2000f8e020a */
[----:B------:R-:W-:Y:S01]  /*e400*/  VIADD R10, R10, 0xffffffff ;  /* 0xffffffff0a0a7836 */ /* 0x000fe20000000000 */
[----:B------:R-:W-:Y:S01]  /*e410*/  UIMAD UR9, UR9, UR30, URZ ;  /* 0x0000001e090972a4 */ /* 0x000fe2000f8e023f */
[----:B------:R-:W-:Y:S01]  /*e420*/  IMAD.MOV.U32 R12, RZ, RZ, 0x1 ;  /* 0x00000001ff0c7424 */ /* 0x000fe200078e00ff */
[----:B------:R-:W-:Y:S01]  /*e430*/  USHF.L.U32 UR46, UR46, 0x6, URZ ;  /* 0x000000062e2e7899 */ /* 0x000fe2000800063f */
[----:B------:R-:W-:Y:S01]  /*e440*/  IMAD.MOV.U32 R13, RZ, RZ, 0x1 ;  /* 0x00000001ff0d7424 */ /* 0x000fe200078e00ff */
[----:B------:R-:W-:-:S02]  /*e450*/  UIMAD UR31, UR20, UR31, UR9 ;  /* 0x0000001f141f72a4 */ /* 0x000fc4000f8e0209 */
[----:B------:R-:W-:Y:S02]  /*e460*/  UIADD3 UR16, UR8, 0x14100, URZ ;  /* 0x0001410008107890 */ /* 0x000fe4000fffe03f */
[----:B------:R-:W-:Y:S01]  /*e470*/  UIADD3 UR53, UR53, UR31, URZ ;  /* 0x0000001f35357290 */ /* 0x000fe2000fffe03f */
[----:B--2---:R-:W-:Y:S01]  /*e480*/  IMAD.MOV.U32 R5, RZ, RZ, R8 ;  /* 0x000000ffff057224 */ /* 0x004fe200078e0008 */
[----:B------:R-:W-:Y:S01]  /*e490*/  UIADD3 UR17, UR8, 0x31610, URZ ;  /* 0x0003161008117890 */ /* 0x000fe2000fffe03f */
[----:B------:R-:W-:Y:S01]  /*e4a0*/  IMAD.MOV.U32 R7, RZ, RZ, R9 ;  /* 0x000000ffff077224 */ /* 0x000fe200078e0009 */
[----:B------:R-:W-:Y:S02]  /*e4b0*/  UIADD3 UR19, UR46, UR54, URZ ;  /* 0x000000362e137290 */ /* 0x000fe4000fffe03f */
[C---:B------:R-:W-:Y:S01]  /*e4c0*/  IADD3 R2, P1, R5.reuse, 0xf0, RZ ;  /* 0x000000f005027810 */ /* 0x040fe20007f3e0ff */
[----:B------:R-:W-:Y:S02]  /*e4d0*/  UIADD3 UR40, UR8, 0x16100, URZ ;  /* 0x0001610008287890 */ /* 0x000fe4000fffe03f */
[----:B------:R-:W-:Y:S01]  /*e4e0*/  UIMAD.WIDE.U32 UR52, UR21, UR14, UR52 ;  /* 0x0000000e153472a5 */ /* 0x000fe2000f8e0034 */
[----:B------:R-:W-:Y:S01]  /*e4f0*/  R2UR UR50, R2 ;  /* 0x00000000023272ca */ /* 0x000fe200000e0000 */
[----:B------:R-:W-:Y:S01]  /*e500*/  USHF.R.S32.HI UR9, URZ, 0x1f, UR46 ;  /* 0x0000001f3f097899 */ /* 0x000fe2000801142e */
[----:B------:R-:W-:Y:S01]  /*e510*/  IADD3 R2, P2, R5, 0x2f0, RZ ;  /* 0x000002f005027810 */ /* 0x000fe20007f5e0ff */
[----:B------:R-:W-:Y:S01]  /*e520*/  UIADD3 UR10, UP0, UR46, UR52, URZ ;  /* 0x000000342e0a7290 */ /* 0x000fe2000ff1e03f */
[----:B------:R-:W-:-:S02]  /*e530*/  UMOV UR42, 0x40 ;  /* 0x00000040002a7882 */ /* 0x000fc40000000000 */
        /* <DEDUP_REMOVED lines=8> */
[----:B------:R-:W-:Y:S01]  /*e5c0*/  ULDC.64 UR22, c[0x0][0x700] ;  /* 0x0001c00000167ab9 */ /* 0x000fe20000000a00 */
[----:B------:R-:W-:Y:S01]  /*e5d0*/  UIADD3.X UR9, UR9, UR53, UR15, UP0, !UPT ;  /* 0x0000003509097290 */ /* 0x000fe200087fe40f */
[----:B------:R-:W-:Y:S01]  /*e5e0*/  ISETP.GE.AND P1, PT, R0, R10, PT ;  /* 0x0000000a0000720c */ /* 0x000fe20003f26270 */
[----:B------:R-:W-:Y:S01]  /*e5f0*/  UIADD3 UR24, UR8, 0x18100, URZ ;  /* 0x0001810008187890 */ /* 0x000fe2000fffe03f */
[----:B------:R-:W-:Y:S01]  /*e600*/  R2UR UR51, R2 ;  /* 0x00000000023372ca */ /* 0x000fe200000e0000 */
[----:B------:R-:W-:Y:S01]  /*e610*/  UIADD3 UR32, UR8, 0x1a100, URZ ;  /* 0x0001a10008207890 */ /* 0x000fe2000fffe03f */
[----:B------:R-:W-:Y:S01]  /*e620*/  IMAD.X R2, RZ, RZ, R7, P2 ;  /* 0x000000ffff027224 */ /* 0x000fe200010e0607 */
[----:B------:R-:W-:Y:S01]  /*e630*/  UIADD3 UR48, UR8, 0x2c100, URZ ;  /* 0x0002c10008307890 */ /* 0x000fe2000fffe03f */
[----:B------:R-:W-:Y:S01]  /*e640*/  UMOV UR26, 0x80 ;  /* 0x00000080001a7882 */ /* 0x000fe20000000000 */
[----:B------:R-:W-:Y:S01]  /*e650*/  UMOV UR28, UR20 ;  /* 0x00000014001c7c82 */ /* 0x000fe20008000000 */
[----:B------:R-:W-:Y:S01]  /*e660*/  UMOV UR29, UR21 ;  /* 0x00000015001d7c82 */ /* 0x000fe20008000000 */
[----:B------:R-:W-:Y:S01]  /*e670*/  UMOV UR25, UR17 ;  /* 0x0000001100197c82 */ /* 0x000fe20008000000 */
[----:B------:R-:W-:Y:S01]  /*e680*/  UMOV UR27, UR19 ;  /* 0x00000013001b7c82 */ /* 0x000fe20008000000 */
[----:B------:R-:W-:Y:S01]  /*e690*/  R2UR UR5, R2 ;  /* 0x00000000020572ca */ /* 0x000fe200000e0000 */
[----:B------:R-:W-:Y:S01]  /*e6a0*/  UMOV UR34, 0xc0 ;  /* 0x000000c000227882 */ /* 0x000fe20000000000 */
[----:B------:R-:W-:-:S02]  /*e6b0*/  UMOV UR36, UR20 ;  /* 0x0000001400247c82 */ /* 0x000fc40008000000 */
[----:B------:R0:W-:Y:S01]  /*e6c0*/  UTMALDG.4D [UR16], [UR50], desc[UR56] ;  /* 0x00003810320075b4 */ /* 0x0001e20008019000 */
[----:B------:R-:W-:Y:S01]  /*e6d0*/  UMOV UR37, UR21 ;  /* 0x0000001500257c82 */ /* 0x000fe20008000000 */
[----:B------:R-:W-:Y:S01]  /*e6e0*/  UMOV UR33, UR17 ;  /* 0x0000001100217c82 */ /* 0x000fe20008000000 */
[----:B------:R-:W-:Y:S01]  /*e6f0*/  UMOV UR35, UR19 ;  /* 0x0000001300237c82 */ /* 0x000fe20008000000 */
[----:B------:R-:W-:Y:S01]  /*e700*/  UMOV UR49, UR17 ;  /* 0x0000001100317c82 */ /* 0x000fe20008000000 */
[----:B------:R-:W-:Y:S01]  /*e710*/  IMAD.X R2, RZ, RZ, R7, P3 ;  /* 0x000000ffff027224 */ /* 0x000fe200018e0607 */
[----:B------:R-:W-:Y:S01]  /*e720*/  UMOV UR58, 0x80 ;  /* 0x00000080003a7882 */ /* 0x000fe20000000000 */
[----:B------:R-:W-:Y:S01]  /*e730*/  UMOV UR59, UR11 ;  /* 0x0000000b003b7c82 */ /* 0x000fe20008000000 */
[----:B------:R1:W-:Y:S01]  /*e740*/  UTMALDG.4D [UR40], [UR50], desc[UR56] ;  /* 0x00003828320075b4 */ /* 0x0003e20008019000 */
[----:B------:R-:W-:Y:S01]  /*e750*/  UMOV UR60, UR12 ;  /* 0x0000000c003c7c82 */ /* 0x000fe20008000000 */
[----:B------:R-:W-:Y:S01]  /*e760*/  R2UR UR7, R2 ;  /* 0x00000000020772ca */ /* 0x000fe200000e0000 */
[----:B------:R-:W-:Y:S01]  /*e770*/  UMOV UR61, UR13 ;  /* 0x0000000d003d7c82 */ /* 0x000fe20008000000 */
[----:B------:R-:W-:Y:S01]  /*e780*/  UMOV UR52, UR12 ;  /* 0x0000000c00347c82 */ /* 0x000fe20008000000 */
[----:B------:R-:W-:Y:S01]  /*e790*/  UMOV UR53, UR13 ;  /* 0x0000000d00357c82 */ /* 0x000fe20008000000 */
[----:B------:R2:W-:Y:S01]  /*e7a0*/  UTMALDG.4D [UR24], [UR50], desc[UR56] ;  /* 0x00003818320075b4 */ /* 0x0005e20008019000 */
[----:B------:R3:W-:Y:S01]  /*e7b0*/  UTMALDG.4D [UR32], [UR50], desc[UR56] ;  /* 0x00003820320075b4 */ /* 0x0007e20008019000 */
[----:B0-----:R-:W-:Y:S01]  /*e7c0*/  UMOV UR16, 0x0 ;  /* 0x0000000000107882 */ /* 0x001fe20000000000 */
[----:B------:R-:W-:Y:S01]  /*e7d0*/  UMOV UR17, 0x10000000 ;  /* 0x1000000000117882 */ /* 0x000fe20000000000 */
[----:B-1----:R-:W-:Y:S01]  /*e7e0*/  ULEA UR40, UP0, UR10, UR22, 0x2 ;  /* 0x000000160a287291 */ /* 0x002fe2000f80103f */
[----:B------:R-:W-:Y:S01]  /*e7f0*/  UMOV UR43, UR11 ;  /* 0x0000000b002b7c82 */ /* 0x000fe20008000000 */
[----:B------:R-:W-:-:S02]  /*e800*/  UMOV UR44, UR12 ;  /* 0x0000000c002c7c82 */ /* 0x000fc40008000000 */
[----:B------:R-:W-:Y:S01]  /*e810*/  ULEA.HI.X UR41, UR10, UR23, UR9, 0x2, UP0 ;  /* 0x000000170a297291 */ /* 0x000fe200080f1409 */
[----:B------:R-:W-:Y:S02]  /*e820*/  UMOV UR45, UR13 ;  /* 0x0000000d002d7c82 */ /* 0x000fe40008000000 */
[----:B------:R-:W-:Y:S01]  /*e830*/  UMOV UR9, 0x10 ;  /* 0x0000001000097882 */ /* 0x000fe20000000000 */
[----:B--2---:R-:W-:Y:S01]  /*e840*/  UIADD3 UR24, UR8, 0x2800, URZ ;  /* 0x0000280008187890 */ /* 0x004fe2000fffe03f */
[----:B------:R-:W-:Y:S01]  /*e850*/  UMOV UR10, UR18 ;  /* 0x00000012000a7c82 */ /* 0x000fe20008000000 */
[----:B------:R-:W-:Y:S01]  /*e860*/  UMOV UR26, 0x40 ;  /* 0x00000040001a7882 */ /* 0x000fe20000000000 */
[----:B------:R-:W-:Y:S02]  /*e870*/  UMOV UR27, UR11 ;  /* 0x0000000b001b7c82 */ /* 0x000fe40008000000 */
[----:B------:R0:W-:Y:S01]  /*e880*/  UBLKCP.S.G [UR48], [UR40], UR9 ;  /* 0x00000030280073ba */ /* 0x0001e20008000209 */
[----:B------:R1:W-:Y:S01]  /*e890*/  SYNCS.ARRIVE.TRANS64 RZ, [R6+URZ+0x31600], R3 ;  /* 0x0316000306ff79a7 */ /* 0x0003e2000800003f */
[----:B------:R-:W-:Y:S01]  /*e8a0*/  UMOV UR28, UR12 ;  /* 0x0000000c001c7c82 */ /* 0x000fe20008000000 */
[----:B---3--:R-:W-:Y:S01]  /*e8b0*/  UIADD3 UR56, UR8, 0x5000, URZ ;  /* 0x0000500008387890 */ /* 0x008fe2000fffe03f */
[----:B------:R-:W-:Y:S01]  /*e8c0*/  UMOV UR29, UR13 ;  /* 0x0000000d001d7c82 */ /* 0x000fe20008000000 */
[----:B------:R-:W-:Y:S01]  /*e8d0*/  UIADD3 UR32, UR8, 0xc800, URZ ;  /* 0x0000c80008207890 */ /* 0x000fe2000fffe03f */
[----:B------:R-:W-:Y:S01]  /*e8e0*/  UMOV UR50, 0xc0 ;  /* 0x000000c000327882 */ /* 0x000fe20000000000 */
[----:B------:R-:W-:Y:S01]  /*e8f0*/  UMOV UR51, UR11 ;  /* 0x0000000b00337c82 */ /* 0x000fe20008000000 */
[----:B------:R-:W-:Y:S01]  /*e900*/  UMOV UR42, UR18 ;  /* 0x00000012002a7c82 */ /* 0x000fe20008000000 */
[----:B------:R-:W-:Y:S01]  /*e910*/  UMOV UR34, 0x40 ;  /* 0x0000004000227882 */ /* 0x000fe20000000000 */
[----:B------:R-:W-:Y:S01]  /*e920*/  UMOV UR35, UR11 ;  /* 0x0000000b00237c82 */ /* 0x000fe20008000000 */
[----:B------:R-:W-:Y:S01]  /*e930*/  UMOV UR36, UR12 ;  /* 0x0000000c00247c82 */ /* 0x000fe20008000000 */
[----:B------:R-:W-:Y:S01]  /*e940*/  UMOV UR37, UR13 ;  /* 0x0000000d00257c82 */ /* 0x000fe20008000000 */
[----:B0-----:R-:W-:-:S02]  /*e950*/  UIADD3 UR9, UR8, 0x31600, URZ ;  /* 0x0003160008097890 */ /* 0x001fc4000fffe03f */
[----:B------:R-:W-:Y:S02]  /*e960*/  UIADD3 UR48, UR8, 0x7800, URZ ;  /* 0x0000780008307890 */ /* 0x000fe4000fffe03f */
[----:B------:R-:W-:-:S03]  /*e970*/  UIADD3 UR40, UR8, 0xa000, URZ ;  /* 0x0000a00008287890 */ /* 0x000fc6000fffe03f */
[----:B------:R-:W-:Y:S01]  /*e980*/  UMOV UR25, UR9 ;  /* 0x0000000900197c82 */ /* 0x000fe20008000000 */
[----:B------:R-:W-:Y:S01]  /*e990*/  UMOV UR57, UR9 ;  /* 0x0000000900397c82 */ /* 0x000fe20008000000 */
[----:B------:R0:W-:Y:S01]  /*e9a0*/  UTMALDG.4D [UR8], [UR4], desc[UR16] ;  /* 0x00001008040075b4 */ /* 0x0001e20008019000 */
[----:B------:R-:W-:Y:S01]  /*e9b0*/  UMOV UR49, UR9 ;  /* 0x0000000900317c82 */ /* 0x000fe20008000000 */
[----:B------:R-:W-:Y:S01]  /*e9c0*/  UMOV UR41, UR9 ;  /* 0x0000000900297c82 */ /* 0x000fe20008000000 */
[----:B------:R-:W-:Y:S01]  /*e9d0*/  UMOV UR33, UR9 ;  /* 0x0000000900217c82 */ /* 0x000fe20008000000 */
[----:B------:R2:W-:Y:S01]  /*e9e0*/  UTMALDG.4D [UR24], [UR4], desc[UR16] ;  /* 0x00001018040075b4 */ /* 0x0005e20008019000 */
[----:B------:R1:W-:Y:S01]  /*e9f0*/  UTMALDG.4D [UR56], [UR4], desc[UR16] ;  /* 0x00001038040075b4 */ /* 0x0003e20008019000 */
[----:B------:R1:W-:Y:S01]  /*ea00*/  UTMALDG.4D [UR48], [UR4], desc[UR16] ;  /* 0x00001030040075b4 */ /* 0x0003e20008019000 */
[----:B0-----:R-:W-:Y:S01]  /*ea10*/  UMOV UR10, 0xc0 ;  /* 0x000000c0000a7882 */ /* 0x001fe20000000000 */
[----:B------:R1:W-:Y:S01]  /*ea20*/  UTMALDG.4D [UR40], [UR6], desc[UR16] ;  /* 0x00001028060075b4 */ /* 0x0003e20008019000 */
[----:B--2---:R-:W-:-:S02]  /*ea30*/  UIADD3 UR24, UR8, 0xf000, URZ ;  /* 0x0000f00008187890 */ /* 0x004fc4000fffe03f */
[----:B------:R-:W-:Y:S01]  /*ea40*/  UIADD3 UR8, UR8, 0x11800, URZ ;  /* 0x0001180008087890 */ /* 0x000fe2000fffe03f */
[----:B------:R-:W-:Y:S01]  /*ea50*/  UMOV UR26, 0x80 ;  /* 0x00000080001a7882 */ /* 0x000fe20000000000 */
[----:B------:R1:W-:Y:S05]  /*ea60*/  UTMALDG.4D [UR32], [UR6], desc[UR16] ;  /* 0x00001020060075b4 */ /* 0x0003ea0008019000 */
[----:B------:R1:W-:Y:S02]  /*ea70*/  UTMALDG.4D [UR24], [UR6], desc[UR16] ;  /* 0x00001018060075b4 */ /* 0x0003e40008019000 */
[----:B------:R1:W-:Y:S02]  /*ea80*/  UTMALDG.4D [UR8], [UR6], desc[UR16] ;  /* 0x00001008060075b4 */ /* 0x0003e40008019000 */
[----:B-1----:R-:W-:Y:S05]  /*ea90*/  @P1 BRA `(.L_x_596) ;  /* 0x0000000800581947 */ /* 0x002fea0003800000 */
[----:B------:R-:W0:Y:S01]  /*eaa0*/  LDC.64 R12, c[0x0][0x730] ;  /* 0x0001cc00ff0c7b82 */ /* 0x000e220000000a00 */
[----:B------:R-:W-:Y:S01]  /*eab0*/  ULDC.64 UR8, c[0x0][0x738] ;  /* 0x0001ce0000087ab9 */ /* 0x000fe20000000a00 */
[----:B------:R-:W-:Y:S01]  /*eac0*/  LOP3.LUT R16, R21, 0x1f, RZ, 0xc0, !PT ;  /* 0x0000001f15107812 */ /* 0x000fe200078ec0ff */
[----:B------:R-:W-:Y:S02]  /*ead0*/  UIMAD UR6, UR47, UR8, URZ ;  /* 0x000000082f0672a4 */ /* 0x000fe4000f8e023f */
[----:B------:R-:W-:Y:S02]  /*eae0*/  UIMAD.WIDE.U32 UR4, UR21, UR8, UR38 ;  /* 0x00000008150472a5 */ /* 0x000fe4000f8e0026 */
[----:B------:R-:W-:Y:S01]  /*eaf0*/  UIMAD UR6, UR21, UR9, UR6 ;  /* 0x00000009150672a4 */ /* 0x000fe2000f8e0206 */
[----:B------:R-:W1:Y:S03]  /*eb00*/  LDC.64 R14, c[0x0][0x728] ;  /* 0x0001ca00ff0e7b82 */ /* 0x000e660000000a00 */
[----:B------:R-:W-:Y:S01]  /*eb10*/  UIADD3 UR6, UR5, UR6, URZ ;  /* 0x0000000605067290 */ /* 0x000fe2000fffe03f */
[----:B------:R-:W-:-:S02]  /*eb20*/  IMAD.U32 R4, RZ, RZ, UR4 ;  /* 0x00000004ff047e24 */ /* 0x000fc4000f8e00ff */
[----:B------:R-:W-:Y:S01]  /*eb30*/  IMAD.U32 R5, RZ, RZ, UR5 ;  /* 0x00000005ff057e24 */ /* 0x000fe2000f8e00ff */
[----:B------:R-:W-:Y:S01]  /*eb40*/  UIMAD.WIDE.U32 UR4, UR21, UR14, UR38 ;  /* 0x0000000e150472a5 */ /* 0x000fe2000f8e0026 */
[----:B------:R-:W-:Y:S02]  /*eb50*/  IMAD.MOV.U32 R2, RZ, RZ, R4 ;  /* 0x000000ffff027224 */ /* 0x000fe400078e0004 */
[----:B------:R-:W-:Y:S01]  /*eb60*/  IMAD.U32 R3, RZ, RZ, UR6 ;  /* 0x00000006ff037e24 */ /* 0x000fe2000f8e00ff */
[----:B------:R-:W-:Y:S01]  /*eb70*/  UIADD3 UR5, UR15, UR5, URZ ;  /* 0x000000050f057290 */ /* 0x000fe2000fffe03f */
[----:B------:R-:W-:-:S03]  /*eb80*/  IMAD.MOV.U32 R4, RZ, RZ, 0x1 ;  /* 0x00000001ff047424 */ /* 0x000fc600078e00ff */
[----:B------:R-:W-:Y:S02]  /*eb90*/  UIMAD.WIDE.U32 UR4, UR20, UR30, UR4 ;  /* 0x0000001e140472a5 */ /* 0x000fe4000f8e0004 */
[----:B0-----:R-:W-:-:S04]  /*eba0*/  IMAD.WIDE.U32 R2, R12, UR20, R2 ;  /* 0x000000140c027c25 */ /* 0x001fc8000f8e0002 */
[----:B------:R-:W-:Y:S01]  /*ebb0*/  IMAD R12, R17, R12, RZ ;  /* 0x0000000c110c7224 */ /* 0x000fe200078e02ff */
[----:B------:R-:W-:Y:S01]  /*ebc0*/  IADD3 R2, P1, R2, UR46, RZ ;  /* 0x0000002e02027c10 */ /* 0x000fe2000ff3e0ff */
[----:B------:R-:W-:Y:S02]  /*ebd0*/  UIADD3 UR46, UR46, 0x40, URZ ;  /* 0x000000402e2e7890 */ /* 0x000fe4000fffe03f */
[----:B------:R-:W-:Y:S02]  /*ebe0*/  IMAD R13, R13, UR20, R12 ;  /* 0x000000140d0d7c24 */ /* 0x000fe4000f8e020c */
[----:B------:R-:W-:Y:S01]  /*ebf0*/  USHF.R.S32.HI UR6, URZ, 0x1f, UR46 ;  /* 0x0000001f3f067899 */ /* 0x000fe2000801142e */
[----:B------:R-:W-:Y:S01]  /*ec00*/  IMAD.MOV.U32 R12, RZ, RZ, RZ ;  /* 0x000000ffff0c7224 */ /* 0x000fe200078e00ff */
[----:B------:R-:W-:Y:S01]  /*ec10*/  UIADD3 UR46, UP0, UR46, UR4, URZ ;  /* 0x000000042e2e7290 */ /* 0x000fe2000ff1e03f */
[----:B------:R-:W-:Y:S01]  /*ec20*/  IMAD.X R3, R3, 0x1, R13, P1 ;  /* 0x0000000103037824 */ /* 0x000fe200008e060d */
[----:B-1----:R-:W-:Y:S01]  /*ec30*/  LEA R14, P1, R2, R14, 0x2 ;  /* 0x0000000e020e7211 */ /* 0x002fe200078210ff */
[----:B------:R-:W-:Y:S01]  /*ec40*/  IMAD.MOV.U32 R13, RZ, RZ, 0x1 ;  /* 0x00000001ff0d7424 */ /* 0x000fe200078e00ff */
[----:B------:R-:W-:-:S02]  /*ec50*/  UIADD3.X UR6, UR6, UR31, UR5, UP0, !UPT ;  /* 0x0000001f06067290 */ /* 0x000fc400087fe405 */
[----:B------:R-:W-:Y:S01]  /*ec60*/  ULEA UR22, UP0, UR46, UR22, 0x2 ;  /* 0x000000162e167291 */ /* 0x000fe2000f80103f */
[----:B------:R-:W-:Y:S01]  /*ec70*/  LEA.HI.X R15, R2, R15, R3, 0x2, P1 ;  /* 0x0000000f020f7211 */ /* 0x000fe200008f1403 */
[----:B------:R-:W-:Y:S02]  /*ec80*/  IMAD.U32 R3, RZ, RZ, UR19 ;  /* 0x00000013ff037e24 */ /* 0x000fe4000f8e00ff */
[----:B------:R-:W-:Y:S02]  /*ec90*/  ULEA.HI.X UR23, UR46, UR23, UR6, 0x2, UP0 ;  /* 0x000000172e177291 */ /* 0x000fe400080f1406 */
[----:B------:R-:W-:-:S04]  /*eca0*/  IMAD.U32 R18, RZ, RZ, UR22 ;  /* 0x00000016ff127e24 */ /* 0x000fc8000f8e00ff */
[----:B------:R-:W-:-:S07]  /*ecb0*/  IMAD.U32 R19, RZ, RZ, UR23 ;  /* 0x00000017ff137e24 */ /* 0x000fce000f8e00ff */
.L_x_601:
[----:B------:R-:W-:-:S04]  /*ecc0*/  SHF.L.U32 R5, R13, 0x1f, RZ ;  /* 0x0000001f0d057819 */ /* 0x000fc800000006ff */
[----:B------:R-:W0:Y:S02]  /*ecd0*/  SYNCS.PHASECHK.TRANS64.TRYWAIT P1, [R6+URZ+0x31638], R5 ;  /* 0x03163805060075a7 */ /* 0x000e24000802017f */
[----:B0-----:R-:W-:Y:S05]  /*ece0*/  @!P1 BRA `(.L_x_597) ;  /* 0x0000000c00d89947 */ /* 0x001fea0003800000 */
.L_x_610:
[----:B------:R-:W-:Y:S05]  /*ecf0*/  @P0 BRA `(.L_x_598) ;  /* 0x0000000000140947 */ /* 0x000fea0003800000 */
[----:B------:R-:W-:Y:S01]  /*ed00*/  ISETP.NE.AND P1, PT, R16, RZ, PT ;  /* 0x000000ff1000720c */ /* 0x000fe20003f25270 */
[----:B0-----:R-:W-:-:S04]  /*ed10*/  IMAD.MOV.U32 R5, RZ, RZ, 0x8100 ;  /* 0x00008100ff057424 */ /* 0x001fc800078e00ff */
[----:B------:R1:W-:Y:S08]  /*ed20*/  SYNCS.ARRIVE.TRANS64 RZ, [R6+URZ+0x31630], R5 ;  /* 0x0316300506ff79a7 */ /* 0x0003f0000800003f */
[----:B------:R-:W-:Y:S05]  /*ed30*/  @!P1 BRA `(.L_x_598) ;  /* 0x0000000000049947 */ /* 0x000fea0003800000 */
[----:B------:R-:W-:Y:S01]  /*ed40*/  BPT.TRAP 0x1 ;  /* 0x000000040000795c */ /* 0x000fe20000300000 */
.L_x_598:
[----:B01----:R-:W-:Y:S01]  /*ed50*/  IMAD.MOV.U32 R5, RZ, RZ, R8 ;  /* 0x000000ffff057224 */ /* 0x003fe200078e0008 */
        /* <DEDUP_REMOVED lines=10> */
[----:B------:R-:W-:Y:S01]  /*ee00*/  ISETP.NE.AND P1, PT, R12, 0x2, PT ;  /* 0x000000020c00780c */ /* 0x000fe20003f25270 */
[----:B------:R-:W-:Y:S01]  /*ee10*/  UMOV UR34, 0x40 ;  /* 0x0000004000227882 */ /* 0x000fe20000000000 */
[----:B------:R-:W-:Y:S01]  /*ee20*/  R2UR UR4, R14 ;  /* 0x000000000e0472ca */ /* 0x000fe200000e0000 */
[----:B------:R-:W-:Y:S01]  /*ee30*/  UIADD3 UR16, UR14, 0x24100, URZ ;  /* 0x000241000e107890 */ /* 0x000fe2000fffe03f */
[----:B------:R-:W-:Y:S01]  /*ee40*/  R2UR UR7, R2 ;  /* 0x00000000020772ca */ /* 0x000fe200000e0000 */
[----:B------:R-:W-:Y:S01]  /*ee50*/  UIADD3 UR17, UR14, 0x31630, URZ ;  /* 0x000316300e117890 */ /* 0x000fe2000fffe03f */
[----:B------:R-:W-:Y:S01]  /*ee60*/  R2UR UR5, R15 ;  /* 0x000000000f0572ca */ /* 0x000fe200000e0000 */
[----:B------:R-:W-:Y:S01]  /*ee70*/  UIADD3 UR32, UR14, 0x26100, URZ ;  /* 0x000261000e207890 */ /* 0x000fe2000fffe03f */
[----:B------:R-:W-:Y:S01]  /*ee80*/  SEL R2, RZ, 0x1, P1 ;  /* 0x00000001ff027807 */ /* 0x000fe20000800000 */
[----:B------:R-:W-:Y:S01]  /*ee90*/  UIADD3 UR24, UR14, 0x28100, URZ ;  /* 0x000281000e187890 */ /* 0x000fe2000fffe03f */
[----:B------:R-:W-:Y:S01]  /*eea0*/  SEL R12, R12, RZ, P1 ;  /* 0x000000ff0c0c7207 */ /* 0x000fe20000800000 */
[----:B------:R-:W-:Y:S01]  /*eeb0*/  UMOV UR36, UR20 ;  /* 0x0000001400247c82 */ /* 0x000fe20008000000 */
[----:B------:R-:W-:Y:S01]  /*eec0*/  LOP3.LUT R4, R4, R2, RZ, 0x3c, !PT ;  /* 0x0000000204047212 */ /* 0x000fe200078e3cff */
[----:B------:R-:W-:Y:S01]  /*eed0*/  UMOV UR37, UR21 ;  /* 0x0000001500257c82 */ /* 0x000fe20008000000 */
[----:B------:R-:W-:Y:S01]  /*eee0*/  UMOV UR35, UR19 ;  /* 0x0000001300237c82 */ /* 0x000fe20008000000 */
[----:B------:R-:W-:Y:S01]  /*eef0*/  UMOV UR33, UR17 ;  /* 0x0000001100217c82 */ /* 0x000fe20008000000 */
[----:B------:R-:W-:Y:S01]  /*ef00*/  UMOV UR26, 0x80 ;  /* 0x00000080001a7882 */ /* 0x000fe20000000000 */
[----:B------:R0:W-:Y:S01]  /*ef10*/  UTMALDG.4D [UR16], [UR6], desc[UR8] ;  /* 0x00000810060075b4 */ /* 0x0001e20008019000 */
[----:B------:R-:W-:Y:S01]  /*ef20*/  UMOV UR28, UR20 ;  /* 0x00000014001c7c82 */ /* 0x000fe20008000000 */
[----:B------:R-:W-:Y:S01]  /*ef30*/  UMOV UR29, UR21 ;  /* 0x00000015001d7c82 */ /* 0x000fe20008000000 */
[----:B------:R-:W-:Y:S01]  /*ef40*/  UMOV UR27, UR19 ;  /* 0x00000013001b7c82 */ /* 0x000fe20008000000 */
[----:B------:R-:W-:Y:S01]  /*ef50*/  UMOV UR25, UR17 ;  /* 0x0000001100197c82 */ /* 0x000fe20008000000 */
[----:B------:R-:W-:Y:S01]  /*ef60*/  IMAD R20, R12, 0x8, R6 ;  /* 0x000000080c147824 */ /* 0x000fe200078e0206 */
[----:B------:R-:W-:Y:S01]  /*ef70*/  SHF.L.U32 R2, R4, 0x1f, RZ ;  /* 0x0000001f04027819 */ /* 0x000fe200000006ff */
[----:B------:R-:W-:Y:S01]  /*ef80*/  UMOV UR10, 0x10 ;  /* 0x00000010000a7882 */ /* 0x000fe20000000000 */
[----:B------:R1:W-:Y:S01]  /*ef90*/  UTMALDG.4D [UR32], [UR6], desc[UR8] ;  /* 0x00000820060075b4 */ /* 0x0003e20008019000 */
[----:B------:R-:W-:Y:S01]  /*efa0*/  UMOV UR15, UR17 ;  /* 0x00000011000f7c82 */ /* 0x000fe20008000000 */
[----:B------:R-:W-:Y:S01]  /*efb0*/  ISETP.NE.AND P2, PT, R11, RZ, PT ;  /* 0x000000ff0b00720c */ /* 0x000fe20003f45270 */
[----:B------:R1:W-:Y:S01]  /*efc0*/  UTMALDG.4D [UR24], [UR6], desc[UR8] ;  /* 0x00000818060075b4 */ /* 0x0003e20008019000 */
[----:B0-----:R-:W-:-:S02]  /*efd0*/  UIADD3 UR16, UR14, 0x2a100, URZ ;  /* 0x0002a1000e107890 */ /* 0x001fc4000fffe03f */
[----:B------:R-:W-:Y:S01]  /*efe0*/  UIADD3 UR14, UR14, 0x2c300, URZ ;  /* 0x0002c3000e0e7890 */ /* 0x000fe2000fffe03f */
[----:B------:R-:W-:-:S06]  /*eff0*/  UMOV UR18, 0xc0 ;  /* 0x000000c000127882 */ /* 0x000fcc0000000000 */
[----:B------:R1:W-:Y:S02]  /*f000*/  UTMALDG.4D [UR16], [UR6], desc[UR8] ;  /* 0x00000810060075b4 */ /* 0x0003e40008019000 */
[----:B------:R1:W-:Y:S01]  /*f010*/  UBLKCP.S.G [UR14], [UR4], UR10 ;  /* 0x0000000e040073ba */ /* 0x0003e2000800020a */
[----:B------:R-:W0:Y:S02]  /*f020*/  SYNCS.PHASECHK.TRANS64.TRYWAIT P1, [R20+URZ+0x31620], R2 ;  /* 0x03162002140075a7 */ /* 0x000e24000802017f */
[----:B01----:R-:W-:Y:S05]  /*f030*/  @!P1 BRA `(.L_x_599) ;  /* 0x0000000c00189947 */ /* 0x003fea0003800000 */
.L_x_612:
[----:B------:R-:W-:Y:S01]  /*f040*/  LOP3.LUT R13, R13, 0x1, RZ, 0x3c, !PT ;  /* 0x000000010d0d7812 */ /* 0x000fe200078e3cff */
[----:B------:R-:W-:Y:S06]  /*f050*/  @P2 BRA `(.L_x_600) ;  /* 0x0000000000142947 */ /* 0x000fec0003800000 */
[----:B------:R-:W-:Y:S01]  /*f060*/  ISETP.NE.AND P1, PT, R16, RZ, PT ;  /* 0x000000ff1000720c */ /* 0x000fe20003f25270 */
[----:B0-----:R-:W-:-:S04]  /*f070*/  IMAD.MOV.U32 R2, RZ, RZ, 0x8100 ;  /* 0x00008100ff027424 */ /* 0x001fc800078e00ff */
[----:B------:R1:W-:Y:S08]  /*f080*/  SYNCS.ARRIVE.TRANS64 RZ, [R20+URZ+0x31610], R2 ;  /* 0x0316100214ff79a7 */ /* 0x0003f0000800003f */
[----:B------:R-:W-:Y:S05]  /*f090*/  @!P1 BRA `(.L_x_600) ;  /* 0x0000000000049947 */ /* 0x000fea0003800000 */
[----:B------:R-:W-:Y:S01]  /*f0a0*/  BPT.TRAP 0x1 ;  /* 0x000000040000795c */ /* 0x000fe20000300000 */
.L_x_600:
[--C-:B01----:R-:W-:Y:S01]  /*f0b0*/  IMAD R2, R12, 0x8000, R6.reuse ;  /* 0x000080000c027824 */ /* 0x103fe200078e0206 */
        /* <DEDUP_REMOVED lines=15> */
[----:B------:R-:W-:Y:S01]  /*f1b0*/  UIADD3 UR41, UR41, 0x31610, URZ ;  /* 0x0003161029297890 */ /* 0x000fe2000fffe03f */
        /* <DEDUP_REMOVED lines=9> */
[----:B------:R-:W-:Y:S01]  /*f250*/  IMAD.U32 R3, RZ, RZ, UR43 ;  /* 0x0000002bff037e24 */ /* 0x000fe2000f8e00ff */
[----:B------:R-:W-:Y:S01]  /*f260*/  UMOV UR45, UR21 ;  /* 0x00000015002d7c82 */ /* 0x000fe20008000000 */
        /* <DEDUP_REMOVED lines=8> */
[----:B------:R0:W-:Y:S01]  /*f2f0*/  UTMALDG.4D [UR40], [UR4], desc[UR6] ;  /* 0x00000628040075b4 */ /* 0x0001e20008019000 */
[----:B------:R-:W-:Y:S01]  /*f300*/  UIADD3 UR8, UR8, 0x2c100, URZ ;  /* 0x0002c10008087890 */ /* 0x000fe2000fffe03f */
[----:B------:R-:W-:Y:S01]  /*f310*/  IMAD.X R15, RZ, RZ, R15, P2 ;  /* 0x000000ffff0f7224 */ /* 0x000fe200010e060f */
[----:B------:R-:W-:Y:S01]  /*f320*/  UMOV UR25, UR41 ;  /* 0x0000002900197c82 */ /* 0x000fe20008000000 */
[----:B------:R-:W-:Y:S01]  /*f330*/  UMOV UR27, UR43 ;  /* 0x0000002b001b7c82 */ /* 0x000fe20008000000 */
[----:B------:R-:W-:Y:S01]  /*f340*/  UMOV UR18, 0xc0 ;  /* 0x000000c000127882 */ /* 0x000fe20000000000 */
[----:B------:R-:W-:Y:S01]  /*f350*/  UMOV UR17, UR41 ;  /* 0x0000002900117c82 */ /* 0x000fe20008000000 */
[----:B------:R-:W-:Y:S01]  /*f360*/  UMOV UR19, UR43 ;  /* 0x0000002b00137c82 */ /* 0x000fe20008000000 */
[----:B------:R0:W-:Y:S01]  /*f370*/  UTMALDG.4D [UR32], [UR4], desc[UR6] ;  /* 0x00000620040075b4 */ /* 0x0001e20008019000 */
[----:B------:R-:W-:Y:S01]  /*f380*/  UMOV UR10, 0x10 ;  /* 0x00000010000a7882 */ /* 0x000fe20000000000 */
[----:B------:R-:W-:Y:S01]  /*f390*/  UMOV UR9, UR41 ;  /* 0x0000002900097c82 */ /* 0x000fe20008000000 */
[----:B------:R-:W-:Y:S01]  /*f3a0*/  IMAD.X R19, RZ, RZ, R19, P3 ;  /* 0x000000ffff137224 */ /* 0x000fe200018e0613 */
[----:B------:R0:W-:Y:S01]  /*f3b0*/  UTMALDG.4D [UR24], [UR4], desc[UR6] ;  /* 0x00000618040075b4 */ /* 0x0001e20008019000 */
[----:B------:R0:W-:Y:S01]  /*f3c0*/  UTMALDG.4D [UR16], [UR4], desc[UR6] ;  /* 0x00000610040075b4 */ /* 0x0001e20008019000 */
[----:B------:R0:W-:Y:S02]  /*f3d0*/  UBLKCP.S.G [UR8], [UR14], UR10 ;  /* 0x000000080e0073ba */ /* 0x0001e4000800020a */
[----:B0-----:R-:W-:Y:S05]  /*f3e0*/  @!P1 BRA `(.L_x_601) ;  /* 0xfffffff800349947 */ /* 0x001fea000383ffff */
[----:B------:R-:W-:-:S07]  /*f3f0*/  VIADD R12, R12, 0x1 ;  /* 0x000000010c0c7836 */ /* 0x000fce0000000000 */
.L_x_596:
[----:B------:R-:W-:Y:S01]  /*f400*/  SHF.L.U32 R16, R13, 0x1f, RZ ;  /* 0x0000001f0d107819 */ /* 0x000fe200000006ff */
[----:B------:R-:W0:Y:S01]  /*f410*/  LDC.64 R10, c[0x0][0x730] ;  /* 0x0001cc00ff0a7b82 */ /* 0x000e220000000a00 */
[----:B------:R-:W-:Y:S02]  /*f420*/  IMAD.U32 R14, RZ, RZ, UR38 ;  /* 0x00000026ff0e7e24 */ /* 0x000fe4000f8e00ff */
[----:B------:R-:W-:Y:S02]  /*f430*/  IMAD.U32 R2, RZ, RZ, UR38 ;  /* 0x00000026ff027e24 */ /* 0x000fe4000f8e00ff */
[----:B------:R-:W-:Y:S02]  /*f440*/  IMAD.MOV.U32 R2, RZ, RZ, R14 ;  /* 0x000000ffff027224 */ /* 0x000fe400078e000e */
[----:B------:R-:W-:Y:S01]  /*f450*/  IMAD.U32 R3, RZ, RZ, UR39 ;  /* 0x00000027ff037e24 */ /* 0x000fe2000f8e00ff */
[----:B------:R-:W1:Y:S01]  /*f460*/  SYNCS.PHASECHK.TRANS64.TRYWAIT P1, [R6+URZ+0x31638], R16 ;  /* 0x03163810060075a7 */ /* 0x000e62000802017f */
[----:B------:R-:W-:Y:S01]  /*f470*/  IMAD.U32 R15, RZ, RZ, UR39 ;  /* 0x00000027ff0f7e24 */ /* 0x000fe2000f8e00ff */
[----:B------:R-:W2:Y:S01]  /*f480*/  LDC.64 R8, c[0x0][0x738] ;  /* 0x0001ce00ff087b82 */ /* 0x000ea20000000a00 */
[----:B0-----:R-:W-:-:S02]  /*f490*/  IMAD R14, R17, R10, RZ ;  /* 0x0000000a110e7224 */ /* 0x001fc400078e02ff */
[----:B------:R-:W-:-:S04]  /*f4a0*/  IMAD.WIDE.U32 R2, R10, UR20, R2 ;  /* 0x000000140a027c25 */ /* 0x000fc8000f8e0002 */
[----:B------:R-:W-:-:S04]  /*f4b0*/  IMAD R11, R11, UR20, R14 ;  /* 0x000000140b0b7c24 */ /* 0x000fc8000f8e020e */
[----:B------:R-:W-:Y:S02]  /*f4c0*/  IMAD.IADD R3, R11, 0x1, R3 ;  /* 0x000000010b037824 */ /* 0x000fe400078e0203 */
[C---:B--2---:R-:W-:Y:S02]  /*f4d0*/  IMAD R10, R8.reuse, UR47, RZ ;  /* 0x0000002f080a7c24 */ /* 0x044fe4000f8e02ff */
[----:B------:R-:W-:-:S04]  /*f4e0*/  IMAD.WIDE.U32 R2, R8, UR21, R2 ;  /* 0x0000001508027c25 */ /* 0x000fc8000f8e0002 */
[----:B------:R-:W-:Y:S01]  /*f4f0*/  IMAD R9, R9, UR21, R10 ;  /* 0x0000001509097c24 */ /* 0x000fe2000f8e020a */
[----:B-1----:R-:W-:Y:S06]  /*f500*/  @!P1 BRA `(.L_x_602) ;  /* 0x0000000400fc9947 */ /* 0x002fec0003800000 */
.L_x_613:
[----:B------:R-:W-:Y:S01]  /*f510*/  IMAD.IADD R8, R9, 0x1, R3 ;  /* 0x0000000109087824 */ /* 0x000fe200078e0203 */
[----:B------:R-:W-:Y:S06]  /*f520*/  @P0 BRA `(.L_x_603) ;  /* 0x0000000000140947 */ /* 0x000fec0003800000 */
[----:B------:R-:W-:Y:S01]  /*f530*/  LOP3.LUT P0, RZ, R21, 0x1f, RZ, 0xc0, !PT ;  /* 0x0000001f15ff7812 */ /* 0x000fe2000780c0ff */
[----:B------:R-:W-:-:S04]  /*f540*/  IMAD.MOV.U32 R9, RZ, RZ, 0x8100 ;  /* 0x00008100ff097424 */ /* 0x000fc800078e00ff */
[----:B------:R1:W-:Y:S08]  /*f550*/  SYNCS.ARRIVE.TRANS64 RZ, [R6+URZ+0x31630], R9 ;  /* 0x0316300906ff79a7 */ /* 0x0003f0000800003f */
[----:B------:R-:W-:Y:S05]  /*f560*/  @!P0 BRA `(.L_x_603) ;  /* 0x0000000000048947 */ /* 0x000fea0003800000 */
[----:B------:R-:W-:Y:S01]  /*f570*/  BPT.TRAP 0x1 ;  /* 0x000000040000795c */ /* 0x000fe20000300000 */
.L_x_603:
[----:B------:R-:W-:Y:S01]  /*f580*/  R2UR UR43, R0 ;  /* 0x00000000002b72ca */ /* 0x000fe200000e0000 */
[----:B------:R-:W-:Y:S01]  /*f590*/  ULDC.64 UR14, c[0x0][0x728] ;  /* 0x0001ca00000e7ab9 */ /* 0x000fe20000000a00 */
[----:B------:R-:W-:Y:S01]  /*f5a0*/  R2UR UR6, R2 ;  /* 0x00000000020672ca */ /* 0x000fe200000e0000 */
[----:B------:R-:W-:Y:S01]  /*f5b0*/  UMOV UR9, 0x14f00000 ;  /* 0x14f0000000097882 */ /* 0x000fe20000000000 */
[----:B------:R-:W-:Y:S01]  /*f5c0*/  R2UR UR7, R3 ;  /* 0x00000000030772ca */ /* 0x000fe200000e0000 */
[----:B------:R-:W-:Y:S01]  /*f5d0*/  UMOV UR42, URZ ;  /* 0x0000003f002a7c82 */ /* 0x000fe20008000000 */
[----:B------:R-:W-:Y:S01]  /*f5e0*/  R2UR UR8, R8 ;  /* 0x00000000080872ca */ /* 0x000fe200000e0000 */
[----:B------:R-:W-:Y:S01]  /*f5f0*/  UMOV UR44, UR20 ;  /* 0x00000014002c7c82 */ /* 0x000fe20008000000 */
[----:B------:R-:W-:Y:S01]  /*f600*/  IADD3 R5, P0, R5, 0x1f0, RZ ;  /* 0x000001f005057810 */ /* 0x000fe20007f1e0ff */
[----:B------:R-:W-:Y:S01]  /*f610*/  UMOV UR45, UR21 ;  /* 0x00000015002d7c82 */ /* 0x000fe20008000000 */
[----:B------:R-:W-:Y:S01]  /*f620*/  R2UR UR10, R6 ;  /* 0x00000000060a72ca */ /* 0x000fe200000e0000 */
[----:B------:R-:W-:Y:S01]  /*f630*/  UMOV UR34, 0x40 ;  /* 0x0000004000227882 */ /* 0x000fe20000000000 */
[----:B------:R-:W-:Y:S01]  /*f640*/  R2UR UR4, R5 ;  /* 0x00000000050472ca */ /* 0x000fe200000e0000 */
[----:B------:R-:W-:Y:S01]  /*f650*/  USHF.L.U32 UR43, UR43, 0x6, URZ ;  /* 0x000000062b2b7899 */ /* 0x000fe2000800063f */
[----:B------:R-:W-:Y:S01]  /*f660*/  IMAD.X R7, RZ, RZ, R7, P0 ;  /* 0x000000ffff077224 */ /* 0x000fe200000e0607 */
[----:B------:R-:W-:Y:S01]  /*f670*/  UMOV UR36, UR20 ;  /* 0x0000001400247c82 */ /* 0x000fe20008000000 */
[----:B------:R-:W-:Y:S01]  /*f680*/  UMOV UR37, UR21 ;  /* 0x0000001500257c82 */ /* 0x000fe20008000000 */
[----:B------:R-:W-:Y:S01]  /*f690*/  UIADD3 UR7, UP0, UR43, UR6, URZ ;  /* 0x000000062b077290 */ /* 0x000fe2000ff1e03f */
[----:B------:R-:W-:Y:S01]  /*f6a0*/  ISETP.NE.AND P0, PT, R12, 0x2, PT ;  /* 0x000000020c00780c */ /* 0x000fe20003f05270 */
[----:B------:R-:W-:Y:S01]  /*f6b0*/  UMOV UR26, 0x80 ;  /* 0x00000080001a7882 */ /* 0x000fe20000000000 */
[----:B------:R-:W-:Y:S01]  /*f6c0*/  R2UR UR5, R7 ;  /* 0x00000000070572ca */ /* 0x000fe200000e0000 */
[----:B------:R-:W-:Y:S01]  /*f6d0*/  ULEA.HI.X.SX32 UR8, UR43, UR8, 0x1, UP0 ;  /* 0x000000082b087291 */ /* 0x000fe200080f0e3f */
[----:B------:R-:W-:Y:S01]  /*f6e0*/  SEL R3, RZ, 0x1, P0 ;  /* 0x00000001ff037807 */ /* 0x000fe20000000000 */
[----:B------:R-:W-:Y:S01]  /*f6f0*/  ULEA UR6, UP0, UR7, UR14, 0x2 ;  /* 0x0000000e07067291 */ /* 0x000fe2000f80103f */
[----:B------:R-:W-:Y:S01]  /*f700*/  LOP3.LUT R13, R13, 0x1, RZ, 0x3c, !PT ;  /* 0x000000010d0d7812 */ /* 0x000fe200078e3cff */
[----:B------:R-:W-:Y:S01]  /*f710*/  UIADD3 UR40, UR10, 0x24100, URZ ;  /* 0x000241000a287890 */ /* 0x000fe2000fffe03f */
[----:B------:R-:W-:Y:S01]  /*f720*/  LOP3.LUT R4, R4, R3, RZ, 0x3c, !PT ;  /* 0x0000000304047212 */ /* 0x000fe200078e3cff */
[----:B------:R-:W-:Y:S01]  /*f730*/  UIADD3 UR41, UR10, 0x31630, URZ ;  /* 0x000316300a297890 */ /* 0x000fe2000fffe03f */
[----:B------:R-:W-:Y:S01]  /*f740*/  SEL R12, R12, RZ, P0 ;  /* 0x000000ff0c0c7207 */ /* 0x000fe20000000000 */
[----:B------:R-:W-:-:S02]  /*f750*/  UIADD3 UR43, UR43, UR54, URZ ;  /* 0x000000362b2b7290 */ /* 0x000fc4000fffe03f */
[----:B------:R-:W-:Y:S02]  /*f760*/  UIADD3 UR32, UR10, 0x26100, URZ ;  /* 0x000261000a207890 */ /* 0x000fe4000fffe03f */
[----:B------:R-:W-:Y:S02]  /*f770*/  UIADD3 UR24, UR10, 0x28100, URZ ;  /* 0x000281000a187890 */ /* 0x000fe4000fffe03f */
[----:B------:R-:W-:Y:S02]  /*f780*/  UIADD3 UR16, UR10, 0x2a100, URZ ;  /* 0x0002a1000a107890 */ /* 0x000fe4000fffe03f */
[----:B------:R-:W-:Y:S02]  /*f790*/  ULEA.HI.X UR7, UR7, UR15, UR8, 0x2, UP0 ;  /* 0x0000000f07077291 */ /* 0x000fe400080f1408 */
[----:B------:R-:W-:Y:S01]  /*f7a0*/  UIADD3 UR14, UR10, 0x2c300, URZ ;  /* 0x0002c3000a0e7890 */ /* 0x000fe2000fffe03f */
[----:B------:R-:W-:Y:S01]  /*f7b0*/  UMOV UR8, 0x0 ;  /* 0x0000000000087882 */ /* 0x000fe20000000000 */
[----:B------:R-:W-:Y:S01]  /*f7c0*/  UMOV UR33, UR41 ;  /* 0x0000002900217c82 */ /* 0x000fe20008000000 */
        /* <DEDUP_REMOVED lines=15> */
[----:B---3--:R-:W-:Y:S01]  /*f8c0*/  NOP ;  /* 0x0000000000007918 */ /* 0x008fe20000000000 */
.L_x_589:
[----:B------:R-:W-:Y:S05]  /*f8d0*/  WARPSYNC.ALL ;  /* 0x0000000000007948 */ /* 0x000fea0003800000 */
[----:B------:R-:W-:-:S13]  /*f8e0*/  ELECT P0, URZ, PT ;  /* 0x00000000003f782f */ /* 0x000fda0003800000 */
[----:B------:R-:W-:Y:S05]  /*f8f0*/  @!P0 BRA `(.L_x_480) ;  /* 0x00000000007c8947 */ /* 0x000fea0003800000 */
[----:B------:R-:W3:Y:S02]  /*f900*/  LDL R0, [R1] ;  /* 0x0000000001007983 */ /* 0x000ee40000100800 */
[----:B---3--:R-:W-:-:S13]  /*f910*/  R2UR UR4, R0 ;  /* 0x00000000000472ca */ /* 0x008fda00000e0000 */
[----:B------:R-:W-:-:S06]  /*f920*/  ULOP3.LUT UR4, UR4, 0x2, URZ, 0xfc, !UPT ;  /* 0x0000000204047892 */ /* 0x000fcc000f8efc3f */
[----:B------:R-:W-:-:S05]  /*f930*/  IMAD.U32 R0, RZ, RZ, UR4 ;  /* 0x00000004ff007e24 */ /* 0x000fca000f8e00ff */
[----:B------:R-:W-:-:S13]  /*f940*/  ISETP.NE.AND P1, PT, R0, 0x3, PT ;  /* 0x000000030000780c */ /* 0x000fda0003f25270 */
[----:B------:R-:W-:Y:S05]  /*f950*/  @!P1 BRA `(.L_x_604) ;  /* 0x0000000000049947 */ /* 0x000fea0003800000 */
[----:B--2---:R-:W-:Y:S01]  /*f960*/  BPT.TRAP 0x1 ;  /* 0x000000040000795c */ /* 0x004fe20000300000 */
.L_x_604:
        /* <DEDUP_REMOVED lines=8> */
.L_x_614:
        /* <DEDUP_REMOVED lines=9> */
.L_x_615:
[----:B------:R-:W-:Y:S05]  /*fa80*/  @!P1 BRA `(.L_x_607) ;  /* 0x0000000000049947 */ /* 0x000fea0003800000 */
[----:B--2---:R-:W-:Y:S01]  /*fa90*/  BPT.TRAP 0x1 ;  /* 0x000000040000795c */ /* 0x004fe20000300000 */
.L_x_607:
[----:B------:R-:W-:-:S07]  /*faa0*/  SHF.L.U32 R13, R13, 0x1f, RZ ;  /* 0x0000001f0d0d7819 */ /* 0x000fce00000006ff */
.L_x_608:
[----:B----4-:R4:W0:Y:S02]  /*fab0*/  SYNCS.PHASECHK.TRANS64.TRYWAIT P0, [R2+URZ+0x31638], R13 ;  /* 0x0316380d020075a7 */ /* 0x010824000800017f */
[----:B0-----:R-:W-:Y:S05]  /*fac0*/  @!P0 NANOSLEEP.SYNCS 0x989680 ;  /* 0x009896800000895d */ /* 0x001fea0003900000 */
[----:B------:R-:W0:Y:S02]  /*fad0*/  @!P0 SYNCS.PHASECHK.TRANS64 P0, [R2+URZ+0x31638], R13 ;  /* 0x0316380d020085a7 */ /* 0x000e24000800007f */
[----:B0-----:R-:W-:Y:S05]  /*fae0*/  @!P0 BRA `(.L_x_608) ;  /* 0xfffffffc00f08947 */ /* 0x001fea000383ffff */
.L_x_480:
[----:B--2---:R-:W-:Y:S05]  /*faf0*/  BSYNC B0 ;  /* 0x0000000000007941 */ /* 0x004fea0003800000 */
.L_x_474:
[----:B------:R-:W-:Y:S05]  /*fb00*/  EXIT ;  /* 0x000000000000794d */ /* 0x000fea0003800000 */
.L_x_487:
[----:B0-----:R0:W1:Y:S02]  /*fb10*/  SYNCS.PHASECHK.TRANS64.TRYWAIT P0, [R17+URZ+0x31600], R12 ;  /* 0x0316000c110075a7 */ /* 0x001064000800017f */
[----:B-1----:R-:W-:Y:S05]  /*fb20*/  @!P0 NANOSLEEP.SYNCS 0x989680 ;  /* 0x009896800000895d */ /* 0x002fea0003900000 */
[----:B------:R-:W1:Y:S02]  /*fb30*/  @!P0 SYNCS.PHASECHK.TRANS64 P0, [R17+URZ+0x31600], R12 ;  /* 0x0316000c110085a7 */ /* 0x000e64000800007f */
[----:B-1----:R-:W-:Y:S05]  /*fb40*/  @!P0 BRA `(.L_x_487) ;  /* 0xfffffffc00f08947 */ /* 0x002fea000383ffff */
[----:B------:R-:W-:Y:S05]  /*fb50*/  BRA `(.L_x_486) ;  /* 0xffffff1400b07947 */ /* 0x000fea000383ffff */
.L_x_491:
[----:B-1----:R1:W2:Y:S02]  /*fb60*/  SYNCS.PHASECHK.TRANS64.TRYWAIT P0, [R16+URZ+0x31610], R9 ;  /* 0x03161009100075a7 */ /* 0x0022a4000800017f */
[----:B--2---:R-:W-:Y:S05]  /*fb70*/  @!P0 NANOSLEEP.SYNCS 0x989680 ;  /* 0x009896800000895d */ /* 0x004fea0003900000 */
[----:B------:R-:W2:Y:S02]  /*fb80*/  @!P0 SYNCS.PHASECHK.TRANS64 P0, [R16+URZ+0x31610], R9 ;  /* 0x03161009100085a7 */ /* 0x000ea4000800007f */
[----:B--2---:R-:W-:Y:S05]  /*fb90*/  @!P0 BRA `(.L_x_491) ;  /* 0xfffffffc00f08947 */ /* 0x004fea000383ffff */
[----:B------:R-:W-:Y:S05]  /*fba0*/  BRA `(.L_x_490) ;  /* 0xffffff2000447947 */ /* 0x000fea000383ffff */
.L_x_495:
[----:B---3--:R3:W4:Y:S02]  /*fbb0*/  SYNCS.PHASECHK.TRANS64.TRYWAIT P0, [R17+URZ+0x31630], R10 ;  /* 0x0316300a110075a7 */ /* 0x008724000800017f */
[----:B----4-:R-:W-:Y:S05]  /*fbc0*/  @!P0 NANOSLEEP.SYNCS 0x989680 ;  /* 0x009896800000895d */ /* 0x010fea0003900000 */
[----:B------:R-:W4:Y:S02]  /*fbd0*/  @!P0 SYNCS.PHASECHK.TRANS64 P0, [R17+URZ+0x31630], R10 ;  /* 0x0316300a110085a7 */ /* 0x000f24000800007f */
[----:B----4-:R-:W-:Y:S05]  /*fbe0*/  @!P0 BRA `(.L_x_495) ;  /* 0xfffffffc00f08947 */ /* 0x010fea000383ffff */
[----:B------:R-:W-:Y:S05]  /*fbf0*/  BRA `(.L_x_494) ;  /* 0xffffff3c00507947 */ /* 0x000fea000383ffff */
.L_x_594:
[----:B0-----:R0:W1:Y:S02]  /*fc00*/  SYNCS.PHASECHK.TRANS64.TRYWAIT P1, [R6+URZ+0x31620], R3 ;  /* 0x03162003060075a7 */ /* 0x001064000802017f */
[----:B-1----:R-:W-:Y:S05]  /*fc10*/  @!P1 NANOSLEEP.SYNCS 0x989680 ;  /* 0x009896800000995d */ /* 0x002fea0003900000 */
[----:B------:R-:W1:Y:S02]  /*fc20*/  @!P1 SYNCS.PHASECHK.TRANS64 P1, [R6+URZ+0x31620], R3 ;  /* 0x03162003060095a7 */ /* 0x000e64000802007f */
[----:B-1----:R-:W-:Y:S05]  /*fc30*/  @!P1 BRA `(.L_x_594) ;  /* 0xfffffffc00f09947 */ /* 0x002fea000383ffff */
[----:B------:R-:W-:Y:S05]  /*fc40*/  BRA `(.L_x_609) ;  /* 0xffffffe400987947 */ /* 0x000fea000383ffff */
.L_x_597:
[----:B0-----:R0:W1:Y:S02]  /*fc50*/  SYNCS.PHASECHK.TRANS64.TRYWAIT P1, [R6+URZ+0x31638], R5 ;  /* 0x03163805060075a7 */ /* 0x001064000802017f */
[----:B-1----:R-:W-:Y:S05]  /*fc60*/  @!P1 NANOSLEEP.SYNCS 0x989680 ;  /* 0x009896800000995d */ /* 0x002fea0003900000 */
[----:B------:R-:W1:Y:S02]  /*fc70*/  @!P1 SYNCS.PHASECHK.TRANS64 P1, [R6+URZ+0x31638], R5 ;  /* 0x03163805060095a7 */ /* 0x000e64000802007f */
[----:B-1----:R-:W-:Y:S05]  /*fc80*/  @!P1 BRA `(.L_x_597) ;  /* 0xfffffffc00f09947 */ /* 0x002fea000383ffff */
[----:B------:R-:W-:Y:S05]  /*fc90*/  BRA `(.L_x_610) ;  /* 0xfffffff000147947 */ /* 0x000fea000383ffff */
.L_x_599:
[----:B------:R-:W-:-:S07]  /*fca0*/  SHF.L.U32 R2, R4, 0x1f, RZ ;  /* 0x0000001f04027819 */ /* 0x000fce00000006ff */
.L_x_611:
[----:B0-----:R0:W1:Y:S02]  /*fcb0*/  SYNCS.PHASECHK.TRANS64.TRYWAIT P1, [R20+URZ+0x31620], R2 ;  /* 0x03162002140075a7 */ /* 0x001064000802017f */
[----:B-1----:R-:W-:Y:S05]  /*fcc0*/  @!P1 NANOSLEEP.SYNCS 0x989680 ;  /* 0x009896800000995d */ /* 0x002fea0003900000 */
[----:B------:R-:W1:Y:S02]  /*fcd0*/  @!P1 SYNCS.PHASECHK.TRANS64 P1, [R20+URZ+0x31620], R2 ;  /* 0x03162002140095a7 */ /* 0x000e64000802007f */
[----:B-1----:R-:W-:Y:S05]  /*fce0*/  @!P1 BRA `(.L_x_611) ;  /* 0xfffffffc00f09947 */ /* 0x002fea000383ffff */
[----:B------:R-:W-:Y:S05]  /*fcf0*/  BRA `(.L_x_612) ;  /* 0xfffffff000d07947 */ /* 0x000fea000383ffff */
.L_x_602:
[----:B0-----:R0:W1:Y:S02]  /*fd00*/  SYNCS.PHASECHK.TRANS64.TRYWAIT P1, [R6+URZ+0x31638], R16 ;  /* 0x03163810060075a7 */ /* 0x001064000802017f */
[----:B-1----:R-:W-:Y:S05]  /*fd10*/  @!P1 NANOSLEEP.SYNCS 0x989680 ;  /* 0x009896800000995d */ /* 0x002fea0003900000 */
[----:B------:R-:W1:Y:S02]  /*fd20*/  @!P1 SYNCS.PHASECHK.TRANS64 P1, [R6+URZ+0x31638], R16 ;  /* 0x03163810060095a7 */ /* 0x000e64000802007f */
[----:B-1----:R-:W-:Y:S05]  /*fd30*/  @!P1 BRA `(.L_x_602) ;  /* 0xfffffffc00f09947 */ /* 0x002fea000383ffff */
[----:B------:R-:W-:Y:S05]  /*fd40*/  BRA `(.L_x_613) ;  /* 0xfffffff400f07947 */ /* 0x000fea000383ffff */
.L_x_605:
[----:B---3--:R3:W4:Y:S02]  /*fd50*/  SYNCS.PHASECHK.TRANS64.TRYWAIT P0, [R5+URZ], R0 ;  /* 0x00000000050075a7 */ /* 0x008724000800017f */
[----:B----4-:R-:W-:Y:S05]  /*fd60*/  @!P0 NANOSLEEP.SYNCS 0x989680 ;  /* 0x009896800000895d */ /* 0x010fea0003900000 */
[----:B------:R-:W4:Y:S02]  /*fd70*/  @!P0 SYNCS.PHASECHK.TRANS64 P0, [R5+URZ], R0 ;  /* 0x00000000050085a7 */ /* 0x000f24000800007f */
[----:B----4-:R-:W-:Y:S05]  /*fd80*/  @!P0 BRA `(.L_x_605) ;  /* 0xfffffffc00f08947 */ /* 0x010fea000383ffff */
[----:B------:R-:W-:Y:S05]  /*fd90*/  BRA `(.L_x_614) ;  /* 0xfffffffc00147947 */ /* 0x000fea000383ffff */
.L_x_606:
[----:B---3--:R3:W4:Y:S02]  /*fda0*/  SYNCS.PHASECHK.TRANS64.TRYWAIT P0, [R3+URZ], R0 ;  /* 0x00000000030075a7 */ /* 0x008724000800017f */
[----:B----4-:R-:W-:Y:S05]  /*fdb0*/  @!P0 NANOSLEEP.SYNCS 0x989680 ;  /* 0x009896800000895d */ /* 0x010fea0003900000 */
[----:B------:R-:W4:Y:S02]  /*fdc0*/  @!P0 SYNCS.PHASECHK.TRANS64 P0, [R3+URZ], R0 ;  /* 0x00000000030085a7 */ /* 0x000f24000800007f */
[----:B----4-:R-:W-:Y:S05]  /*fdd0*/  @!P0 BRA `(.L_x_606) ;  /* 0xfffffffc00f08947 */ /* 0x010fea000383ffff */
[----:B------:R-:W-:Y:S05]  /*fde0*/  BRA `(.L_x_615) ;  /* 0xfffffffc00247947 */ /* 0x000fea000383ffff */
.L_x_616:
        /* <DEDUP_REMOVED lines=9> */
.L_x_2203:


//--------------------- .text._ZN7cutlass13device_kernelIN5flash11enable_sm90INS1_16FlashAttnBwdSm90INS1_25CollectiveMainloopBwdSm90ILi2ELi1ELi1EN4cute5tupleIJNS5_1CILi1EEES8_S8_EEENS6_IJNS7_ILi64EEENS7_ILi80EEENS7_ILi256EEEEEENS_6half_tEfNS_4arch4Sm90ELb0ELb1ELb1ELb1ELb0ELb0ELb1ELb1ELi2ELi1ELi1ELi1ELb0EEENS1_24CollectiveEpilogueBwdGQAISD_fSG_Li256ELb1ELb0EEENS1_19SingleTileSchedulerILb1ELb0ELb0ELi80EEEEEEEEEvNT_6ParamsE --------------------------
	.section	.text._ZN7cutlass13device_kernelIN5flash11enable_sm90INS1_16FlashAttnBwdSm90INS1_25CollectiveMainloopBwdSm90ILi2ELi1ELi1EN4cute5tupleIJNS5_1CILi1EEES8_S8_EEENS6_IJNS7_ILi64EEENS7_ILi80EEENS7_ILi256EEEEEENS_6half_tEfNS_4arch4Sm90ELb0ELb1ELb1ELb1ELb0ELb0ELb1ELb1ELi2ELi1ELi1ELi1ELb0EEENS1_24CollectiveEpilogueBwdGQAISD_fSG_Li256ELb1ELb0EEENS1_19SingleTileSchedulerILb1ELb0ELb0ELi80EEEEEEEEEvNT_6ParamsE,"ax",@progbits
	.align	128
.text._ZN7cutlass13device_kernelIN5flash11enable_sm90INS1_16FlashAttnBwdSm90INS1_25CollectiveMainloopBwdSm90ILi2ELi1ELi1EN4cute5tupleIJNS5_1CILi1EEES8_S8_EEENS6_IJNS7_ILi64EEENS7_ILi80EEENS7_ILi256EEEEEENS_6half_tEfNS_4arch4Sm90ELb0ELb1ELb1ELb1ELb0ELb0ELb1ELb1ELi2ELi1ELi1ELi1ELb0EEENS1_24CollectiveEpilogueBwdGQAISD_fSG_Li256ELb1ELb0EEENS1_19SingleTileSchedulerILb1ELb0ELb0ELi80EEEEEEEEEvNT_6ParamsE:
        .type           _ZN7cutlass13device_kernelIN5flash11enable_sm90INS1_16FlashAttnBwdSm90INS1_25CollectiveMainloopBwdSm90ILi2ELi1ELi1EN4cute5tupleIJNS5_1CILi1EEES8_S8_EEENS6_IJNS7_ILi64EEENS7_ILi80EEENS7_ILi256EEEEEENS_6half_tEfNS_4arch4Sm90ELb0ELb1ELb1ELb1ELb0ELb0ELb1ELb1ELi2ELi1ELi1ELi1ELb0EEENS1_24CollectiveEpilogueBwdGQAISD_fSG_Li256ELb1ELb0EEENS1_19SingleTileSchedulerILb1ELb0ELb0ELi80EEEEEEEEEvNT_6ParamsE,@function
        .size           _ZN7cutlass13device_kernelIN5flash11enable_sm90INS1_16FlashAttnBwdSm90INS1_25CollectiveMainloopBwdSm90ILi2ELi1ELi1EN4cute5tupleIJNS5_1CILi1EEES8_S8_EEENS6_IJNS7_ILi64EEENS7_ILi80EEENS7_ILi256EEEEEENS_6half_tEfNS_4arch4Sm90ELb0ELb1ELb1ELb1ELb0ELb0ELb1ELb1ELi2ELi1ELi1ELi1ELb0EEENS1_24CollectiveEpilogueBwdGQAISD_fSG_Li256ELb1ELb0EEENS1_19SingleTileSchedulerILb1ELb0ELb0ELi80EEEEEEEEEvNT_6ParamsE,(.L_x_2204 - _ZN7cutlass13device_kernelIN5flash11enable_sm90INS1_16FlashAttnBwdSm90INS1_25CollectiveMainloopBwdSm90ILi2ELi1ELi1EN4cute5tupleIJNS5_1CILi1EEES8_S8_EEENS6_IJNS7_ILi64EEENS7_ILi80EEENS7_ILi256EEEEEENS_6half_tEfNS_4arch4Sm90ELb0ELb1ELb1ELb1ELb0ELb0ELb1ELb1ELi2ELi1ELi1ELi1ELb0EEENS1_24CollectiveEpilogueBwdGQAISD_fSG_Li256ELb1ELb0EEENS1_19SingleTileSchedulerILb1ELb0ELb0ELi80EEEEEEEEEvNT_6ParamsE)
        .other          _ZN7cutlass13device_kernelIN5flash11enable_sm90INS1_16FlashAttnBwdSm90INS1_25CollectiveMainloopBwdSm90ILi2ELi1ELi1EN4cute5tupleIJNS5_1CILi1EEES8_S8_EEENS6_IJNS7_ILi64EEENS7_ILi80EEENS7_ILi256EEEEEENS_6half_tEfNS_4arch4Sm90ELb0ELb1ELb1ELb1ELb0ELb0ELb1ELb1ELi2ELi1ELi1ELi1ELb0EEENS1_24CollectiveEpilogueBwdGQAISD_fSG_Li256ELb1ELb0EEENS1_19SingleTileSchedulerILb1ELb0ELb0ELi80EEEEEEEEEvNT_6ParamsE,@"STO_CUDA_ENTRY STV_DEFAULT"
_ZN7cutlass13device_kernelIN5flash11enable_sm90INS1_16FlashAttnBwdSm90INS1_25CollectiveMainloopBwdSm90ILi2ELi1ELi1EN4cute5tupleIJNS5_1CILi1EEES8_S8_EEENS6_IJNS7_ILi64EEENS7_ILi80EEENS7_ILi256EEEEEENS_6half_tEfNS_4arch4Sm90ELb0ELb1ELb1ELb1ELb0ELb0ELb1ELb1ELi2ELi1ELi1ELi1ELb0EEENS1_24CollectiveEpilogueBwdGQAISD_fSG_Li256ELb1ELb0EEENS1_19SingleTileSchedulerILb1ELb0ELb0ELi80EEEEEEEEEvNT_6ParamsE:
        /* <DEDUP_REMOVED lines=24> */
.L_x_618:
[----:B------:R-:W-:Y:S05]  /*0180*/  BSYNC B0 ;  /* 0x0000000000007941 */ /* 0x000fea0003800000 */
.L_x_617:
        /* <DEDUP_REMOVED lines=39> */
.L_x_619:
        /* <DEDUP_REMOVED lines=20> */
.L_x_620:
[----:B------:R-:W-:Y:S01]  /*0540*/  PLOP3.LUT P0, PT, PT, PT, UP0, 0x80, 0x0 ;  /* 0x000000000000781c */ /* 0x000fe20003f0f008 */
[----:B------:R-:W-:Y:S01]  /*0550*/  NOP ;  /* 0x0000000000007918 */ /* 0x000fe20000000000 */
[----:B------:R-:W-:Y:S01]  /*0560*/  BSSY B0, `(.L_x_621) ;  /* 0x0000bc2000007945 */ /* 0x000fe20003800000 */
[----:B------:R-:W-:Y:S01]  /*0570*/  LOP3.LUT R11, R18, 0x7f, RZ, 0xc0, !PT ;  /* 0x0000007f120b7812 */ /* 0x000fe200078ec0ff */
[----:B-1234-:R-:W-:Y:S09]  /*0580*/  BAR.SYNC.DEFER_BLOCKING 0x0 ;  /* 0x0000000000007b1d */ /* 0x01eff20000010000 */
[----:B------:R-:W-:Y:S05]  /*0590*/  @!P0 BRA `(.L_x_622) ;  /* 0x0000009800288947 */ /* 0x000fea0003800000 */
.L_x_623:
        /* <DEDUP_REMOVED lines=15> */
.L_x_624:
        /* <DEDUP_REMOVED lines=11> */
.L_x_626:
[----:B------:R-:W3:Y:S02]  /*0740*/  LDC R0, c[0x0][0x8c4] ;  /* 0x00023100ff007b82 */ /* 0x000ee40000000800 */
.L_x_625:
[----:B-1----:R-:W-:-:S05]  /*0750*/  IMAD R7, R6, 0x50, RZ ;  /* 0x0000005006077824 */ /* 0x002fca00078e02ff */
[----:B---3-5:R-:W-:-:S04]  /*0760*/  ISETP.GE.AND P0, PT, R7, R0, PT ;  /* 0x000000000700720c */ /* 0x028fc80003f06270 */
[----:B--2---:R-:W-:-:S04]  /*0770*/  SEL R236, R9, 0xffffffff, !P0 ;  /* 0xffffffff09ec7807 */ /* 0x004fc80004000000 */
        /* <DEDUP_REMOVED lines=34> */
.L_x_628:
[----:B------:R-:W-:Y:S02]  /*09a0*/  @P1 IMAD.MOV.U32 R2, RZ, RZ, R4 ;  /* 0x000000ffff021224 */ /* 0x000fe400078e0004 */
[----:B------:R-:W-:Y:S01]  /*09b0*/  @P1 IMAD.MOV.U32 R3, RZ, RZ, R9 ;  /* 0x000000ffff031224 */ /* 0x000fe200078e0009 */
[----:B------:R-:W-:Y:S06]  /*09c0*/  @!P2 BRA `(.L_x_629) ;  /* 0x000000000014a947 */ /* 0x000fec0003800000 */
[----:B------:R-:W1:Y:S01]  /*09d0*/  LDC.64 R4, c[0x0][0x788] ;  /* 0x0001e200ff047b82 */ /* 0x000e620000000a00 */
[----:B------:R-:W-:Y:S01]  /*09e0*/  ULDC.64 UR4, c[0x0][0x208] ;  /* 0x0000820000047ab9 */ /* 0x000fe20000000a00 */
[----:B-1----:R-:W-:-:S06]  /*09f0*/  IMAD.WIDE R4, R236, 0x4, R4 ;  /* 0x00000004ec047825 */ /* 0x002fcc00078e0204 */
[----:B------:R1:W5:Y:S01]  /*0a00*/  LDG.E R5, desc[UR4][R4.64] ;  /* 0x0000000404057981 */ /* 0x000362000c1e1900 */
[----:B------:R-:W-:Y:S05]  /*0a10*/  BRA `(.L_x_630) ;  /* 0x0000000000287947 */ /* 0x000fea0003800000 */
.L_x_629:
        /* <DEDUP_REMOVED lines=10> */
.L_x_630:
[----:B-1---5:R-:W-:Y:S01]  /*0ac0*/  VIADD R4, R0, 0x3f ;  /* 0x0000003f00047836 */ /* 0x022fe20000000000 */
[----:B------:R-:W-:Y:S01]  /*0ad0*/  ISETP.GE.AND P2, PT, R6, RZ, PT ;  /* 0x000000ff0600720c */ /* 0x000fe20003f46270 */
[----:B------:R-:W-:Y:S01]  /*0ae0*/  ULDC UR4, c[0x0][0x74c] ;  /* 0x0001d30000047ab9 */ /* 0x000fe20000000800 */
[----:B------:R-:W-:Y:S02]  /*0af0*/  IADD3 R8, R7, R0, -R5 ;  /* 0x0000000007087210 */ /* 0x000fe40007ffe805 */
        /* <DEDUP_REMOVED lines=18> */
.L_x_631:
        /* <DEDUP_REMOVED lines=84> */
[----:B------:R-:W1:Y:S01]  /*1160*/  S2R R4, SR_CgaCtaId ;  /* 0x0000000000047919 */ /* 0x000e620000008800 */
[----:B------:R-:W-:Y:S01]  /*1170*/  MOV R17, 0x400 ;  /* 0x0000040000117802 */ /* 0x000fe20000000f00 */
[----:B------:R-:W-:Y:S01]  /*1180*/  VIADD R18, R18, 0xffffff80 ;  /* 0xffffff8012127836 */ /* 0x000fe20000000000 */
[----:B------:R-:W-:-:S04]  /*1190*/  SHF.L.U32 R14, RZ, 0x1f, RZ ;  /* 0x0000001fff0e7819 */ /* 0x000fc800000006ff */
[----:B------:R-:W-:-:S04]  /*11a0*/  SHF.R.S32.HI R7, RZ, 0x1f, R18 ;  /* 0x0000001fff077819 */ /* 0x000fc80000011412 */
[CC--:B------:R-:W-:Y:S02]  /*11b0*/  LEA.HI R10, R7.reuse, R18.reuse, RZ, 0x5 ;  /* 0x00000012070a7211 */ /* 0x0c0fe400078f28ff */
[CC--:B------:R-:W-:Y:S02]  /*11c0*/  LEA.HI R12, R7.reuse, R18.reuse, RZ, 0x4 ;  /* 0x00000012070c7211 */ /* 0x0c0fe400078f20ff */
[----:B-1----:R-:W-:Y:S02]  /*11d0*/  LEA R17, R4, R17, 0x18 ;  /* 0x0000001104117211 */ /* 0x002fe400078ec0ff */
[----:B------:R-:W-:Y:S02]  /*11e0*/  LEA.HI R4, R7, R18, RZ, 0x7 ;  /* 0x0000001207047211 */ /* 0x000fe400078f38ff */
[----:B------:R-:W1:Y:S02]  /*11f0*/  SYNCS.PHASECHK.TRANS64.TRYWAIT P0, [R17+URZ+0x31800], R14 ;  /* 0x0318000e110075a7 */ /* 0x000e64000800017f */
[----:B------:R-:W-:-:S05]  /*1200*/  SHF.R.S32.HI R8, RZ, 0x7, R4 ;  /* 0x00000007ff087819 */ /* 0x000fca0000011404 */
[----:B------:R2:W3:Y:S02]  /*1210*/  SHFL.IDX PT, R9, R8, RZ, 0x1f ;  /* 0x00001fff08097589 */ /* 0x0004e400000e0000 */
[----:B-123--:R-:W-:Y:S05]  /*1220*/  @P0 BRA `(.L_x_633) ;  /* 0x0000000000080947 */ /* 0x00efea0003800000 */
[----:B------:R-:W1:Y:S02]  /*1230*/  SYNCS.PHASECHK.TRANS64.TRYWAIT P0, [R17+URZ+0x31800], R14 ;  /* 0x0318000e110075a7 */ /* 0x000e64000800017f */
[----:B-1----:R-:W-:Y:S05]  /*1240*/  @!P0 BRA `(.L_x_634) ;  /* 0x000000ac00d48947 */ /* 0x002fea0003800000 */
.L_x_633:
[----:B------:R-:W2:Y:S01]  /*1250*/  LDL R7, [R1] ;  /* 0x0000000001077983 */ /* 0x000ea20000100800 */
[----:B------:R-:W-:Y:S01]  /*1260*/  LOP3.LUT R15, R12, 0xffffff0, RZ, 0xc0, !PT ;  /* 0x0ffffff00c0f7812 */ /* 0x000fe200078ec0ff */
[----:B------:R-:W3:Y:S01]  /*1270*/  S2UR UR4, SR_CTAID.Y ;  /* 0x00000000000479c3 */ /* 0x000ee20000002600 */
[--C-:B------:R-:W-:Y:S01]  /*1280*/  SHF.R.S32.HI R12, RZ, 0x5, R10.reuse ;  /* 0x00000005ff0c7819 */ /* 0x100fe2000001140a */
[----:B------:R-:W-:Y:S01]  /*1290*/  IMAD R16, R6, -0x50, RZ ;  /* 0xffffffb006107824 */ /* 0x000fe200078e02ff */
[----:B------:R-:W-:Y:S01]  /*12a0*/  SHF.R.S32.HI R13, RZ, 0x1f, R10 ;  /* 0x0000001fff0d7819 */ /* 0x000fe2000001140a */
[----:B------:R-:W-:Y:S01]  /*12b0*/  IMAD.IADD R15, R18, 0x1, -R15 ;  /* 0x00000001120f7824 */ /* 0x000fe200078e0a0f */
[----:B------:R-:W-:Y:S01]  /*12c0*/  SEL R229, R236, RZ, !P1 ;  /* 0x000000ffece57207 */ /* 0x000fe20004800000 */
[----:B------:R-:W-:Y:S01]  /*12d0*/  IMAD.IADD R230, R5, 0x1, -R0 ;  /* 0x0000000105e67824 */ /* 0x000fe200078e0a00 */
[----:B------:R-:W-:Y:S01]  /*12e0*/  LEA.HI R13, R13, R12, RZ, 0x2 ;  /* 0x0000000c0d0d7211 */ /* 0x000fe200078f10ff */
[----:B------:R-:W4:Y:S01]  /*12f0*/  LDC.64 R20, c[0x0][0x2d8] ;  /* 0x0000b600ff147b82 */ /* 0x000f220000000a00 */
[----:B-1----:R-:W-:Y:S01]  /*1300*/  IMAD R14, R8, 0x40, R15 ;  /* 0x00000040080e7824 */ /* 0x002fe200078e020f */
[----:B------:R-:W-:-:S02]  /*1310*/  CS2R R214, SRZ ;  /* 0x0000000000d67805 */ /* 0x000fc4000001ff00 */
[----:B------:R-:W-:Y:S01]  /*1320*/  LOP3.LUT R13, R13, 0xfffffc, RZ, 0xc0, !PT ;  /* 0x00fffffc0d0d7812 */ /* 0x000fe200078ec0ff */
[----:B------:R-:W-:Y:S01]  /*1330*/  IMAD.IADD R5, R16, 0x1, R5 ;  /* 0x0000000110057824 */ /* 0x000fe200078e0205 */
[----:B------:R-:W-:Y:S02]  /*1340*/  CS2R R212, SRZ ;  /* 0x0000000000d47805 */ /* 0x000fe4000001ff00 */
[----:B------:R-:W-:Y:S02]  /*1350*/  CS2R R210, SRZ ;  /* 0x0000000000d27805 */ /* 0x000fe4000001ff00 */
[----:B------:R-:W-:Y:S01]  /*1360*/  CS2R R208, SRZ ;  /* 0x0000000000d07805 */ /* 0x000fe2000001ff00 */
[----:B------:R-:W-:Y:S01]  /*1370*/  IMAD.IADD R13, R12, 0x1, -R13 ;  /* 0x000000010c0d7824 */ /* 0x000fe200078e0a0d */
[----:B------:R-:W-:Y:S02]  /*1380*/  CS2R R206, SRZ ;  /* 0x0000000000ce7805 */ /* 0x000fe4000001ff00 */
[----:B------:R-:W-:-:S02]  /*1390*/  CS2R R204, SRZ ;  /* 0x0000000000cc7805 */ /* 0x000fc4000001ff00 */
[----:B------:R-:W-:Y:S01]  /*13a0*/  CS2R R202, SRZ ;  /* 0x0000000000ca7805 */ /* 0x000fe2000001ff00 */
[----:B------:R-:W-:Y:S01]  /*13b0*/  IMAD R13, R13, 0x10, R14 ;  /* 0x000000100d0d7824 */ /* 0x000fe200078e020e */
[----:B------:R-:W-:Y:S02]  /*13c0*/  CS2R R200, SRZ ;  /* 0x0000000000c87805 */ /* 0x000fe4000001ff00 */
[----:B------:R-:W-:Y:S02]  /*13d0*/  CS2R R198, SRZ ;  /* 0x0000000000c67805 */ /* 0x000fe4000001ff00 */
[----:B------:R-:W-:Y:S01]  /*13e0*/  CS2R R196, SRZ ;  /* 0x0000000000c47805 */ /* 0x000fe2000001ff00 */
[----:B---3--:R-:W-:Y:S01]  /*13f0*/  USHF.R.S32.HI UR5, URZ, 0x1f, UR4 ;  /* 0x0000001f3f057899 */ /* 0x008fe20008011404 */
[----:B------:R-:W-:Y:S01]  /*1400*/  IMAD.SHL.U32 R6, R13, 0x8, RZ ;  /* 0x000000080d067824 */ /* 0x000fe200078e00ff */
[----:B------:R-:W-:Y:S02]  /*1410*/  CS2R R194, SRZ ;  /* 0x0000000000c27805 */ /* 0x000fe4000001ff00 */
[----:B------:R-:W-:-:S02]  /*1420*/  CS2R R192, SRZ ;  /* 0x0000000000c07805 */ /* 0x000fc4000001ff00 */
[----:B------:R-:W-:Y:S02]  /*1430*/  CS2R R190, SRZ ;  /* 0x0000000000be7805 */ /* 0x000fe4000001ff00 */
[----:B------:R-:W-:Y:S02]  /*1440*/  CS2R R188, SRZ ;  /* 0x0000000000bc7805 */ /* 0x000fe4000001ff00 */
[----:B------:R-:W-:Y:S02]  /*1450*/  CS2R R186, SRZ ;  /* 0x0000000000ba7805 */ /* 0x000fe4000001ff00 */
[----:B------:R-:W-:Y:S01]  /*1460*/  CS2R R184, SRZ ;  /* 0x0000000000b87805 */ /* 0x000fe2000001ff00 */
[----:B----4-:R-:W-:Y:S01]  /*1470*/  IMAD R14, R20, UR5, RZ ;  /* 0x00000005140e7c24 */ /* 0x010fe2000f8e02ff */
        /* <DEDUP_REMOVED lines=63> */
[----:B------:R-:W-:Y:S01]  /*1870*/  CS2R R56, SRZ ;  /* 0x0000000000387805 */ /* 0x000fe2000001ff00 */
[----:B------:R-:W-:Y:S01]  /*1880*/  UMOV UR60, URZ ;  /* 0x0000003f003c7c82 */ /* 0x000fe20008000000 */
[----:B--2---:R-:W-:Y:S02]  /*1890*/  R2UR UR6, R7 ;  /* 0x00000000070672ca */ /* 0x004fe400000e0000 */
[----:B------:R-:W-:Y:S02]  /*18a0*/  LOP3.LUT R7, R4, 0xffffff80, RZ, 0xc0, !PT ;  /* 0xffffff8004077812 */ /* 0x000fe400078ec0ff */
[----:B------:R-:W-:-:S03]  /*18b0*/  LEA.HI R4, R8, R8, RZ, 0x1 ;  /* 0x0000000808047211 */ /* 0x000fc600078f08ff */
[----:B------:R-:W-:Y:S01]  /*18c0*/  IMAD.IADD R7, R18, 0x1, -R7 ;  /* 0x0000000112077824 */ /* 0x000fe200078e0a07 */
[----:B------:R-:W-:Y:S02]  /*18d0*/  LOP3.LUT R15, R4, 0x1ffffffe, RZ, 0xc0, !PT ;  /* 0x1ffffffe040f7812 */ /* 0x000fe400078ec0ff */
[----:B------:R-:W-:Y:S01]  /*18e0*/  LEA.HI R4, R9, R9, RZ, 0x1 ;  /* 0x0000000909047211 */ /* 0x000fe200078f08ff */
[C-C-:B------:R-:W-:Y:S01]  /*18f0*/  IMAD R19, R8.reuse, 0x800, R7.reuse ;  /* 0x0000080008137824 */ /* 0x140fe200078e0207 */
[----:B------:R-:W-:Y:S01]  /*1900*/  SHF.R.S32.HI R10, RZ, 0x1f, R7 ;  /* 0x0000001fff0a7819 */ /* 0x000fe20000011407 */
[----:B------:R-:W-:Y:S01]  /*1910*/  IMAD.IADD R15, R8, 0x1, -R15 ;  /* 0x00000001080f7824 */ /* 0x000fe200078e0a0f */
[----:B------:R-:W-:Y:S01]  /*1920*/  LOP3.LUT R4, R4, 0xfffffffe, RZ, 0xc0, !PT ;  /* 0xfffffffe04047812 */ /* 0x000fe200078ec0ff */
[----:B------:R-:W-:Y:S01]  /*1930*/  IMAD.SHL.U32 R19, R19, 0x4, RZ ;  /* 0x0000000413137824 */ /* 0x000fe200078e00ff */
[CC--:B------:R-:W-:Y:S02]  /*1940*/  LEA.HI R8, R10.reuse, R7.reuse, RZ, 0x2 ;  /* 0x000000070a087211 */ /* 0x0c0fe400078f10ff */
[----:B------:R-:W-:Y:S01]  /*1950*/  LEA.HI R10, R10, R7, RZ, 0x5 ;  /* 0x000000070a0a7211 */ /* 0x000fe200078f28ff */
[----:B------:R-:W-:Y:S01]  /*1960*/  IMAD.IADD R4, R9, 0x1, -R4 ;  /* 0x0000000109047824 */ /* 0x000fe200078e0a04 */
[----:B------:R-:W-:-:S02]  /*1970*/  SHF.R.S32.HI R9, RZ, 0x2, R8 ;  /* 0x00000002ff097819 */ /* 0x000fc40000011408 */
[----:B------:R-:W-:Y:S02]  /*1980*/  SHF.R.S32.HI R12, RZ, 0x1f, R8 ;  /* 0x0000001fff0c7819 */ /* 0x000fe40000011408 */
[----:B------:R-:W-:Y:S02]  /*1990*/  LOP3.LUT R8, R8, 0x7ffffffc, RZ, 0xc0, !PT ;  /* 0x7ffffffc08087812 */ /* 0x000fe400078ec0ff */
[----:B------:R-:W-:Y:S02]  /*19a0*/  IADD3 R2, P0, R19, R2, RZ ;  /* 0x0000000213027210 */ /* 0x000fe40007f1e0ff */
[----:B------:R-:W-:Y:S01]  /*19b0*/  LEA.HI R12, R12, R9, RZ, 0x3 ;  /* 0x000000090c0c7211 */ /* 0x000fe200078f18ff */
[----:B------:R-:W-:Y:S01]  /*19c0*/  IMAD.IADD R8, R7, 0x1, -R8 ;  /* 0x0000000107087824 */ /* 0x000fe200078e0a08 */
[----:B------:R-:W-:Y:S02]  /*19d0*/  SHF.R.S32.HI R7, RZ, 0x1f, R236 ;  /* 0x0000001fff077819 */ /* 0x000fe400000114ec */
[----:B------:R-:W-:Y:S01]  /*19e0*/  LEA.HI.X.SX32 R3, R19, R3, 0x1, P0 ;  /* 0x0000000313037211 */ /* 0x000fe200000f0eff */
[----:B------:R-:W-:Y:S01]  /*19f0*/  IMAD R19, R21, UR4, R14 ;  /* 0x0000000415137c24 */ /* 0x000fe2000f8e020e */
[----:B------:R-:W-:Y:S01]  /*1a00*/  LOP3.LUT R12, R12, 0xfffffff8, RZ, 0xc0, !PT ;  /* 0xfffffff80c0c7812 */ /* 0x000fe200078ec0ff */
[----:B------:R-:W-:Y:S01]  /*1a10*/  IMAD R8, R15, 0x4, R8 ;  /* 0x000000040f087824 */ /* 0x000fe200078e0208 */
[----:B------:R-:W-:Y:S01]  /*1a20*/  SEL R7, R7, RZ, !P1 ;  /* 0x000000ff07077207 */ /* 0x000fe20004800000 */
[----:B------:R-:W-:Y:S01]  /*1a30*/  IMAD.WIDE.U32 R2, R20, UR4, R2 ;  /* 0x0000000414027c25 */ /* 0x000fe2000f8e0002 */
[----:B------:R-:W-:Y:S01]  /*1a40*/  ULDC.64 UR4, c[0x0][0x2e0] ;  /* 0x0000b80000047ab9 */ /* 0x000fe20000000a00 */
[----:B------:R-:W-:-:S02]  /*1a50*/  SHF.R.S32.HI R10, RZ, 0x5, R10 ;  /* 0x00000005ff0a7819 */ /* 0x000fc4000001140a */
[----:B------:R-:W-:Y:S02]  /*1a60*/  IMAD.IADD R9, R9, 0x1, -R12 ;  /* 0x0000000109097824 */ /* 0x000fe400078e0a0c */
[----:B------:R-:W-:Y:S02]  /*1a70*/  IMAD R12, R7, UR4, RZ ;  /* 0x00000004070c7c24 */ /* 0x000fe4000f8e02ff */
[----:B------:R-:W-:Y:S02]  /*1a80*/  IMAD.IADD R3, R3, 0x1, R19 ;  /* 0x0000000103037824 */ /* 0x000fe400078e0213 */
[C---:B------:R-:W-:Y:S02]  /*1a90*/  IMAD R7, R229.reuse, UR5, R12 ;  /* 0x00000005e5077c24 */ /* 0x040fe4000f8e020c */
[----:B------:R-:W-:Y:S01]  /*1aa0*/  IMAD.WIDE.U32 R228, R229, UR4, R2 ;  /* 0x00000004e5e47c25 */ /* 0x000fe2000f8e0002 */
[----:B------:R-:W-:-:S03]  /*1ab0*/  ULOP3.LUT UR4, UR6, 0x1, URZ, 0xfc, !UPT ;  /* 0x0000000106047892 */ /* 0x000fc6000f8efc3f */
[----:B------:R-:W-:Y:S01]  /*1ac0*/  IMAD.SHL.U32 R233, R8, 0x2, RZ ;  /* 0x0000000208e97824 */ /* 0x000fe200078e00ff */
[----:B------:R-:W-:Y:S01]  /*1ad0*/  IADD3 R8, -R0, 0x1, R5 ;  /* 0x0000000100087810 */ /* 0x000fe20007ffe105 */
[----:B------:R-:W-:Y:S02]  /*1ae0*/  IMAD R18, R10, 0x10, R9 ;  /* 0x000000100a127824 */ /* 0x000fe400078e0209 */
[--C-:B------:R-:W-:Y:S02]  /*1af0*/  IMAD.IADD R232, R5, 0x1, -R233.reuse ;  /* 0x0000000105e87824 */ /* 0x100fe400078e0ae9 */
[----:B------:R-:W-:Y:S02]  /*1b00*/  IMAD.IADD R231, R8, 0x1, -R233 ;  /* 0x0000000108e77824 */ /* 0x000fe400078e0ae9 */
[----:B------:R-:W-:Y:S02]  /*1b10*/  IMAD.MOV.U32 R3, RZ, RZ, R11 ;  /* 0x000000ffff037224 */ /* 0x000fe400078e000b */
[----:B------:R-:W-:-:S02]  /*1b20*/  IMAD.MOV.U32 R19, RZ, RZ, RZ ;  /* 0x000000ffff137224 */ /* 0x000fc400078e00ff */
[----:B------:R-:W-:Y:S02]  /*1b30*/  IMAD.U32 R235, RZ, RZ, UR4 ;  /* 0x00000004ffeb7e24 */ /* 0x000fe4000f8e00ff */
[----:B------:R-:W-:Y:S02]  /*1b40*/  IMAD.MOV.U32 R2, RZ, RZ, RZ ;  /* 0x000000ffff027224 */ /* 0x000fe400078e00ff */
[----:B------:R-:W-:Y:S02]  /*1b50*/  IMAD R0, R6, 0x2, R17 ;  /* 0x0000000206007824 */ /* 0x000fe400078e0211 */
[----:B------:R-:W-:Y:S02]  /*1b60*/  IMAD.IADD R233, R16, 0x1, -R233 ;  /* 0x0000000110e97824 */ /* 0x000fe400078e0ae9 */
[----:B------:R-:W-:-:S07]  /*1b70*/  IMAD.IADD R234, R229, 0x1, R7 ;  /* 0x00000001e5ea7824 */ /* 0x000fce00078e0207 */
.L_x_653:
[----:B------:R-:W-:-:S13]  /*1b80*/  R2UR UR4, R235 ;  /* 0x00000000eb0472ca */ /* 0x000fda00000e0000 */
[----:B------:R-:W-:-:S06]  /*1b90*/  UISETP.NE.AND UP0, UPT, UR4, 0x3, UPT ;  /* 0x000000030400788c */ /* 0x000fcc000bf05270 */
[----:B------:R-:W-:-:S13]  /*1ba0*/  PLOP3.LUT P0, PT, PT, PT, UP0, 0x40, 0x0 ;  /* 0x000000000000781c */ /* 0x000fda0003f0e808 */
[----:B-1----:R-:W-:Y:S05]  /*1bb0*/  @P0 BRA `(.L_x_635) ;  /* 0x0000000000040947 */ /* 0x002fea0003800000 */
[----:B------:R-:W-:Y:S01]  /*1bc0*/  BPT.TRAP 0x1 ;  /* 0x000000040000795c */ /* 0x000fe20000300000 */
.L_x_635:
[----:B------:R-:W-:Y:S01]  /*1bd0*/  PLOP3.LUT P1, PT, PT, PT, UP0, 0x40, 0x0 ;  /* 0x000000000000781c */ /* 0x000fe20003f2e808 */
[----:B------:R-:W-:Y:S01]  /*1be0*/  IMAD R16, R2, 0x8, R17 ;  /* 0x0000000802107824 */ /* 0x000fe200078e0211 */
[----:B------:R-:W-:-:S04]  /*1bf0*/  SHF.L.U32 R9, R19, 0x1f, RZ ;  /* 0x0000001f13097819 */ /* 0x000fc800000006ff */
[----:B------:R1:W2:Y:S07]  /*1c00*/  SYNCS.PHASECHK.TRANS64.TRYWAIT P0, [R16+URZ+0x31810], R9 ;  /* 0x03181009100075a7 */ /* 0x0002ae000800017f */
[----:B------:R-:W-:Y:S05]  /*1c10*/  @P1 BRA `(.L_x_636) ;  /* 0x0000000000041947 */ /* 0x000fea0003800000 */
[----:B------:R-:W-:Y:S01]  /*1c20*/  BPT.TRAP 0x1 ;  /* 0x000000040000795c */ /* 0x000fe20000300000 */
.L_x_636:
        /* <DEDUP_REMOVED lines=11> */
.L_x_637:
        /* <DEDUP_REMOVED lines=439> */
.L_x_639:
[----:B------:R-:W-:Y:S01]  /*3850*/  PLOP3.LUT P1, PT, PT, PT, UP0, 0x40, 0x0 ;  /* 0x000000000000781c */ /* 0x000fe20003f2e808 */
[----:B------:R-:W-:-:S05]  /*3860*/  IMAD.U32 R10, RZ, RZ, UR60 ;  /* 0x0000003cff0a7e24 */ /* 0x000fca000f8e00ff */
[----:B------:R-:W-:-:S04]  /*3870*/  SHF.L.U32 R10, R10, 0x1f, RZ ;  /* 0x0000001f0a0a7819 */ /* 0x000fc800000006ff */
[----:B------:R1:W4:Y:S03]  /*3880*/  SYNCS.PHASECHK.TRANS64.TRYWAIT P0, [R17+URZ+0x31830], R10 ;  /* 0x0318300a110075a7 */ /* 0x000326000800017f */
[----:B------:R-:W-:Y:S05]  /*3890*/  @P1 BRA `(.L_x_640) ;  /* 0x0000000000041947 */ /* 0x000fea0003800000 */
[----:B------:R-:W-:Y:S01]  /*38a0*/  BPT.TRAP 0x1 ;  /* 0x000000040000795c */ /* 0x000fe20000300000 */
.L_x_640:
        /* <DEDUP_REMOVED lines=11> */
.L_x_641:
        /* <DEDUP_REMOVED lines=497> */
.L_x_645:
[----:B------:R-:W-:-:S06]  /*5870*/  UISETP.NE.AND UP1, UPT, UR6, 0x1, UPT ;  /* 0x000000010600788c */ /* 0x000fcc000bf25270 */
[----:B------:R-:W-:-:S05]  /*5880*/  PLOP3.LUT P0, PT, PT, PT, UP1, 0x80, 0x0 ;  /* 0x000000000000781c */ /* 0x000fca0003f0f018 */
[----:B------:R-:W-:-:S08]  /*5890*/  @UP1 ULDC UR4, c[0x0][0x754] ;  /* 0x0001d50000041ab9 */ /* 0x000fd00000000800 */
[----:B------:R-:W-:Y:S01]  /*58a0*/  @P0 IMAD.HI.U32 R34, R30, UR4, RZ ;  /* 0x000000041e220c27 */ /* 0x000fe2000f8e00ff */
[----:B------:R-:W-:-:S04]  /*58b0*/  @UP1 ULDC UR4, c[0x0][0x758] ;  /* 0x0001d60000041ab9 */ /* 0x000fc80000000800 */
[----:B------:R-:W-:-:S07]  /*58c0*/  @P0 SHF.R.U32.HI R30, RZ, UR4, R34 ;  /* 0x00000004ff1e0c19 */ /* 0x000fce0008011622 */
.L_x_646:
[----:B------:R-:W-:Y:S05]  /*58d0*/  BSYNC B1 ;  /* 0x0000000000017941 */ /* 0x000fea0003800000 */
.L_x_644:
[----:B------:R-:W-:-:S05]  /*58e0*/  IMAD R30, R30, UR6, R233 ;  /* 0x000000061e1e7c24 */ /* 0x000fca000f8e02e9 */
[----:B------:R-:W-:Y:S02]  /*58f0*/  VIMNMX R37, R37, R30, !PT ;  /* 0x0000001e25257248 */ /* 0x000fe40007fe0100 */
[----:B------:R-:W-:-:S07]  /*5900*/  VIADDMNMX R225, R30, UR6, R225, PT ;  /* 0x000000061ee17c46 */ /* 0x000fce000b8001e1 */
.L_x_643:
        /* <DEDUP_REMOVED lines=17> */
.L_x_649:
[----:B------:R-:W-:-:S06]  /*5a20*/  UISETP.NE.AND UP1, UPT, UR6, 0x1, UPT ;  /* 0x000000010600788c */ /* 0x000fcc000bf25270 */
[----:B------:R-:W-:-:S05]  /*5a30*/  PLOP3.LUT P0, PT, PT, PT, UP1, 0x80, 0x0 ;  /* 0x000000000000781c */ /* 0x000fca0003f0f018 */
[----:B------:R-:W-:-:S08]  /*5a40*/  @UP1 ULDC UR4, c[0x0][0x754] ;  /* 0x0001d50000041ab9 */ /* 0x000fd00000000800 */
[----:B------:R-:W-:Y:S01]  /*5a50*/  @P0 IMAD.HI.U32 R32, R30, UR4, RZ ;  /* 0x000000041e200c27 */ /* 0x000fe2000f8e00ff */
[----:B------:R-:W-:-:S04]  /*5a60*/  @UP1 ULDC UR4, c[0x0][0x758] ;  /* 0x0001d60000041ab9 */ /* 0x000fc80000000800 */
[----:B------:R-:W-:-:S07]  /*5a70*/  @P0 SHF.R.U32.HI R30, RZ, UR4, R32 ;  /* 0x00000004ff1e0c19 */ /* 0x000fce0008011620 */
.L_x_650:
[----:B------:R-:W-:Y:S05]  /*5a80*/  BSYNC B1 ;  /* 0x0000000000017941 */ /* 0x000fea0003800000 */
.L_x_648:
[----:B------:R-:W-:-:S05]  /*5a90*/  IMAD R30, R30, UR6, R233 ;  /* 0x000000061e1e7c24 */ /* 0x000fca000f8e02e9 */
[----:B------:R-:W-:Y:S02]  /*5aa0*/  VIMNMX R31, R31, R30, !PT ;  /* 0x0000001e1f1f7248 */ /* 0x000fe40007fe0100 */
[----:B------:R-:W-:-:S07]  /*5ab0*/  VIADDMNMX R224, R30, UR6, R224, PT ;  /* 0x000000061ee07c46 */ /* 0x000fce000b8001e0 */
.L_x_647:
        /* <DEDUP_REMOVED lines=40> */
[----:B-1----:R-:W-:Y:S01]  /*5d40*/  FSEL R41, R11, -INF , !P3 ;  /* 0xff8000000b297808 */ /* 0x002fe20005800000 */
[--C-:B--2---:R-:W-:Y:S01]  /*5d50*/  FFMA.FTZ R30, R30, UR4, -R6.reuse ;  /* 0x000000041e1e7c23 */ /* 0x104fe20008010806 */
        /* <DEDUP_REMOVED lines=12> */
[----:B---3--:R-:W-:Y:S01]  /*5e20*/  FFMA.FTZ R226, R226, UR4, -R5 ;  /* 0x00000004e2e27c23 */ /* 0x008fe20008010805 */
        /* <DEDUP_REMOVED lines=20> */
[----:B------:R-:W-:Y:S02]  /*5f70*/  P2R R42, PR, RZ, 0x2 ;  /* 0x00000002ff2a7803 */ /* 0x000fe40000000000 */
        /* <DEDUP_REMOVED lines=20> */
[----:B------:R-:W-:-:S02]  /*60c0*/  ISETP.NE.AND P1, PT, R42, RZ, PT ;  /* 0x000000ff2a00720c */ /* 0x000fc40003f25270 */
[----:B------:R-:W1:Y:S01]  /*60d0*/  LDS R42, [R227+0x2c300] ;  /* 0x02c30000e32a7984 */ /* 0x000e620000000800 */
[----:B------:R-:W-:Y:S01]  /*60e0*/  ISETP.GT.AND P6, PT, R31, 0x11, !P6 ;  /* 0x000000111f00780c */ /* 0x000fe200077c4270 */
[----:B------:R-:W-:Y:S01]  /*60f0*/  FFMA.FTZ R37, R37, UR4, -R6 ;  /* 0x0000000425257c23 */ /* 0x000fe20008010806 */
[C---:B------:R-:W-:Y:S01]  /*6100*/  ISETP.GT.AND P1, PT, R31.reuse, 0x20, !P1 ;  /* 0x000000201f00780c */ /* 0x040fe20004f24270 */
[----:B------:R-:W2:Y:S01]  /*6110*/  MUFU.EX2 R225, R225 ;  /* 0x000000e100e17308 */ /* 0x000ea20000000800 */
[C---:B------:R-:W-:Y:S02]  /*6120*/  ISETP.GT.AND P4, PT, R31.reuse, 0x31, !P4 ;  /* 0x000000311f00780c */ /* 0x040fe40006784270 */
[C---:B------:R-:W-:Y:S02]  /*6130*/  ISETP.GT.AND P3, PT, R31.reuse, 0x40, !P3 ;  /* 0x000000401f00780c */ /* 0x040fe40005f64270 */
[----:B------:R-:W-:Y:S02]  /*6140*/  ISETP.GT.AND P2, PT, R31, 0x41, !P2 ;  /* 0x000000411f00780c */ /* 0x000fe40005744270 */
[----:B------:R-:W3:Y:S01]  /*6150*/  LDS R31, [R227+0x2c320] ;  /* 0x02c32000e31f7984 */ /* 0x000ee20000000800 */
        /* <DEDUP_REMOVED lines=18> */
[----:B------:R-:W1:Y:S01]  /*6280*/  MUFU.EX2 R221, R30 ;  /* 0x0000001e00dd7308 */ /* 0x000e620000000800 */
[--C-:B---3--:R-:W-:Y:S01]  /*6290*/  FADD.FTZ R46, R46, -R31.reuse ;  /* 0x8000001f2e2e7221 */ /* 0x108fe20000010000 */
        /* <DEDUP_REMOVED lines=9> */
[C---:B--2---:R-:W-:Y:S01]  /*6330*/  F2FP.F16.F32.PACK_AB R31, R226.reuse, R225 ;  /* 0x000000e1e21f723e */ /* 0x044fe200000000ff */
[----:B------:R-:W-:Y:S01]  /*6340*/  FMUL.FTZ R46, R225, R46 ;  /* 0x0000002ee12e7220 */ /* 0x000fe20000410000 */
[----:B------:R-:W-:-:S03]  /*6350*/  FMUL.FTZ R47, R226, R47 ;  /* 0x0000002fe22f7220 */ /* 0x000fc60000410000 */
[----:B------:R-:W-:Y:S01]  /*6360*/  FMUL.FTZ R46, R46, R9 ;  /* 0x000000092e2e7220 */ /* 0x000fe20000410000 */
[C---:B-1----:R-:W-:Y:S01]  /*6370*/  F2FP.F16.F32.PACK_AB R30, R221.reuse, R43 ;  /* 0x0000002bdd1e723e */ /* 0x042fe200000000ff */
[----:B------:R-:W-:Y:S01]  /*6380*/  BAR.SYNC.DEFER_BLOCKING 0x9, 0x100 ;  /* 0x0244000000007b1d */ /* 0x000fe20000010000 */
[----:B------:R-:W-:Y:S01]  /*6390*/  FMUL.FTZ R45, R221, R45 ;  /* 0x0000002ddd2d7220 */ /* 0x000fe20000410000 */
[----:B------:R-:W-:Y:S01]  /*63a0*/  FFMA.FTZ R221, R35, UR4, -R6 ;  /* 0x0000000423dd7c23 */ /* 0x000fe20008010806 */
[----:B------:R-:W-:Y:S01]  /*63b0*/  FMUL.FTZ R43, R43, R44 ;  /* 0x0000002c2b2b7220 */ /* 0x000fe20000410000 */
[----:B------:R-:W-:Y:S01]  /*63c0*/  FMUL.FTZ R47, R47, R10 ;  /* 0x0000000a2f2f7220 */ /* 0x000fe20000410000 */
[----:B------:R-:W-:Y:S01]  /*63d0*/  FFMA.FTZ R10, -R14, R14, 1 ;  /* 0x3f8000000e0a7423 */ /* 0x000fe2000001010e */
[----:B------:R-:W-:Y:S08]  /*63e0*/  MUFU.EX2 R44, R221 ;  /* 0x000000dd002c7308 */ /* 0x000ff00000000800 */
[----:B------:R1:W2:Y:S02]  /*63f0*/  MUFU.EX2 R35, R34 ;  /* 0x0000002200237308 */ /* 0x0002a40000000800 */
[----:B-1----:R-:W-:Y:S01]  /*6400*/  FFMA.FTZ R34, -R20, R20, 1 ;  /* 0x3f80000014227423 */ /* 0x002fe20000010114 */
[----:B------:R1:W-:Y:S01]  /*6410*/  STSM.16.M88.2 [R0+0x2c500], R30 ;  /* 0x02c5001e00007844 */ /* 0x0003e20000000100 */
[----:B--2---:R-:W-:-:S04]  /*6420*/  FMUL.FTZ R20, R35, R52 ;  /* 0x0000003423147220 */ /* 0x004fc80000410000 */
[----:B------:R-:W-:Y:S01]  /*6430*/  FMUL.FTZ R20, R20, R15 ;  /* 0x0000000f14147220 */ /* 0x000fe20000410000 */
[----:B-1----:R-:W-:Y:S01]  /*6440*/  FFMA.FTZ R30, -R8, R8, 1 ;  /* 0x3f800000081e7423 */ /* 0x002fe20000010108 */
[--C-:B------:R-:W-:Y:S01]  /*6450*/  FFMA.FTZ R8, R36, UR4, -R6.reuse ;  /* 0x0000000424087c23 */ /* 0x100fe20008010806 */
[----:B------:R-:W-:Y:S01]  /*6460*/  FFMA.FTZ R31, R39, UR4, -R6 ;  /* 0x00000004271f7c23 */ /* 0x000fe20008010806 */
[----:B------:R-:W-:Y:S01]  /*6470*/  FFMA.FTZ R39, -R12, R12, 1 ;  /* 0x3f8000000c277423 */ /* 0x000fe2000001010c */
[----:B------:R-:W-:Y:S01]  /*6480*/  FMUL.FTZ R12, R44, R49 ;  /* 0x000000312c0c7220 */ /* 0x000fe20000410000 */
[----:B------:R-:W-:Y:S01]  /*6490*/  FMUL.FTZ R45, R45, R30 ;  /* 0x0000001e2d2d7220 */ /* 0x000fe20000410000 */
[----:B------:R-:W-:Y:S01]  /*64a0*/  FFMA.FTZ R30, -R11, R11, 1 ;  /* 0x3f8000000b1e7423 */ /* 0x000fe2000001010b */
[----:B------:R-:W1:Y:S01]  /*64b0*/  MUFU.EX2 R8, R8 ;  /* 0x0000000800087308 */ /* 0x000e620000000800 */
[----:B------:R-:W-:Y:S01]  /*64c0*/  FMUL.FTZ R12, R12, R39 ;  /* 0x000000270c0c7220 */ /* 0x000fe20000410000 */
[----:B------:R-:W-:Y:S01]  /*64d0*/  FMUL.FTZ R11, R41, R48 ;  /* 0x00000030290b7220 */ /* 0x000fe20000410000 */
[----:B------:R-:W-:-:S03]  /*64e0*/  FFMA.FTZ R49, -R24, R24, 1 ;  /* 0x3f80000018317423 */ /* 0x000fc60000010118 */
[----:B------:R-:W-:Y:S01]  /*64f0*/  FMUL.FTZ R11, R11, R30 ;  /* 0x0000001e0b0b7220 */ /* 0x000fe20000410000 */
[----:B------:R-:W-:Y:S01]  /*6500*/  FFMA.FTZ R30, R38, UR4, -R6 ;  /* 0x00000004261e7c23 */ /* 0x000fe20008010806 */
[----:B------:R-:W2:Y:S01]  /*6510*/  MUFU.EX2 R31, R31 ;  /* 0x0000001f001f7308 */ /* 0x000ea20000000800 */
[----:B------:R-:W-:-:S07]  /*6520*/  FFMA.FTZ R6, -R27, R27, 1 ;  /* 0x3f8000001b067423 */ /* 0x000fce000001011b */
[----:B------:R-:W3:Y:S01]  /*6530*/  MUFU.EX2 R39, R32 ;  /* 0x0000002000277308 */ /* 0x000ee20000000800 */
[C---:B-1----:R-:W-:Y:S01]  /*6540*/  FMUL.FTZ R53, R8.reuse, R53 ;  /* 0x0000003508357220 */ /* 0x042fe20000410000 */
[----:B------:R-:W-:Y:S02]  /*6550*/  F2FP.F16.F32.PACK_AB R8, R8, R35 ;  /* 0x000000230808723e */ /* 0x000fe400000000ff */
[----:B------:R-:W-:Y:S01]  /*6560*/  F2FP.F16.F32.PACK_AB R35, R47, R46 ;  /* 0x0000002e2f23723e */ /* 0x000fe200000000ff */
[----:B------:R-:W-:Y:S01]  /*6570*/  FMUL.FTZ R15, R53, R34 ;  /* 0x00000022350f7220 */ /* 0x000fe20000410000 */
[----:B------:R-:W-:Y:S02]  /*6580*/  FFMA.FTZ R34, -R23, R23, 1 ;  /* 0x3f80000017227423 */ /* 0x000fe40000010117 */
[----:B------:R1:W4:Y:S01]  /*6590*/  MUFU.EX2 R32, R37 ;  /* 0x0000002500207308 */ /* 0x0003220000000800 */
[----:B--2---:R-:W-:-:S04]  /*65a0*/  FMUL.FTZ R23, R31, R216 ;  /* 0x000000d81f177220 */ /* 0x004fc80000410000 */
[----:B------:R-:W-:Y:S01]  /*65b0*/  FMUL.FTZ R23, R23, R34 ;  /* 0x0000002217177220 */ /* 0x000fe20000410000 */
[----:B------:R-:W-:Y:S01]  /*65c0*/  FFMA.FTZ R34, -R7, R7, 1 ;  /* 0x3f80000007227423 */ /* 0x000fe20000010107 */
[--C-:B------:R-:W-:Y:S01]  /*65d0*/  FFMA.FTZ R7, R40, UR4, -R5.reuse ;  /* 0x0000000428077c23 */ /* 0x100fe20008010805 */
[----:B------:R-:W2:Y:S01]  /*65e0*/  MUFU.EX2 R30, R30 ;  /* 0x0000001e001e7308 */ /* 0x000ea20000000800 */
[----:B---3--:R-:W-:Y:S01]  /*65f0*/  FMUL.FTZ R27, R39, R220 ;  /* 0x000000dc271b7220 */ /* 0x008fe20000410000 */
[----:B-1----:R-:W-:Y:S01]  /*6600*/  FFMA.FTZ R37, -R28, R28, 1 ;  /* 0x3f8000001c257423 */ /* 0x002fe2000001011c */
[----:B------:R-:W-:Y:S02]  /*6610*/  FMUL.FTZ R34, R43, R34 ;  /* 0x000000222b227220 */ /* 0x000fe40000410000 */
[----:B------:R-:W-:Y:S01]  /*6620*/  FMUL.FTZ R27, R27, R6 ;  /* 0x000000061b1b7220 */ /* 0x000fe20000410000 */
[----:B------:R-:W-:Y:S02]  /*6630*/  FSEL R6, R14, -INF , !P6 ;  /* 0xff8000000e067808 */ /* 0x000fe40007000000 */
[----:B------:R-:W1:Y:S01]  /*6640*/  MUFU.EX2 R7, R7 ;  /* 0x0000000700077308 */ /* 0x000e620000000800 */
[C---:B----4-:R-:W-:Y:S01]  /*6650*/  FMUL.FTZ R28, R32.reuse, R42 ;  /* 0x0000002a201c7220 */ /* 0x050fe20000410000 */
[----:B------:R-:W-:Y:S01]  /*6660*/  F2FP.F16.F32.PACK_AB R32, R32, R39 ;  /* 0x000000272020723e */ /* 0x000fe200000000ff */
[----:B------:R-:W-:Y:S01]  /*6670*/  FFMA.FTZ R36, R6, UR4, -R5 ;  /* 0x0000000406247c23 */ /* 0x000fe20008010805 */
[----:B------:R-:W-:Y:S01]  /*6680*/  FSEL R6, R21, -INF , !P1 ;  /* 0xff80000015067808 */ /* 0x000fe20004800000 */
[----:B------:R-:W-:Y:S01]  /*6690*/  FMUL.FTZ R28, R28, R37 ;  /* 0x000000251c1c7220 */ /* 0x000fe20000410000 */
[----:B------:R-:W-:-:S03]  /*66a0*/  F2FP.F16.F32.PACK_AB R34, R45, R34 ;  /* 0x000000222d22723e */ /* 0x000fc600000000ff */
[----:B------:R-:W3:Y:S01]  /*66b0*/  MUFU.EX2 R36, R36 ;  /* 0x0000002400247308 */ /* 0x000ee20000000800 */
[----:B------:R-:W-:Y:S01]  /*66c0*/  FFMA.FTZ R9, R6, UR4, -R5 ;  /* 0x0000000406097c23 */ /* 0x000fe20008010805 */
[----:B------:R-:W-:Y:S01]  /*66d0*/  FSEL R6, R22, -INF , !P0 ;  /* 0xff80000016067808 */ /* 0x000fe20004000000 */
[C---:B--2---:R-:W-:Y:S01]  /*66e0*/  FMUL.FTZ R24, R30.reuse, R217 ;  /* 0x000000d91e187220 */ /* 0x044fe20000410000 */
[----:B------:R-:W-:-:S03]  /*66f0*/  F2FP.F16.F32.PACK_AB R30, R30, R31 ;  /* 0x0000001f1e1e723e */ /* 0x000fc600000000ff */
[----:B------:R-:W-:Y:S01]  /*6700*/  FFMA.FTZ R38, R6, UR4, -R5 ;  /* 0x0000000406267c23 */ /* 0x000fe20008010805 */
[----:B------:R-:W2:Y:S01]  /*6710*/  MUFU.EX2 R9, R9 ;  /* 0x0000000900097308 */ /* 0x000ea20000000800 */
[----:B------:R-:W-:Y:S01]  /*6720*/  FSEL R6, R25, -INF , !P5 ;  /* 0xff80000019067808 */ /* 0x000fe20006800000 */
[----:B-1----:R-:W-:Y:S01]  /*6730*/  FMUL.FTZ R14, R7, R50 ;  /* 0x00000032070e7220 */ /* 0x002fe20000410000 */
[----:B------:R-:W-:-:S03]  /*6740*/  FMUL.FTZ R24, R24, R49 ;  /* 0x0000003118187220 */ /* 0x000fc60000410000 */
[----:B------:R-:W-:Y:S01]  /*6750*/  FMUL.FTZ R14, R14, R13 ;  /* 0x0000000d0e0e7220 */ /* 0x000fe20000410000 */
[----:B------:R-:W-:Y:S01]  /*6760*/  FFMA.FTZ R43, R6, UR4, -R5 ;  /* 0x00000004062b7c23 */ /* 0x000fe20008010805 */
[----:B------:R-:W-:Y:S02]  /*6770*/  VIADD R13, R17, 0x2c500 ;  /* 0x0002c500110d7836 */ /* 0x000fe40000000000 */
[----:B---3--:R-:W-:Y:S01]  /*6780*/  FMUL.FTZ R37, R36, R51 ;  /* 0x0000003324257220 */ /* 0x008fe20000410000 */
[----:B------:R-:W-:Y:S01]  /*6790*/  FSEL R6, R26, -INF , !P4 ;  /* 0xff8000001a067808 */ /* 0x000fe20006000000 */
[----:B------:R-:W1:Y:S01]  /*67a0*/  MUFU.EX2 R38, R38 ;  /* 0x0000002600267308 */ /* 0x000e620000000800 */
[----:B------:R-:W-:Y:S01]  /*67b0*/  F2FP.F16.F32.PACK_AB R7, R36, R7 ;  /* 0x000000072407723e */ /* 0x000fe200000000ff */
[----:B------:R-:W-:Y:S01]  /*67c0*/  FMUL.FTZ R37, R37, R10 ;  /* 0x0000000a25257220 */ /* 0x000fe20000410000 */
[----:B------:R-:W-:Y:S01]  /*67d0*/  FFMA.FTZ R10, -R21, R21, 1 ;  /* 0x3f800000150a7423 */ /* 0x000fe20000010115 */
[----:B------:R-:W-:Y:S01]  /*67e0*/  SHF.R.U32.HI R21, RZ, 0x4, R13 ;  /* 0x00000004ff157819 */ /* 0x000fe2000001160d */
[--C-:B------:R-:W-:Y:S01]  /*67f0*/  FFMA.FTZ R42, R6, UR4, -R5.reuse ;  /* 0x00000004062a7c23 */ /* 0x100fe20008010805 */
[----:B--2---:R-:W-:Y:S01]  /*6800*/  FMUL.FTZ R13, R9, R54 ;  /* 0x00000036090d7220 */ /* 0x004fe20000410000 */
[C---:B------:R-:W-:Y:S01]  /*6810*/  FSEL R6, R29.reuse, -INF , !P3 ;  /* 0xff8000001d067808 */ /* 0x040fe20005800000 */
[----:B------:R-:W2:Y:S01]  /*6820*/  MUFU.EX2 R43, R43 ;  /* 0x0000002b002b7308 */ /* 0x000ea20000000800 */
[----:B------:R-:W-:Y:S01]  /*6830*/  FFMA.FTZ R29, -R29, R29, 1 ;  /* 0x3f8000001d1d7423 */ /* 0x000fe2000001011d */
[----:B------:R-:W-:Y:S01]  /*6840*/  FMUL.FTZ R13, R13, R10 ;  /* 0x0000000a0d0d7220 */ /* 0x000fe20000410000 */
[----:B------:R-:W-:Y:S01]  /*6850*/  LOP3.LUT R10, R21, 0x3fff, RZ, 0xc0, !PT ;  /* 0x00003fff150a7812 */ /* 0x000fe200078ec0ff */
[----:B------:R-:W-:Y:S01]  /*6860*/  FFMA.FTZ R21, R6, UR4, -R5 ;  /* 0x0000000406157c23 */ /* 0x000fe20008010805 */
[----:B------:R-:W-:-:S02]  /*6870*/  FSEL R6, R33, -INF , !P2 ;  /* 0xff80000021067808 */ /* 0x000fc40005000000 */
[----:B------:R-:W-:Y:S01]  /*6880*/  LOP3.LUT R10, R10, 0x80000, RZ, 0xfc, !PT ;  /* 0x000800000a0a7812 */ /* 0x000fe200078efcff */
[----:B------:R-:W3:Y:S01]  /*6890*/  MUFU.EX2 R42, R42 ;  /* 0x0000002a002a7308 */ /* 0x000ee20000000800 */
[----:B-1----:R-:W-:Y:S01]  /*68a0*/  F2FP.F16.F32.PACK_AB R9, R38, R9 ;  /* 0x000000092609723e */ /* 0x002fe200000000ff */
[----:B------:R-:W-:Y:S01]  /*68b0*/  FFMA.FTZ R6, R6, UR4, -R5 ;  /* 0x0000000406067c23 */ /* 0x000fe20008010805 */
[----:B------:R-:W-:Y:S01]  /*68c0*/  FMUL.FTZ R40, R38, R55 ;  /* 0x0000003726287220 */ /* 0x000fe20000410000 */
[----:B------:R-:W-:Y:S01]  /*68d0*/  VIADD R5, R10, 0x80 ;  /* 0x000000800a057836 */ /* 0x000fe20000000000 */
[----:B------:R-:W-:Y:S01]  /*68e0*/  F2FP.F16.F32.PACK_AB R36, R12, R11 ;  /* 0x0000000b0c24723e */ /* 0x000fe200000000ff */
[----:B------:R-:W-:Y:S01]  /*68f0*/  VIADD R49, R10, 0x180 ;  /* 0x000001800a317836 */ /* 0x000fe20000000000 */
[----:B------:R-:W-:Y:S01]  /*6900*/  F2FP.F16.F32.PACK_AB R37, R37, R14 ;  /* 0x0000000e2525723e */ /* 0x000fe200000000ff */
[----:B------:R1:W4:Y:S01]  /*6910*/  MUFU.EX2 R48, R6 ;  /* 0x0000000600307308 */ /* 0x0003220000000800 */
[----:B------:R-:W-:Y:S01]  /*6920*/  R2UR UR4, R5 ;  /* 0x00000000050472ca */ /* 0x000fe200000e0000 */
[----:B------:R-:W-:Y:S01]  /*6930*/  FFMA.FTZ R5, -R22, R22, 1 ;  /* 0x3f80000016057423 */ /* 0x000fe20000010116 */
[C---:B------:R-:W-:Y:S01]  /*6940*/  VIADD R22, R10.reuse, 0x100 ;  /* 0x000001000a167836 */ /* 0x040fe20000000000 */
[----:B------:R-:W-:Y:S01]  /*6950*/  F2FP.F16.F32.PACK_AB R12, R15, R20 ;  /* 0x000000140f0c723e */ /* 0x000fe200000000ff */
[----:B------:R-:W-:-:S02]  /*6960*/  VIADD R15, R10, 0x30 ;  /* 0x000000300a0f7836 */ /* 0x000fc40000000000 */
[----:B------:R-:W-:Y:S01]  /*6970*/  FMUL.FTZ R40, R40, R5 ;  /* 0x0000000528287220 */ /* 0x000fe20000410000 */
[----:B--2---:R-:W-:Y:S01]  /*6980*/  FMUL.FTZ R5, R43, R218 ;  /* 0x000000da2b057220 */ /* 0x004fe20000410000 */
[----:B------:R-:W2:Y:S01]  /*6990*/  MUFU.EX2 R21, R21 ;  /* 0x0000001500157308 */ /* 0x000ea20000000800 */
[----:B-1----:R-:W-:Y:S01]  /*69a0*/  FFMA.FTZ R6, -R33, R33, 1 ;  /* 0x3f80000021067423 */ /* 0x002fe20000010121 */
[----:B---3--:R-:W-:Y:S01]  /*69b0*/  F2FP.F16.F32.PACK_AB R31, R42, R43 ;  /* 0x0000002b2a1f723e */ /* 0x008fe200000000ff */
[----:B------:R-:W-:Y:S01]  /*69c0*/  VIADD R20, R10, 0xb0 ;  /* 0x000000b00a147836 */ /* 0x000fe20000000000 */
[----:B------:R-:W-:Y:S01]  /*69d0*/  R2UR UR5, R22 ;  /* 0x00000000160572ca */ /* 0x000fe200000e0000 */
[----:B------:R-:W-:Y:S01]  /*69e0*/  FFMA.FTZ R22, -R25, R25, 1 ;  /* 0x3f80000019167423 */ /* 0x000fe20000010119 */
[----:B------:R-:W-:Y:S01]  /*69f0*/  FFMA.FTZ R25, -R26, R26, 1 ;  /* 0x3f8000001a197423 */ /* 0x000fe2000001011a */
[----:B------:R-:W-:Y:S01]  /*6a00*/  FMUL.FTZ R26, R42, R219 ;  /* 0x000000db2a1a7220 */ /* 0x000fe20000410000 */
[----:B------:R-:W-:Y:S01]  /*6a10*/  F2FP.F16.F32.PACK_AB R13, R40, R13 ;  /* 0x0000000d280d723e */ /* 0x000fe200000000ff */
[----:B----4-:R-:W-:Y:S01]  /*6a20*/  FMUL.FTZ R223, R48, R223 ;  /* 0x000000df30df7220 */ /* 0x010fe20000410000 */
[----:B------:R-:W-:Y:S01]  /*6a30*/  FMUL.FTZ R5, R5, R22 ;  /* 0x0000001605057220 */ /* 0x000fe20000410000 */
[----:B------:R-:W-:-:S02]  /*6a40*/  IMAD R22, R4, 0x2000, R17 ;  /* 0x0000200004167824 */ /* 0x000fc400078e0211 */
[----:B------:R-:W-:Y:S01]  /*6a50*/  FMUL.FTZ R26, R26, R25 ;  /* 0x000000191a1a7220 */ /* 0x000fe20000410000 */
[----:B------:R-:W-:Y:S01]  /*6a60*/  FMUL.FTZ R50, R223, R6 ;  /* 0x00000006df327220 */ /* 0x000fe20000410000 */
[----:B------:R-:W-:Y:S01]  /*6a70*/  F2FP.F16.F32.PACK_AB R6, R44, R41 ;  /* 0x000000292c06723e */ /* 0x000fe200000000ff */
[----:B------:R-:W-:Y:S01]  /*6a80*/  UMOV UR10, UR4 ;  /* 0x00000004000a7c82 */ /* 0x000fe20008000000 */
[----:B------:R-:W-:Y:S01]  /*6a90*/  R2UR UR58, R10 ;  /* 0x000000000a3a72ca */ /* 0x000fe200000e0000 */
[----:B--2---:R-:W-:Y:S01]  /*6aa0*/  FMUL.FTZ R222, R21, R222 ;  /* 0x000000de15de7220 */ /* 0x004fe20000410000 */
        /* <DEDUP_REMOVED lines=12> */
[----:B-1----:R-:W-:Y:S02]  /*6b70*/  F2FP.F16.F32.PACK_AB R6, R24, R23 ;  /* 0x000000171806723e */ /* 0x002fe400000000ff */
[----:B------:R-:W-:Y:S01]  /*6b80*/  R2UR UR56, R216 ;  /* 0x00000000d83872ca */ /* 0x000fe200000e0000 */
[----:B------:R1:W-:Y:S06]  /*6b90*/  MEMBAR.ALL.CTA ;  /* 0x0000000000007992 */ /* 0x0003ec0000008000 */
[----:B-1----:R-:W1:Y:S01]  /*6ba0*/  FENCE.VIEW.ASYNC.S ;  /* 0x00000000000073c6 */ /* 0x002e620000000000 */
[----:B------:R-:W-:Y:S01]  /*6bb0*/  F2FP.F16.F32.PACK_AB R7, R26, R5 ;  /* 0x000000051a07723e */ /* 0x000fe200000000ff */
[----:B------:R-:W-:Y:S01]  /*6bc0*/  VIADD R5, R10, 0x200 ;  /* 0x000002000a057836 */ /* 0x000fe20000000000 */
[----:B------:R-:W-:Y:S01]  /*6bd0*/  F2FP.F16.F32.PACK_AB R24, R28, R27 ;  /* 0x0000001b1c18723e */ /* 0x000fe200000000ff */
[----:B------:R-:W-:Y:S01]  /*6be0*/  UMOV UR18, UR6 ;  /* 0x0000000600127c82 */ /* 0x000fe20008000000 */
[----:B--2---:R-:W-:Y:S01]  /*6bf0*/  MOV R8, UR58 ;  /* 0x0000003a00087c02 */ /* 0x004fe20008000f00 */
        /* <DEDUP_REMOVED lines=224> */
[----:B------:R-:W-:-:S02]  /*7a00*/  VIADD R8, R216, 0x480 ;  /* 0x00000480d8087836 */ /* 0x000fc40000000000 */
[----:B------:R-:W-:-:S10]  /*7a10*/  IMAD.SHL.U32 R9, R3, 0x4000, RZ ;  /* 0x0000400003097824 */ /* 0x000fd400078e00ff */
        /* <DEDUP_REMOVED lines=21> */
[----:B------:R-:W-:Y:S02]  /*7b70*/  R2UR UR28, R8 ;  /* 0x00000000081c72ca */ /* 0x000fe400000e0000 */
        /* <DEDUP_REMOVED lines=199> */
.L_x_651:
        /* <DEDUP_REMOVED lines=113> */
.L_x_652:
        /* <DEDUP_REMOVED lines=94> */
.L_x_632:
        /* <DEDUP_REMOVED lines=17> */
[----:B------:R5:W2:Y:S07]  /*95f0*/  @P0 LDG.E R3, desc[UR4][R2.64] ;  /* 0x0000000402030981 */ /* 0x000aae000c1e1900 */
[----:B------:R-:W-:Y:S01]  /*9600*/  BAR.SYNC.DEFER_BLOCKING 0x1, 0x100 ;  /* 0x0044000000007b1d */ /* 0x000fe20000010000 */
[----:B----4-:R-:W-:Y:S01]  /*9610*/  ISETP.NE.AND P1, PT, R0, 0x1, PT ;  /* 0x000000010000780c */ /* 0x010fe20003f25270 */
[----:B------:R-:W-:-:S06]  /*9620*/  VIADD R23, R22, 0xffffff80 ;  /* 0xffffff8016177836 */ /* 0x000fcc0000000000 */
[----:B------:R-:W4:Y:S01]  /*9630*/  S2UR UR5, SR_CgaCtaId ;  /* 0x00000000000579c3 */ /* 0x000f220000008800 */
[----:B------:R-:W-:Y:S01]  /*9640*/  SHF.R.S32.HI R0, RZ, 0x1f, R23 ;  /* 0x0000001fff007819 */ /* 0x000fe20000011417 */
[----:B------:R-:W-:Y:S01]  /*9650*/  UMOV UR4, 0x400 ;  /* 0x0000040000047882 */ /* 0x000fe20000000000 */
[----:B------:R-:W-:Y:S02]  /*9660*/  BSSY B1, `(.L_x_654) ;  /* 0x0000055000017945 */ /* 0x000fe40003800000 */
[----:B------:R-:W-:-:S03]  /*9670*/  LEA.HI R6, R0, R23, RZ, 0x7 ;  /* 0x0000001700067211 */ /* 0x000fc600078f38ff */
[----:B------:R-:W1:Y:S01]  /*9680*/  @P1 LDC R4, c[0x0][0x854] ;  /* 0x00021500ff041b82 */ /* 0x000e620000000800 */
[----:B------:R-:W-:Y:S02]  /*9690*/  LOP3.LUT R0, R6, 0x3fffff80, RZ, 0xc0, !PT ;  /* 0x3fffff8006007812 */ /* 0x000fe400078ec0ff */
[----:B------:R-:W-:-:S03]  /*96a0*/  SHF.R.S32.HI R9, RZ, 0x7, R6 ;  /* 0x00000007ff097819 */ /* 0x000fc60000011406 */
[----:B------:R-:W-:Y:S02]  /*96b0*/  IMAD.IADD R0, R23, 0x1, -R0 ;  /* 0x0000000117007824 */ /* 0x000fe400078e0a00 */
[----:B------:R-:W3:Y:S02]  /*96c0*/  @P1 LDC R5, c[0x0][0x858] ;  /* 0x00021600ff051b82 */ /* 0x000ee40000000800 */
[----:B------:R-:W-:-:S04]  /*96d0*/  IMAD R0, R9, 0xa00, R0 ;  /* 0x00000a0009007824 */ /* 0x000fc800078e0200 */
[----:B-----5:R-:W-:Y:S01]  /*96e0*/  IMAD.SHL.U32 R2, R0, 0x4, RZ ;  /* 0x0000000400027824 */ /* 0x020fe200078e00ff */
[----:B----4-:R-:W-:-:S06]  /*96f0*/  ULEA UR4, UR5, UR4, 0x18 ;  /* 0x0000000405047291 */ /* 0x010fcc000f8ec03f */
[----:B------:R-:W-:Y:S01]  /*9700*/  LEA R6, R2, UR4, 0x2 ;  /* 0x0000000402067c11 */ /* 0x000fe2000f8e10ff */
[----:B-1----:R-:W-:-:S04]  /*9710*/  @P1 IMAD.HI.U32 R0, R7, R4, RZ ;  /* 0x0000000407001227 */ /* 0x002fc800078e00ff */
[----:B------:R1:W-:Y:S04]  /*9720*/  STS.128 [R6], R56 ;  /* 0x0000003806007388 */ /* 0x0003e80000000c00 */
[----:B------:R1:W-:Y:S01]  /*9730*/  STS.128 [R6+0x800], R60 ;  /* 0x0008003c06007388 */ /* 0x0003e20000000c00 */
[----:B---3--:R-:W-:Y:S01]  /*9740*/  @P1 SHF.R.U32.HI R7, RZ, R5, R0 ;  /* 0x00000005ff071219 */ /* 0x008fe20000011600 */
[----:B------:R-:W-:Y:S02]  /*9750*/  IMAD R5, R8, 0x5000, RZ ;  /* 0x0000500008057824 */ /* 0x000fe400078e02ff */
[----:B------:R1:W-:Y:S01]  /*9760*/  STS.128 [R6+0x1000], R96 ;  /* 0x0010006006007388 */ /* 0x0003e20000000c00 */
[----:B------:R-:W-:-:S03]  /*9770*/  SHF.R.S32.HI R9, RZ, 0x1f, R7 ;  /* 0x0000001fff097819 */ /* 0x000fc60000011407 */
        /* <DEDUP_REMOVED lines=18> */
[----:B---3--:R-:W3:Y:S01]  /*98a0*/  FENCE.VIEW.ASYNC.S ;  /* 0x00000000000073c6 */ /* 0x008ee20000000000 */
[----:B--2---:R-:W-:-:S04]  /*98b0*/  @P0 IMAD R3, R236, 0x50, R3 ;  /* 0x00000050ec030824 */ /* 0x004fc800078e0203 */
[----:B------:R-:W-:-:S05]  /*98c0*/  @P0 IMAD.HI R3, R3, 0x66666667, RZ ;  /* 0x6666666703030827 */ /* 0x000fca00078e02ff */
[----:B------:R-:W-:-:S04]  /*98d0*/  @P0 SHF.R.U32.HI R0, RZ, 0x1f, R3 ;  /* 0x0000001fff000819 */ /* 0x000fc80000011603 */
[----:B------:R-:W-:-:S05]  /*98e0*/  @P0 LEA.HI.SX32 R0, R3, R0, 0x1b ;  /* 0x0000000003000211 */ /* 0x000fca00078fdaff */
[----:B------:R-:W-:Y:S02]  /*98f0*/  @P0 IMAD R2, R0, 0x5000, RZ ;  /* 0x0000500000020824 */ /* 0x000fe400078e02ff */
[----:B------:R-:W-:-:S03]  /*9900*/  IMAD R0, R9, R10, RZ ;  /* 0x0000000a09007224 */ /* 0x000fc600078e02ff */
[----:B------:R-:W-:Y:S02]  /*9910*/  @P0 SHF.R.S32.HI R3, RZ, 0x1f, R2 ;  /* 0x0000001fff030819 */ /* 0x000fe40000011402 */
[----:B------:R-:W-:Y:S01]  /*9920*/  @!P0 CS2R R2, SRZ ;  /* 0x0000000000028805 */ /* 0x000fe2000001ff00 */
[----:B---3--:R-:W-:Y:S05]  /*9930*/  BAR.SYNC.DEFER_BLOCKING 0x1, 0x100 ;  /* 0x0044000000007b1d */ /* 0x008fea0000010000 */
[----:B------:R-:W-:Y:S01]  /*9940*/  IADD3 R4, P1, R5, R2, RZ ;  /* 0x0000000205047210 */ /* 0x000fe20007f3e0ff */
[----:B------:R-:W-:Y:S02]  /*9950*/  IMAD R2, R9, R14, RZ ;  /* 0x0000000e09027224 */ /* 0x000fe400078e02ff */
[----:B------:R-:W-:Y:S01]  /*9960*/  IMAD R9, R7, R11, R0 ;  /* 0x0000000b07097224 */ /* 0x000fe200078e0200 */
[----:B------:R-:W-:Y:S01]  /*9970*/  LEA.HI.X.SX32 R5, R5, R3, 0x1, P1 ;  /* 0x0000000305057211 */ /* 0x000fe200008f0eff */
[C---:B------:R-:W-:Y:S01]  /*9980*/  IMAD R11, R7.reuse, R15, R2 ;  /* 0x0000000f070b7224 */ /* 0x040fe200078e0202 */
[----:B------:R-:W-:Y:S01]  /*9990*/  SHF.R.S32.HI R0, RZ, 0x1f, R236 ;  /* 0x0000001fff007819 */ /* 0x000fe200000114ec */
[----:B------:R-:W-:-:S04]  /*99a0*/  IMAD.WIDE.U32 R2, R7, R10, R4 ;  /* 0x0000000a07027225 */ /* 0x000fc800078e0004 */
[----:B------:R-:W-:Y:S01]  /*99b0*/  IMAD.IADD R3, R3, 0x1, R9 ;  /* 0x0000000103037824 */ /* 0x000fe200078e0209 */
[----:B------:R-:W-:Y:S01]  /*99c0*/  SEL R9, R0, RZ, !P0 ;  /* 0x000000ff00097207 */ /* 0x000fe20004000000 */
[----:B------:R-:W-:Y:S01]  /*99d0*/  IMAD.WIDE.U32 R4, R7, R14, R4 ;  /* 0x0000000e07047225 */ /* 0x000fe200078e0004 */
[----:B------:R-:W-:Y:S02]  /*99e0*/  SEL R7, R236, RZ, !P0 ;  /* 0x000000ffec077207 */ /* 0x000fe40004000000 */
[----:B------:R-:W-:Y:S01]  /*99f0*/  ISETP.NE.AND P0, PT, R23, RZ, PT ;  /* 0x000000ff1700720c */ /* 0x000fe20003f05270 */
[----:B------:R-:W-:Y:S02]  /*9a00*/  IMAD.IADD R5, R5, 0x1, R11 ;  /* 0x0000000105057824 */ /* 0x000fe400078e020b */
[C---:B------:R-:W-:Y:S02]  /*9a10*/  IMAD R0, R9.reuse, R12, RZ ;  /* 0x0000000c09007224 */ /* 0x040fe400078e02ff */
[----:B------:R-:W-:-:S02]  /*9a20*/  IMAD R8, R9, R16, RZ ;  /* 0x0000001009087224 */ /* 0x000fc400078e02ff */
[----:B------:R-:W-:-:S04]  /*9a30*/  IMAD.WIDE.U32 R2, R7, R12, R2 ;  /* 0x0000000c07027225 */ /* 0x000fc800078e0002 */
[----:B------:R-:W-:Y:S01]  /*9a40*/  IMAD.WIDE.U32 R4, R7, R16, R4 ;  /* 0x0000001007047225 */ /* 0x000fe200078e0004 */
[----:B------:R-:W-:-:S03]  /*9a50*/  LEA R18, P1, R2, R18, 0x2 ;  /* 0x0000001202127211 */ /* 0x000fc600078210ff */
[C---:B------:R-:W-:Y:S01]  /*9a60*/  IMAD R9, R7.reuse, R13, R0 ;  /* 0x0000000d07097224 */ /* 0x040fe200078e0200 */
[----:B------:R-:W-:Y:S01]  /*9a70*/  LEA R20, P2, R4, R20, 0x2 ;  /* 0x0000001404147211 */ /* 0x000fe200078410ff */
[----:B------:R-:W-:Y:S02]  /*9a80*/  IMAD R7, R7, R17, R8 ;  /* 0x0000001107077224 */ /* 0x000fe400078e0208 */
[----:B------:R-:W-:Y:S02]  /*9a90*/  IMAD.IADD R3, R3, 0x1, R9 ;  /* 0x0000000103037824 */ /* 0x000fe400078e0209 */
[----:B------:R-:W-:-:S03]  /*9aa0*/  IMAD.IADD R0, R5, 0x1, R7 ;  /* 0x0000000105007824 */ /* 0x000fc600078e0207 */
[----:B------:R-:W-:Y:S02]  /*9ab0*/  LEA.HI.X R3, R2, R19, R3, 0x2, P1 ;  /* 0x0000001302037211 */ /* 0x000fe400008f1403 */
[----:B------:R-:W-:Y:S01]  /*9ac0*/  LEA.HI.X R0, R4, R21, R0, 0x2, P2 ;  /* 0x0000001504007211 */ /* 0x000fe200010f1400 */
[----:B-1----:R-:W-:Y:S06]  /*9ad0*/  @P0 BRA `(.L_x_655) ;  /* 0x0000000000340947 */ /* 0x002fec0003800000 */
[----:B------:R-:W-:Y:S01]  /*9ae0*/  R2UR UR6, R20 ;  /* 0x00000000140672ca */ /* 0x000fe200000e0000 */
[----:B------:R-:W-:Y:S01]  /*9af0*/  UMOV UR5, 0x1400 ;  /* 0x0000140000057882 */ /* 0x000fe20000000000 */
[----:B------:R-:W-:Y:S01]  /*9b00*/  R2UR UR7, R0 ;  /* 0x00000000000772ca */ /* 0x000fe200000e0000 */
[----:B------:R-:W-:Y:S01]  /*9b10*/  UMOV UR8, 0x0 ;  /* 0x0000000000087882 */ /* 0x000fe20000000000 */
[----:B------:R-:W-:Y:S01]  /*9b20*/  PLOP3.LUT P0, PT, PT, PT, PT, 0x80, 0x0 ;  /* 0x000000000000781c */ /* 0x000fe20003f0f070 */
[----:B------:R-:W-:-:S12]  /*9b30*/  UMOV UR9, 0x14f00000 ;  /* 0x14f0000000097882 */ /* 0x000fd80000000000 */
.L_x_656:
[----:B------:R-:W-:Y:S01]  /*9b40*/  @P0 ELECT P1, URZ, PT ;  /* 0x00000000003f082f */ /* 0x000fe20003820000 */
[----:B------:R1:W-:-:S12]  /*9b50*/  UBLKRED.G.S.ADD.F32.RN [UR6], [UR4], UR5, desc[UR8] ;  /* 0x00000806040073bb */ /* 0x0003d800080a1405 */
[----:B------:R-:W-:Y:S02]  /*9b60*/  @P1 PLOP3.LUT P0, PT, P1, PT, PT, 0x8, 0x0 ;  /* 0x000000000000181c */ /* 0x000fe40000f0e170 */
[----:B------:R-:W-:-:S11]  /*9b70*/  PLOP3.LUT P1, PT, PT, PT, PT, 0x8, 0x0 ;  /* 0x000000000000781c */ /* 0x000fd60003f2e170 */
[----:B-1----:R-:W-:Y:S05]  /*9b80*/  @P0 BRA.U.ANY `(.L_x_656) ;  /* 0xfffffffd00ec0947 */ /* 0x002fea000393ffff */
[----:B------:R0:W-:Y:S01]  /*9b90*/  UTMACMDFLUSH ;  /* 0x00000000000079b7 */ /* 0x0001e20000000000 */
[----:B------:R-:W-:-:S04]  /*9ba0*/  DEPBAR.LE SB0, 0x0 ;  /* 0x000080000000791a */ /* 0x000fc80000000000 */
.L_x_655:
[----:B------:R-:W-:Y:S05]  /*9bb0*/  BSYNC B1 ;  /* 0x0000000000017941 */ /* 0x000fea0003800000 */
.L_x_654:
        /* <DEDUP_REMOVED lines=32> */
.L_x_657:
        /* <DEDUP_REMOVED lines=8> */
.L_x_622:
[----:B------:R-:W-:-:S08]  /*9e40*/  NOP ;  /* 0x0000000000007918 */ /* 0x000fd00000000000 */
[----:B------:R-:W1:-:S00]  /*9e50*/  USETMAXREG.DEALLOC.CTAPOOL 0x18 ;  /* 0x00000018000079c8 */ /* 0x000e4000080e0500 */
[----:B-1----:R-:W-:-:S06]  /*9e60*/  LOP3.LUT R0, R0, 0x3, RZ, 0xc0, !PT ;  /* 0x0000000300007812 */ /* 0x002fcc00078ec0ff */
[----:B------:R-:W1:Y:S02]  /*9e70*/  SHFL.IDX PT, R0, R0, RZ, 0x1f ;  /* 0x00001fff00007589 */ /* 0x000e6400000e0000 */
[----:B-1----:R-:W-:-:S13]  /*9e80*/  ISETP.NE.AND P0, PT, R0, RZ, PT ;  /* 0x000000ff0000720c */ /* 0x002fda0003f05270 */
[----:B------:R-:W-:Y:S05]  /*9e90*/  @P0 BRA `(.L_x_627) ;  /* 0x0000002000b80947 */ /* 0x000fea0003800000 */
[----:B------:R-:W-:Y:S01]  /*9ea0*/  ULDC.64 UR4, c[0x0][0x8e0] ;  /* 0x0002380000047ab9 */ /* 0x000fe20000000a00 */
[----:B------:R-:W1:Y:S01]  /*9eb0*/  S2UR UR10, SR_CTAID.X ;  /* 0x00000000000a79c3 */ /* 0x000e620000002500 */
[----:B------:R-:W-:-:S04]  /*9ec0*/  ISETP.NE.U32.AND P0, PT, RZ, UR4, PT ;  /* 0x00000004ff007c0c */ /* 0x000fc8000bf05070 */
[----:B------:R-:W-:-:S03]  /*9ed0*/  ISETP.NE.AND.EX P0, PT, RZ, UR5, PT, P0 ;  /* 0x00000005ff007c0c */ /* 0x000fc6000bf05300 */
[----:B------:R-:W2:Y:S08]  /*9ee0*/  S2UR UR21, SR_CTAID.Z ;  /* 0x00000000001579c3 */ /* 0x000eb00000002700 */
[----:B------:R-:W3:Y:S02]  /*9ef0*/  S2UR UR20, SR_CTAID.Y ;  /* 0x00000000001479c3 */ /* 0x000ee40000002600 */
[----:B------:R-:W-:Y:S05]  /*9f00*/  @!P0 BRA `(.L_x_658) ;  /* 0x0000000000208947 */ /* 0x000fea0003800000 */
[----:B------:R-:W-:Y:S01]  /*9f10*/  ULDC.64 UR4, c[0x0][0x8e0] ;  /* 0x0002380000047ab9 */ /* 0x000fe20000000a00 */
[----:B------:R-:W-:Y:S01]  /*9f20*/  ULDC.64 UR6, c[0x0][0x208] ;  /* 0x0000820000067ab9 */ /* 0x000fe20000000a00 */
[----:B--2---:R-:W-:-:S06]  /*9f30*/  UIMAD.WIDE UR4, UR21, 0x4, UR4 ;  /* 0x00000004150478a5 */ /* 0x004fcc000f8e0204 */
[----:B------:R-:W-:Y:S02]  /*9f40*/  IMAD.U32 R2, RZ, RZ, UR4 ;  /* 0x00000004ff027e24 */ /* 0x000fe4000f8e00ff */
[----:B------:R-:W-:-:S05]  /*9f50*/  IMAD.U32 R3, RZ, RZ, UR5 ;  /* 0x00000005ff037e24 */ /* 0x000fca000f8e00ff */
[----:B------:R-:W2:Y:S02]  /*9f60*/  LDG.E R2, desc[UR6][R2.64] ;  /* 0x0000000602027981 */ /* 0x000ea4000c1e1900 */
[----:B--2---:R-:W-:Y:S01]  /*9f70*/  R2UR UR5, R2 ;  /* 0x00000000020572ca */ /* 0x004fe200000e0000 */
[----:B------:R-:W-:-:S14]  /*9f80*/  BRA `(.L_x_659) ;  /* 0x0000000000407947 */ /* 0x000fdc0003800000 */
.L_x_658:
[----:B------:R-:W-:Y:S02]  /*9f90*/  ULDC.64 UR4, c[0x0][0x8d8] ;  /* 0x0002360000047ab9 */ /* 0x000fe40000000a00 */
[----:B------:R-:W-:-:S04]  /*9fa0*/  ISETP.NE.U32.AND P0, PT, RZ, UR4, PT ;  /* 0x00000004ff007c0c */ /* 0x000fc8000bf05070 */
[----:B------:R-:W-:-:S13]  /*9fb0*/  ISETP.NE.AND.EX P0, PT, RZ, UR5, PT, P0 ;  /* 0x00000005ff007c0c */ /* 0x000fda000bf05300 */
[----:B------:R-:W-:Y:S05]  /*9fc0*/  @!P0 BRA `(.L_x_660) ;  /* 0x00000000002c8947 */ /* 0x000fea0003800000 */
[----:B------:R-:W-:Y:S01]  /*9fd0*/  ULDC.64 UR4, c[0x0][0x8d8] ;  /* 0x0002360000047ab9 */ /* 0x000fe20000000a00 */
[----:B------:R-:W-:Y:S01]  /*9fe0*/  ULDC.64 UR6, c[0x0][0x208] ;  /* 0x0000820000067ab9 */ /* 0x000fe20000000a00 */
[----:B--2---:R-:W-:-:S06]  /*9ff0*/  UIMAD.WIDE UR4, UR21, 0x4, UR4 ;  /* 0x00000004150478a5 */ /* 0x004fcc000f8e0204 */
[----:B------:R-:W-:Y:S02]  /*a000*/  IMAD.U32 R2, RZ, RZ, UR4 ;  /* 0x00000004ff027e24 */ /* 0x000fe4000f8e00ff */
[----:B------:R-:W-:-:S05]  /*a010*/  IMAD.U32 R3, RZ, RZ, UR5 ;  /* 0x00000005ff037e24 */ /* 0x000fca000f8e00ff */
[----:B------:R-:W2:Y:S04]  /*a020*/  LDG.E R0, desc[UR6][R2.64] ;  /* 0x0000000602007981 */ /* 0x000ea8000c1e1900 */
[----:B------:R-:W4:Y:S01]  /*a030*/  LDG.E R4, desc[UR6][R2.64+0x4] ;  /* 0x0000040602047981 */ /* 0x000f22000c1e1900 */
[----:B--2---:R-:W-:Y:S02]  /*a040*/  R2UR UR5, R0 ;  /* 0x00000000000572ca */ /* 0x004fe400000e0000 */
[----:B----4-:R-:W-:-:S13]  /*a050*/  R2UR UR4, R4 ;  /* 0x00000000040472ca */ /* 0x010fda00000e0000 */
[----:B------:R-:W-:Y:S01]  /*a060*/  UIADD3 UR5, -UR5, UR4, URZ ;  /* 0x0000000405057290 */ /* 0x000fe2000fffe13f */
[----:B------:R-:W-:Y:S11]  /*a070*/  BRA `(.L_x_659) ;  /* 0x0000000000047947 */ /* 0x000ff60003800000 */
.L_x_660:
[----:B------:R-:W-:-:S05]  /*a080*/  ULDC UR5, c[0x0][0x8c4] ;  /* 0x0002310000057ab9 */ /* 0x000fca0000000800 */
.L_x_659:
[----:B-1----:R-:W-:Y:S01]  /*a090*/  UIMAD UR4, UR10, 0x50, URZ ;  /* 0x000000500a0478a4 */ /* 0x002fe2000f8e023f */
[----:B------:R-:W-:Y:S02]  /*a0a0*/  IMAD.MOV.U32 R4, RZ, RZ, 0x1 ;  /* 0x00000001ff047424 */ /* 0x000fe400078e00ff */
[----:B------:R-:W-:Y:S01]  /*a0b0*/  IMAD.MOV.U32 R12, RZ, RZ, RZ ;  /* 0x000000ffff0c7224 */ /* 0x000fe200078e00ff */
[----:B------:R-:W-:Y:S01]  /*a0c0*/  UISETP.GE.AND UP0, UPT, UR4, UR5, UPT ;  /* 0x000000050400728c */ /* 0x000fe2000bf06270 */
[----:B------:R-:W-:-:S03]  /*a0d0*/  IMAD.MOV.U32 R13, RZ, RZ, 0x1 ;  /* 0x00000001ff0d7424 */ /* 0x000fc600078e00ff */
[----:B--2---:R-:W-:-:S06]  /*a0e0*/  USEL UR21, UR21, 0xffffffff, !UP0 ;  /* 0xffffffff15157887 */ /* 0x004fcc000c000000 */
        /* <DEDUP_REMOVED lines=18> */
[----:B------:R-:W2:Y:S01]  /*a210*/  @P1 LDG.E R7, desc[UR16][R2.64] ;  /* 0x0000001002071981 */ /* 0x000ea2000c1e1900 */
[----:B------:R-:W-:Y:S01]  /*a220*/  PLOP3.LUT P2, PT, PT, PT, UP0, 0x80, 0x0 ;  /* 0x000000000000781c */ /* 0x000fe20003f4f008 */
[----:B------:R-:W-:Y:S01]  /*a230*/  UIMAD.WIDE UR12, UR21, 0x4, UR12 ;  /* 0x00000004150c78a5 */ /* 0x000fe2000f8e020c */
[----:B------:R-:W-:Y:S01]  /*a240*/  PLOP3.LUT P3, PT, PT, PT, UP2, 0x80, 0x0 ;  /* 0x000000000000781c */ /* 0x000fe20003f6f028 */
[----:B------:R1:W4:Y:S02]  /*a250*/  @P1 LDG.E R0, desc[UR16][R2.64] ;  /* 0x0000001002001981 */ /* 0x000324000c1e1900 */
[----:B------:R-:W-:Y:S02]  /*a260*/  @UP2 ULDC.64 UR6, c[0x0][0x780] ;  /* 0x0001e00000062ab9 */ /* 0x000fe40000000a00 */
[----:B------:R-:W-:Y:S01]  /*a270*/  @UP2 UIMAD.WIDE UR6, UR21, 0x4, UR6 ;  /* 0x00000004150628a5 */ /* 0x000fe2000f8e0206 */
[----:B-1----:R-:W-:-:S02]  /*a280*/  IMAD.U32 R2, RZ, RZ, UR12 ;  /* 0x0000000cff027e24 */ /* 0x002fc4000f8e00ff */
[----:B------:R-:W-:-:S05]  /*a290*/  IMAD.U32 R3, RZ, RZ, UR13 ;  /* 0x0000000dff037e24 */ /* 0x000fca000f8e00ff */
[----:B------:R1:W5:Y:S02]  /*a2a0*/  @P2 LDG.E R5, desc[UR16][R2.64] ;  /* 0x0000001002052981 */ /* 0x000364000c1e1900 */
[----:B-1----:R-:W-:Y:S02]  /*a2b0*/  IMAD.U32 R2, RZ, RZ, UR6 ;  /* 0x00000006ff027e24 */ /* 0x002fe4000f8e00ff */
[----:B------:R-:W-:-:S05]  /*a2c0*/  IMAD.U32 R3, RZ, RZ, UR7 ;  /* 0x00000007ff037e24 */ /* 0x000fca000f8e00ff */
[----:B------:R-:W3:Y:S01]  /*a2d0*/  @P3 LDG.E R6, desc[UR16][R2.64] ;  /* 0x0000001002063981 */ /* 0x000ee2000c1e1900 */
[----:B------:R-:W-:Y:S01]  /*a2e0*/  ULDC.64 UR16, c[0x0][0x788] ;  /* 0x0001e20000107ab9 */ /* 0x000fe20000000a00 */
[----:B------:R-:W-:Y:S01]  /*a2f0*/  UMOV UR54, URZ ;  /* 0x0000003f00367c82 */ /* 0x000fe20008000000 */
[----:B------:R-:W-:Y:S01]  /*a300*/  ISETP.NE.U32.AND P0, PT, RZ, UR16, PT ;  /* 0x00000010ff007c0c */ /* 0x000fe2000bf05070 */
[----:B------:R-:W-:-:S03]  /*a310*/  UMOV UR11, URZ ;  /* 0x0000003f000b7c82 */ /* 0x000fc60008000000 */
[----:B------:R-:W-:Y:S02]  /*a320*/  ISETP.NE.AND.EX P0, PT, RZ, UR17, PT, P0 ;  /* 0x00000011ff007c0c */ /* 0x000fe4000bf05300 */
[----:B--2---:R-:W-:Y:S02]  /*a330*/  @P1 R2UR UR5, R7 ;  /* 0x00000000070512ca */ /* 0x004fe400000e0000 */
        /* <DEDUP_REMOVED lines=8> */
[----:B---3--:R-:W-:Y:S01]  /*a3c0*/  @P3 R2UR UR5, R6 ;  /* 0x00000000060532ca */ /* 0x008fe200000e0000 */
        /* <DEDUP_REMOVED lines=10> */
.L_x_662:
        /* <DEDUP_REMOVED lines=14> */
.L_x_663:
        /* <DEDUP_REMOVED lines=9> */
.L_x_664:
        /* <DEDUP_REMOVED lines=22> */
.L_x_665:
        /* <DEDUP_REMOVED lines=23> */
[----:B------:R-:W1:Y:S01]  /*a8b0*/  S2R R3, SR_CgaCtaId ;  /* 0x0000000000037919 */ /* 0x000e620000008800 */
[----:B------:R-:W-:Y:S02]  /*a8c0*/  MOV R6, 0x400 ;  /* 0x0000040000067802 */ /* 0x000fe40000000f00 */
[----:B------:R-:W-:Y:S01]  /*a8d0*/  ISETP.NE.AND P0, PT, R11, RZ, PT ;  /* 0x000000ff0b00720c */ /* 0x000fe20003f05270 */
[----:B------:R-:W2:Y:S01]  /*a8e0*/  S2R R21, SR_CTAID.Y ;  /* 0x0000000000157919 */ /* 0x000ea20000002600 */
[----:B-1----:R-:W-:Y:S01]  /*a8f0*/  LEA R6, R3, R6, 0x18 ;  /* 0x0000000603067211 */ /* 0x002fe200078ec0ff */
[----:B------:R-:W-:-:S05]  /*a900*/  IMAD.MOV.U32 R3, RZ, RZ, 0x1 ;  /* 0x00000001ff037424 */ /* 0x000fca00078e00ff */
[----:B------:R-:W-:-:S04]  /*a910*/  SHF.L.U32 R3, R3, 0x1f, RZ ;  /* 0x0000001f03037819 */ /* 0x000fc800000006ff */
[----:B------:R-:W1:Y:S02]  /*a920*/  SYNCS.PHASECHK.TRANS64.TRYWAIT P1, [R6+URZ+0x31820], R3 ;  /* 0x03182003060075a7 */ /* 0x000e64000802017f */
[----:B-12---:R-:W-:Y:S05]  /*a930*/  @!P1 BRA `(.L_x_666) ;  /* 0x0000001800549947 */ /* 0x006fea0003800000 */
.L_x_681:
[----:B------:R-:W-:Y:S01]  /*a940*/  SHF.R.S32.HI R21, RZ, 0x1f, R21 ;  /* 0x0000001fff157819 */ /* 0x000fe20000011415 */
[----:B------:R-:W-:Y:S01]  /*a950*/  IMAD.MOV.U32 R4, RZ, RZ, 0x1 ;  /* 0x00000001ff047424 */ /* 0x000fe200078e00ff */
[----:B------:R-:W-:Y:S06]  /*a960*/  @P0 BRA `(.L_x_667) ;  /* 0x0000000000140947 */ /* 0x000fec0003800000 */
[----:B------:R-:W-:Y:S01]  /*a970*/  LOP3.LUT P1, RZ, R18, 0x1f, RZ, 0xc0, !PT ;  /* 0x0000001f12ff7812 */ /* 0x000fe2000782c0ff */
[----:B-1----:R-:W-:-:S04]  /*a980*/  IMAD.MOV.U32 R3, RZ, RZ, 0x8100 ;  /* 0x00008100ff037424 */ /* 0x002fc800078e00ff */
[----:B------:R2:W-:Y:S08]  /*a990*/  SYNCS.ARRIVE.TRANS64 RZ, [R6+URZ+0x31810], R3 ;  /* 0x0318100306ff79a7 */ /* 0x0005f0000800003f */
[----:B------:R-:W-:Y:S05]  /*a9a0*/  @!P1 BRA `(.L_x_667) ;  /* 0x0000000000049947 */ /* 0x000fea0003800000 */
[----:B------:R-:W-:Y:S01]  /*a9b0*/  BPT.TRAP 0x1 ;  /* 0x000000040000795c */ /* 0x000fe20000300000 */
.L_x_667:
[----:B------:R-:W3:Y:S01]  /*a9c0*/  LDC.64 R8, c[0x0][0x198] ;  /* 0x00006600ff087b82 */ /* 0x000ee20000000a00 */
        /* <DEDUP_REMOVED lines=8> */
[----:B-12---:R-:W-:Y:S01]  /*aa50*/  IMAD.MOV.U32 R3, RZ, RZ, 0x14000 ;  /* 0x00014000ff037424 */ /* 0x006fe200078e00ff */
        /* <DEDUP_REMOVED lines=11> */
[----:B---3--:R-:W-:Y:S01]  /*ab10*/  IMAD.MOV.U32 R5, RZ, RZ, R8 ;  /* 0x000000ffff057224 */ /* 0x008fe200078e0008 */
        /* <DEDUP_REMOVED lines=51> */
[----:B-1----:R-:W-:Y:S01]  /*ae50*/  UMOV UR16, 0x0 ;  /* 0x0000000000107882 */ /* 0x002fe20000000000 */
[----:B------:R-:W-:Y:S01]  /*ae60*/  UMOV UR17, 0x10000000 ;  /* 0x1000000000117882 */ /* 0x000fe20000000000 */
[----:B--2---:R-:W-:Y:S01]  /*ae70*/  ULEA UR40, UP0, UR10, UR22, 0x2 ;  /* 0x000000160a287291 */ /* 0x004fe2000f80103f */
[----:B------:R-:W-:Y:S01]  /*ae80*/  UMOV UR43, UR11 ;  /* 0x0000000b002b7c82 */ /* 0x000fe20008000000 */
[----:B------:R-:W-:-:S02]  /*ae90*/  UMOV UR44, UR12 ;  /* 0x0000000c002c7c82 */ /* 0x000fc40008000000 */
[----:B------:R-:W-:Y:S01]  /*aea0*/  ULEA.HI.X UR41, UR10, UR23, UR9, 0x2, UP0 ;  /* 0x000000170a297291 */ /* 0x000fe200080f1409 */
[----:B------:R-:W-:Y:S02]  /*aeb0*/  UMOV UR45, UR13 ;  /* 0x0000000d002d7c82 */ /* 0x000fe40008000000 */
[----:B------:R-:W-:Y:S01]  /*aec0*/  UMOV UR9, 0x10 ;  /* 0x0000001000097882 */ /* 0x000fe20000000000 */
[----:B---3--:R-:W-:Y:S01]  /*aed0*/  UIADD3 UR24, UR8, 0x2800, URZ ;  /* 0x0000280008187890 */ /* 0x008fe2000fffe03f */
[----:B------:R-:W-:Y:S01]  /*aee0*/  UMOV UR10, UR18 ;  /* 0x00000012000a7c82 */ /* 0x000fe20008000000 */
[----:B------:R-:W-:Y:S01]  /*aef0*/  UMOV UR26, 0x40 ;  /* 0x00000040001a7882 */ /* 0x000fe20000000000 */
[----:B------:R-:W-:Y:S02]  /*af00*/  UMOV UR27, UR11 ;  /* 0x0000000b001b7c82 */ /* 0x000fe40008000000 */
[----:B------:R1:W-:Y:S01]  /*af10*/  UBLKCP.S.G [UR48], [UR40], UR9 ;  /* 0x00000030280073ba */ /* 0x0003e20008000209 */
[----:B------:R2:W-:Y:S01]  /*af20*/  SYNCS.ARRIVE.TRANS64 RZ, [R6+URZ+0x31800], R3 ;  /* 0x0318000306ff79a7 */ /* 0x0005e2000800003f */
[----:B------:R-:W-:Y:S01]  /*af30*/  UMOV UR28, UR12 ;  /* 0x0000000c001c7c82 */ /* 0x000fe20008000000 */
[----:B----4-:R-:W-:Y:S01]  /*af40*/  UIADD3 UR56, UR8, 0x5000, URZ ;  /* 0x0000500008387890 */ /* 0x010fe2000fffe03f */
        /* <DEDUP_REMOVED lines=9> */
[----:B-1----:R-:W-:-:S02]  /*afe0*/  UIADD3 UR9, UR8, 0x31800, URZ ;  /* 0x0003180008097890 */ /* 0x002fc4000fffe03f */
        /* <DEDUP_REMOVED lines=11> */
[----:B-1----:R-:W-:Y:S01]  /*b0a0*/  UMOV UR10, 0xc0 ;  /* 0x000000c0000a7882 */ /* 0x002fe20000000000 */
[----:B------:R2:W-:Y:S01]  /*b0b0*/  UTMALDG.4D [UR40], [UR6], desc[UR16] ;  /* 0x00001028060075b4 */ /* 0x0005e20008019000 */
[----:B---3--:R-:W-:-:S02]  /*b0c0*/  UIADD3 UR24, UR8, 0xf000, URZ ;  /* 0x0000f00008187890 */ /* 0x008fc4000fffe03f */
[----:B------:R-:W-:Y:S01]  /*b0d0*/  UIADD3 UR8, UR8, 0x11800, URZ ;  /* 0x0001180008087890 */ /* 0x000fe2000fffe03f */
[----:B------:R-:W-:Y:S01]  /*b0e0*/  UMOV UR26, 0x80 ;  /* 0x00000080001a7882 */ /* 0x000fe20000000000 */
[----:B------:R2:W-:Y:S05]  /*b0f0*/  UTMALDG.4D [UR32], [UR6], desc[UR16] ;  /* 0x00001020060075b4 */ /* 0x0005ea0008019000 */
[----:B------:R2:W-:Y:S02]  /*b100*/  UTMALDG.4D [UR24], [UR6], desc[UR16] ;  /* 0x00001018060075b4 */ /* 0x0005e40008019000 */
[----:B------:R2:W-:Y:S02]  /*b110*/  UTMALDG.4D [UR8], [UR6], desc[UR16] ;  /* 0x00001008060075b4 */ /* 0x0005e40008019000 */
[----:B--2---:R-:W-:Y:S05]  /*b120*/  @P1 BRA `(.L_x_668) ;  /* 0x0000000800581947 */ /* 0x004fea0003800000 */
[----:B------:R-:W1:Y:S01]  /*b130*/  LDC.64 R12, c[0x0][0x730] ;  /* 0x0001cc00ff0c7b82 */ /* 0x000e620000000a00 */
[----:B------:R-:W-:Y:S01]  /*b140*/  ULDC.64 UR8, c[0x0][0x738] ;  /* 0x0001ce0000087ab9 */ /* 0x000fe20000000a00 */
[----:B------:R-:W-:Y:S01]  /*b150*/  LOP3.LUT R16, R18, 0x1f, RZ, 0xc0, !PT ;  /* 0x0000001f12107812 */ /* 0x000fe200078ec0ff */
[----:B------:R-:W-:Y:S02]  /*b160*/  UIMAD UR6, UR47, UR8, URZ ;  /* 0x000000082f0672a4 */ /* 0x000fe4000f8e023f */
[----:B------:R-:W-:Y:S02]  /*b170*/  UIMAD.WIDE.U32 UR4, UR21, UR8, UR38 ;  /* 0x00000008150472a5 */ /* 0x000fe4000f8e0026 */
[----:B------:R-:W-:Y:S01]  /*b180*/  UIMAD UR6, UR21, UR9, UR6 ;  /* 0x00000009150672a4 */ /* 0x000fe2000f8e0206 */
[----:B------:R-:W2:Y:S03]  /*b190*/  LDC.64 R14, c[0x0][0x728] ;  /* 0x0001ca00ff0e7b82 */ /* 0x000ea60000000a00 */
        /* <DEDUP_REMOVED lines=9> */
[----:B-1----:R-:W-:-:S04]  /*b230*/  IMAD.WIDE.U32 R2, R12, UR20, R2 ;  /* 0x000000140c027c25 */ /* 0x002fc8000f8e0002 */
        /* <DEDUP_REMOVED lines=8> */
[----:B--2---:R-:W-:Y:S01]  /*b2c0*/  LEA R14, P1, R2, R14, 0x2 ;  /* 0x0000000e020e7211 */ /* 0x004fe200078210ff */
        /* <DEDUP_REMOVED lines=8> */
.L_x_673:
[----:B------:R-:W-:-:S04]  /*b350*/  SHF.L.U32 R5, R13, 0x1f, RZ ;  /* 0x0000001f0d057819 */ /* 0x000fc800000006ff */
[----:B------:R-:W1:Y:S02]  /*b360*/  SYNCS.PHASECHK.TRANS64.TRYWAIT P1, [R6+URZ+0x31838], R5 ;  /* 0x03183805060075a7 */ /* 0x000e64000802017f */
[----:B-1----:R-:W-:Y:S05]  /*b370*/  @!P1 BRA `(.L_x_669) ;  /* 0x0000000c00d89947 */ /* 0x002fea0003800000 */
.L_x_682:
[----:B------:R-:W-:Y:S05]  /*b380*/  @P0 BRA `(.L_x_670) ;  /* 0x0000000000140947 */ /* 0x000fea0003800000 */
[----:B------:R-:W-:Y:S01]  /*b390*/  ISETP.NE.AND P1, PT, R16, RZ, PT ;  /* 0x000000ff1000720c */ /* 0x000fe20003f25270 */
[----:B-1----:R-:W-:-:S04]  /*b3a0*/  IMAD.MOV.U32 R5, RZ, RZ, 0x8100 ;  /* 0x00008100ff057424 */ /* 0x002fc800078e00ff */
[----:B------:R2:W-:Y:S08]  /*b3b0*/  SYNCS.ARRIVE.TRANS64 RZ, [R6+URZ+0x31830], R5 ;  /* 0x0318300506ff79a7 */ /* 0x0005f0000800003f */
[----:B------:R-:W-:Y:S05]  /*b3c0*/  @!P1 BRA `(.L_x_670) ;  /* 0x0000000000049947 */ /* 0x000fea0003800000 */
[----:B------:R-:W-:Y:S01]  /*b3d0*/  BPT.TRAP 0x1 ;  /* 0x000000040000795c */ /* 0x000fe20000300000 */
.L_x_670:
        /* <DEDUP_REMOVED lines=47> */
.L_x_684:
[----:B------:R-:W-:Y:S01]  /*b6d0*/  LOP3.LUT R13, R13, 0x1, RZ, 0x3c, !PT ;  /* 0x000000010d0d7812 */ /* 0x000fe200078e3cff */
[----:B------:R-:W-:Y:S06]  /*b6e0*/  @P2 BRA `(.L_x_672) ;  /* 0x0000000000142947 */ /* 0x000fec0003800000 */
[----:B------:R-:W-:Y:S01]  /*b6f0*/  ISETP.NE.AND P1, PT, R16, RZ, PT ;  /* 0x000000ff1000720c */ /* 0x000fe20003f25270 */
[----:B-1----:R-:W-:-:S04]  /*b700*/  IMAD.MOV.U32 R2, RZ, RZ, 0x8100 ;  /* 0x00008100ff027424 */ /* 0x002fc800078e00ff */
[----:B------:R2:W-:Y:S08]  /*b710*/  SYNCS.ARRIVE.TRANS64 RZ, [R20+URZ+0x31810], R2 ;  /* 0x0318100214ff79a7 */ /* 0x0005f0000800003f */
[----:B------:R-:W-:Y:S05]  /*b720*/  @!P1 BRA `(.L_x_672) ;  /* 0x0000000000049947 */ /* 0x000fea0003800000 */
[----:B------:R-:W-:Y:S01]  /*b730*/  BPT.TRAP 0x1 ;  /* 0x000000040000795c */ /* 0x000fe20000300000 */
.L_x_672:
[--C-:B-12---:R-:W-:Y:S01]  /*b740*/  IMAD R2, R12, 0x8000, R6.reuse ;  /* 0x000080000c027824 */ /* 0x106fe200078e0206 */
        /* <DEDUP_REMOVED lines=50> */
[----:B-1----:R-:W-:Y:S05]  /*ba70*/  @!P1 BRA `(.L_x_673) ;  /* 0xfffffff800349947 */ /* 0x002fea000383ffff */
[----:B------:R-:W-:-:S07]  /*ba80*/  VIADD R12, R12, 0x1 ;  /* 0x000000010c0c7836 */ /* 0x000fce0000000000 */
.L_x_668:
[----:B------:R-:W-:Y:S01]  /*ba90*/  SHF.L.U32 R16, R13, 0x1f, RZ ;  /* 0x0000001f0d107819 */ /* 0x000fe200000006ff */
[----:B------:R-:W1:Y:S01]  /*baa0*/  LDC.64 R10, c[0x0][0x730] ;  /* 0x0001cc00ff0a7b82 */ /* 0x000e620000000a00 */
[----:B------:R-:W-:Y:S02]  /*bab0*/  IMAD.U32 R14, RZ, RZ, UR38 ;  /* 0x00000026ff0e7e24 */ /* 0x000fe4000f8e00ff */
[----:B------:R-:W-:Y:S02]  /*bac0*/  IMAD.U32 R2, RZ, RZ, UR38 ;  /* 0x00000026ff027e24 */ /* 0x000fe4000f8e00ff */
[----:B------:R-:W-:Y:S02]  /*bad0*/  IMAD.MOV.U32 R2, RZ, RZ, R14 ;  /* 0x000000ffff027224 */ /* 0x000fe400078e000e */
[----:B------:R-:W-:Y:S01]  /*bae0*/  IMAD.U32 R3, RZ, RZ, UR39 ;  /* 0x00000027ff037e24 */ /* 0x000fe2000f8e00ff */
[----:B------:R-:W2:Y:S01]  /*baf0*/  SYNCS.PHASECHK.TRANS64.TRYWAIT P1, [R6+URZ+0x31838], R16 ;  /* 0x03183810060075a7 */ /* 0x000ea2000802017f */
[----:B------:R-:W-:Y:S01]  /*bb00*/  IMAD.U32 R15, RZ, RZ, UR39 ;  /* 0x00000027ff0f7e24 */ /* 0x000fe2000f8e00ff */
[----:B------:R-:W3:Y:S01]  /*bb10*/  LDC.64 R8, c[0x0][0x738] ;  /* 0x0001ce00ff087b82 */ /* 0x000ee20000000a00 */
[----:B-1----:R-:W-:-:S02]  /*bb20*/  IMAD R14, R21, R10, RZ ;  /* 0x0000000a150e7224 */ /* 0x002fc400078e02ff */
[----:B------:R-:W-:-:S04]  /*bb30*/  IMAD.WIDE.U32 R2, R10, UR20, R2 ;  /* 0x000000140a027c25 */ /* 0x000fc8000f8e0002 */
[----:B------:R-:W-:-:S04]  /*bb40*/  IMAD R11, R11, UR20, R14 ;  /* 0x000000140b0b7c24 */ /* 0x000fc8000f8e020e */
[----:B------:R-:W-:Y:S02]  /*bb50*/  IMAD.IADD R3, R11, 0x1, R3 ;  /* 0x000000010b037824 */ /* 0x000fe400078e0203 */
[C---:B---3--:R-:W-:Y:S02]  /*bb60*/  IMAD R10, R8.reuse, UR47, RZ ;  /* 0x0000002f080a7c24 */ /* 0x048fe4000f8e02ff */
[----:B------:R-:W-:-:S04]  /*bb70*/  IMAD.WIDE.U32 R2, R8, UR21, R2 ;  /* 0x0000001508027c25 */ /* 0x000fc8000f8e0002 */
[----:B------:R-:W-:Y:S01]  /*bb80*/  IMAD R9, R9, UR21, R10 ;  /* 0x0000001509097c24 */ /* 0x000fe2000f8e020a */
[----:B--2---:R-:W-:Y:S06]  /*bb90*/  @!P1 BRA `(.L_x_674) ;  /* 0x0000000400fc9947 */ /* 0x004fec0003800000 */
.L_x_685:
[----:B------:R-:W-:Y:S01]  /*bba0*/  IMAD.IADD R8, R9, 0x1, R3 ;  /* 0x0000000109087824 */ /* 0x000fe200078e0203 */
[----:B------:R-:W-:Y:S06]  /*bbb0*/  @P0 BRA `(.L_x_675) ;  /* 0x0000000000140947 */ /* 0x000fec0003800000 */
[----:B------:R-:W-:Y:S01]  /*bbc0*/  LOP3.LUT P0, RZ, R18, 0x1f, RZ, 0xc0, !PT ;  /* 0x0000001f12ff7812 */ /* 0x000fe2000780c0ff */
[----:B------:R-:W-:-:S04]  /*bbd0*/  IMAD.MOV.U32 R9, RZ, RZ, 0x8100 ;  /* 0x00008100ff097424 */ /* 0x000fc800078e00ff */
[----:B------:R2:W-:Y:S08]  /*bbe0*/  SYNCS.ARRIVE.TRANS64 RZ, [R6+URZ+0x31830], R9 ;  /* 0x0318300906ff79a7 */ /* 0x0005f0000800003f */
[----:B------:R-:W-:Y:S05]  /*bbf0*/  @!P0 BRA `(.L_x_675) ;  /* 0x0000000000048947 */ /* 0x000fea0003800000 */
[----:B------:R-:W-:Y:S01]  /*bc00*/  BPT.TRAP 0x1 ;  /* 0x000000040000795c */ /* 0x000fe20000300000 */
.L_x_675:
        /* <DEDUP_REMOVED lines=52> */
[----:B----4-:R-:W-:Y:S01]  /*bf50*/  NOP ;  /* 0x0000000000007918 */ /* 0x010fe20000000000 */
.L_x_661:
[----:B------:R-:W-:Y:S05]  /*bf60*/  WARPSYNC.ALL ;  /* 0x0000000000007948 */ /* 0x000fea0003800000 */
[----:B------:R-:W-:-:S13]  /*bf70*/  ELECT P0, URZ, PT ;  /* 0x00000000003f782f */ /* 0x000fda0003800000 */
[----:B------:R-:W-:Y:S05]  /*bf80*/  @!P0 BRA `(.L_x_627) ;  /* 0x00000000007c8947 */ /* 0x000fea0003800000 */
[----:B------:R-:W4:Y:S02]  /*bf90*/  LDL R0, [R1] ;  /* 0x0000000001007983 */ /* 0x000f240000100800 */
[----:B----4-:R-:W-:-:S13]  /*bfa0*/  R2UR UR4, R0 ;  /* 0x00000000000472ca */ /* 0x010fda00000e0000 */
[----:B------:R-:W-:-:S06]  /*bfb0*/  ULOP3.LUT UR4, UR4, 0x2, URZ, 0xfc, !UPT ;  /* 0x0000000204047892 */ /* 0x000fcc000f8efc3f */
[----:B------:R-:W-:-:S05]  /*bfc0*/  IMAD.U32 R0, RZ, RZ, UR4 ;  /* 0x00000004ff007e24 */ /* 0x000fca000f8e00ff */
[----:B------:R-:W-:-:S13]  /*bfd0*/  ISETP.NE.AND P1, PT, R0, 0x3, PT ;  /* 0x000000030000780c */ /* 0x000fda0003f25270 */
[----:B------:R-:W-:Y:S05]  /*bfe0*/  @!P1 BRA `(.L_x_676) ;  /* 0x0000000000049947 */ /* 0x000fea0003800000 */
[----:B---3--:R-:W-:Y:S01]  /*bff0*/  BPT.TRAP 0x1 ;  /* 0x000000040000795c */ /* 0x008fe20000300000 */
.L_x_676:
        /* <DEDUP_REMOVED lines=8> */
.L_x_686:
        /* <DEDUP_REMOVED lines=9> */
.L_x_687:
[----:B------:R-:W-:Y:S05]  /*c110*/  @!P1 BRA `(.L_x_679) ;  /* 0x0000000000049947 */ /* 0x000fea0003800000 */
[----:B---3--:R-:W-:Y:S01]  /*c120*/  BPT.TRAP 0x1 ;  /* 0x000000040000795c */ /* 0x008fe20000300000 */
.L_x_679:
[----:B------:R-:W-:-:S07]  /*c130*/  SHF.L.U32 R13, R13, 0x1f, RZ ;  /* 0x0000001f0d0d7819 */ /* 0x000fce00000006ff */
.L_x_680:
[----:B------:R1:W1:Y:S02]  /*c140*/  SYNCS.PHASECHK.TRANS64.TRYWAIT P0, [R2+URZ+0x31838], R13 ;  /* 0x0318380d020075a7 */ /* 0x000264000800017f */
[----:B-1----:R-:W-:Y:S05]  /*c150*/  @!P0 NANOSLEEP.SYNCS 0x989680 ;  /* 0x009896800000895d */ /* 0x002fea0003900000 */
[----:B------:R-:W1:Y:S02]  /*c160*/  @!P0 SYNCS.PHASECHK.TRANS64 P0, [R2+URZ+0x31838], R13 ;  /* 0x0318380d020085a7 */ /* 0x000e64000800007f */
[----:B-1----:R-:W-:Y:S05]  /*c170*/  @!P0 BRA `(.L_x_680) ;  /* 0xfffffffc00f08947 */ /* 0x002fea000383ffff */
.L_x_627:
[----:B---3--:R-:W-:Y:S05]  /*c180*/  BSYNC B0 ;  /* 0x0000000000007941 */ /* 0x008fea0003800000 */
.L_x_621:
[----:B------:R-:W-:Y:S05]  /*c190*/  EXIT ;  /* 0x000000000000794d */ /* 0x000fea0003800000 */
.L_x_634:
[----:B-1----:R1:W2:Y:S02]  /*c1a0*/  SYNCS.PHASECHK.TRANS64.TRYWAIT P0, [R17+URZ+0x31800], R14 ;  /* 0x0318000e110075a7 */ /* 0x0022a4000800017f */
[----:B--2---:R-:W-:Y:S05]  /*c1b0*/  @!P0 NANOSLEEP.SYNCS 0x989680 ;  /* 0x009896800000895d */ /* 0x004fea0003900000 */
[----:B------:R-:W2:Y:S02]  /*c1c0*/  @!P0 SYNCS.PHASECHK.TRANS64 P0, [R17+URZ+0x31800], R14 ;  /* 0x0318000e110085a7 */ /* 0x000ea4000800007f */
[----:B--2---:R-:W-:Y:S05]  /*c1d0*/  @!P0 BRA `(.L_x_634) ;  /* 0xfffffffc00f08947 */ /* 0x004fea000383ffff */
[----:B------:R-:W-:Y:S05]  /*c1e0*/  BRA `(.L_x_633) ;  /* 0xffffff5000187947 */ /* 0x000fea000383ffff */
.L_x_638:
[----:B--2---:R2:W3:Y:S02]  /*c1f0*/  SYNCS.PHASECHK.TRANS64.TRYWAIT P0, [R16+URZ+0x31810], R9 ;  /* 0x03181009100075a7 */ /* 0x0044e4000800017f */
[----:B---3--:R-:W-:Y:S05]  /*c200*/  @!P0 NANOSLEEP.SYNCS 0x989680 ;  /* 0x009896800000895d */ /* 0x008fea0003900000 */
[----:B------:R-:W3:Y:S02]  /*c210*/  @!P0 SYNCS.PHASECHK.TRANS64 P0, [R16+URZ+0x31810], R9 ;  /* 0x03181009100085a7 */ /* 0x000ee4000800007f */
[----:B---3--:R-:W-:Y:S05]  /*c220*/  @!P0 BRA `(.L_x_638) ;  /* 0xfffffffc00f08947 */ /* 0x008fea000383ffff */
[----:B------:R-:W-:Y:S05]  /*c230*/  BRA `(.L_x_637) ;  /* 0xffffff5800a87947 */ /* 0x000fea000383ffff */
.L_x_642:
[----:B----4-:R4:W1:Y:S02]  /*c240*/  SYNCS.PHASECHK.TRANS64.TRYWAIT P0, [R17+URZ+0x31830], R10 ;  /* 0x0318300a110075a7 */ /* 0x010864000800017f */
[----:B-1----:R-:W-:Y:S05]  /*c250*/  @!P0 NANOSLEEP.SYNCS 0x989680 ;  /* 0x009896800000895d */ /* 0x002fea0003900000 */
[----:B------:R-:W1:Y:S02]  /*c260*/  @!P0 SYNCS.PHASECHK.TRANS64 P0, [R17+URZ+0x31830], R10 ;  /* 0x0318300a110085a7 */ /* 0x000e64000800007f */
[----:B-1----:R-:W-:Y:S05]  /*c270*/  @!P0 BRA `(.L_x_642) ;  /* 0xfffffffc00f08947 */ /* 0x002fea000383ffff */
[----:B------:R-:W-:Y:S05]  /*c280*/  BRA `(.L_x_641) ;  /* 0xffffff7400b47947 */ /* 0x000fea000383ffff */
.L_x_666:
[----:B-1----:R1:W2:Y:S02]  /*c290*/  SYNCS.PHASECHK.TRANS64.TRYWAIT P1, [R6+URZ+0x31820], R3 ;  /* 0x03182003060075a7 */ /* 0x0022a4000802017f */
[----:B--2---:R-:W-:Y:S05]  /*c2a0*/  @!P1 NANOSLEEP.SYNCS 0x989680 ;  /* 0x009896800000995d */ /* 0x004fea0003900000 */
[----:B------:R-:W2:Y:S02]  /*c2b0*/  @!P1 SYNCS.PHASECHK.TRANS64 P1, [R6+URZ+0x31820], R3 ;  /* 0x03182003060095a7 */ /* 0x000ea4000802007f */
[----:B--2---:R-:W-:Y:S05]  /*c2c0*/  @!P1 BRA `(.L_x_666) ;  /* 0xfffffffc00f09947 */ /* 0x004fea000383ffff */
[----:B------:R-:W-:Y:S05]  /*c2d0*/  BRA `(.L_x_681) ;  /* 0xffffffe400987947 */ /* 0x000fea000383ffff */
.L_x_669:
[----:B-1----:R1:W2:Y:S02]  /*c2e0*/  SYNCS.PHASECHK.TRANS64.TRYWAIT P1, [R6+URZ+0x31838], R5 ;  /* 0x03183805060075a7 */ /* 0x0022a4000802017f */
[----:B--2---:R-:W-:Y:S05]  /*c2f0*/  @!P1 NANOSLEEP.SYNCS 0x989680 ;  /* 0x009896800000995d */ /* 0x004fea0003900000 */
[----:B------:R-:W2:Y:S02]  /*c300*/  @!P1 SYNCS.PHASECHK.TRANS64 P1, [R6+URZ+0x31838], R5 ;  /* 0x03183805060095a7 */ /* 0x000ea4000802007f */
[----:B--2---:R-:W-:Y:S05]  /*c310*/  @!P1 BRA `(.L_x_669) ;  /* 0xfffffffc00f09947 */ /* 0x004fea000383ffff */
[----:B------:R-:W-:Y:S05]  /*c320*/  BRA `(.L_x_682) ;  /* 0xfffffff000147947 */ /* 0x000fea000383ffff */
.L_x_671:
[----:B------:R-:W-:-:S07]  /*c330*/  SHF.L.U32 R2, R4, 0x1f, RZ ;  /* 0x0000001f04027819 */ /* 0x000fce00000006ff */
.L_x_683:
[----:B-1----:R1:W2:Y:S02]  /*c340*/  SYNCS.PHASECHK.TRANS64.TRYWAIT P1, [R20+URZ+0x31820], R2 ;  /* 0x03182002140075a7 */ /* 0x0022a4000802017f */
[----:B--2---:R-:W-:Y:S05]  /*c350*/  @!P1 NANOSLEEP.SYNCS 0x989680 ;  /* 0x009896800000995d */ /* 0x004fea0003900000 */
[----:B------:R-:W2:Y:S02]  /*c360*/  @!P1 SYNCS.PHASECHK.TRANS64 P1, [R20+URZ+0x31820], R2 ;  /* 0x03182002140095a7 */ /* 0x000ea4000802007f */
[----:B--2---:R-:W-:Y:S05]  /*c370*/  @!P1 BRA `(.L_x_683) ;  /* 0xfffffffc00f09947 */ /* 0x004fea000383ffff */
[----:B------:R-:W-:Y:S05]  /*c380*/  BRA `(.L_x_684) ;  /* 0xfffffff000d07947 */ /* 0x000fea000383ffff */
.L_x_674:
[----:B-1----:R1:W2:Y:S02]  /*c390*/  SYNCS.PHASECHK.TRANS64.TRYWAIT P1, [R6+URZ+0x31838], R16 ;  /* 0x03183810060075a7 */ /* 0x0022a4000802017f */
[----:B--2---:R-:W-:Y:S05]  /*c3a0*/  @!P1 NANOSLEEP.SYNCS 0x989680 ;  /* 0x009896800000995d */ /* 0x004fea0003900000 */
[----:B------:R-:W2:Y:S02]  /*c3b0*/  @!P1 SYNCS.PHASECHK.TRANS64 P1, [R6+URZ+0x31838], R16 ;  /* 0x03183810060095a7 */ /* 0x000ea4000802007f */
[----:B--2---:R-:W-:Y:S05]  /*c3c0*/  @!P1 BRA `(.L_x_674) ;  /* 0xfffffffc00f09947 */ /* 0x004fea000383ffff */
[----:B------:R-:W-:Y:S05]  /*c3d0*/  BRA `(.L_x_685) ;  /* 0xfffffff400f07947 */ /* 0x000fea000383ffff */
.L_x_677:
[----:B----4-:R4:W1:Y:S02]  /*c3e0*/  SYNCS.PHASECHK.TRANS64.TRYWAIT P0, [R5+URZ], R0 ;  /* 0x00000000050075a7 */ /* 0x010864000800017f */
[----:B-1----:R-:W-:Y:S05]  /*c3f0*/  @!P0 NANOSLEEP.SYNCS 0x989680 ;  /* 0x009896800000895d */ /* 0x002fea0003900000 */
[----:B------:R-:W1:Y:S02]  /*c400*/  @!P0 SYNCS.PHASECHK.TRANS64 P0, [R5+URZ], R0 ;  /* 0x00000000050085a7 */ /* 0x000e64000800007f */
[----:B-1----:R-:W-:Y:S05]  /*c410*/  @!P0 BRA `(.L_x_677) ;  /* 0xfffffffc00f08947 */ /* 0x002fea000383ffff */
[----:B------:R-:W-:Y:S05]  /*c420*/  BRA `(.L_x_686) ;  /* 0xfffffffc00147947 */ /* 0x000fea000383ffff */
.L_x_678:
[----:B----4-:R4:W1:Y:S02]  /*c430*/  SYNCS.PHASECHK.TRANS64.TRYWAIT P0, [R3+URZ], R0 ;  /* 0x00000000030075a7 */ /* 0x010864000800017f */
[----:B-1----:R-:W-:Y:S05]  /*c440*/  @!P0 NANOSLEEP.SYNCS 0x989680 ;  /* 0x009896800000895d */ /* 0x002fea0003900000 */
[----:B------:R-:W1:Y:S02]  /*c450*/  @!P0 SYNCS.PHASECHK.TRANS64 P0, [R3+URZ], R0 ;  /* 0x00000000030085a7 */ /* 0x000e64000800007f */
[----:B-1----:R-:W-:Y:S05]  /*c460*/  @!P0 BRA `(.L_x_678) ;  /* 0xfffffffc00f08947 */ /* 0x002fea000383ffff */
[----:B------:R-:W-:Y:S05]  /*c470*/  BRA `(.L_x_687) ;  /* 0xfffffffc00247947 */ /* 0x000fea000383ffff */
.L_x_688:
        /* <DEDUP_REMOVED lines=16> */
.L_x_2204:


//--------------------- .text._ZN7cutlass13device_kernelIN5flash11enable_sm90INS1_16FlashAttnBwdSm90INS1_25CollectiveMainloopBwdSm90ILi2ELi1ELi1EN4cute5tupleIJNS5_1CILi1EEES8_S8_EEENS6_IJNS7_ILi64EEENS7_ILi80EEENS7_ILi256EEEEEENS_6half_tEfNS_4arch4Sm90ELb1ELb0ELb1ELb0ELb0ELb0ELb1ELb1ELi2ELi1ELi1ELi1ELb0EEENS1_21CollectiveEpilogueBwdISD_SE_SG_Li256ELb0ELb1ELi2EEENS1_25SingleTileBwdLPTSchedulerILb0ELi80ELb0EEEEEEEEEvNT_6ParamsE --------------------------
	.section	.text._ZN7cutlass13device_kernelIN5flash11enable_sm90INS1_16FlashAttnBwdSm90INS1_25CollectiveMainloopBwdSm90ILi2ELi1ELi1EN4cute5tupleIJNS5_1CILi1EEES8_S8_EEENS6_IJNS7_ILi64EEENS7_ILi80EEENS7_ILi256EEEEEENS_6half_tEfNS_4arch4Sm90ELb1ELb0ELb1ELb0ELb0ELb0ELb1ELb1ELi2ELi1ELi1ELi1ELb0EEENS1_21CollectiveEpilogueBwdISD_SE_SG_Li256ELb0ELb1ELi2EEENS1_25SingleTileBwdLPTSchedulerILb0ELi80ELb0EEEEEEEEEvNT_6ParamsE,"ax",@progbits
	.align	128
.text._ZN7cutlass13device_kernelIN5flash11enable_sm90INS1_16FlashAttnBwdSm90INS1_25CollectiveMainloopBwdSm90ILi2ELi1ELi1EN4cute5tupleIJNS5_1CILi1EEES8_S8_EEENS6_IJNS7_ILi64EEENS7_ILi80EEENS7_ILi256EEEEEENS_6half_tEfNS_4arch4Sm90ELb1ELb0ELb1ELb0ELb0ELb0ELb1ELb1ELi2ELi1ELi1ELi1ELb0EEENS1_21CollectiveEpilogueBwdISD_SE_SG_Li256ELb0ELb1ELi2EEENS1_25SingleTileBwdLPTSchedulerILb0ELi80ELb0EEEEEEEEEvNT_6ParamsE:
        .type           _ZN7cutlass13device_kernelIN5flash11enable_sm90INS1_16FlashAttnBwdSm90INS1_25CollectiveMainloopBwdSm90ILi2ELi1ELi1EN4cute5tupleIJNS5_1CILi1EEES8_S8_EEENS6_IJNS7_ILi64EEENS7_ILi80EEENS7_ILi256EEEEEENS_6half_tEfNS_4arch4Sm90ELb1ELb0ELb1ELb0ELb0ELb0ELb1ELb1ELi2ELi1ELi1ELi1ELb0EEENS1_21CollectiveEpilogueBwdISD_SE_SG_Li256ELb0ELb1ELi2EEENS1_25SingleTileBwdLPTSchedulerILb0ELi80ELb0EEEEEEEEEvNT_6ParamsE,@function
        .size           _ZN7cutlass13device_kernelIN5flash11enable_sm90INS1_16FlashAttnBwdSm90INS1_25CollectiveMainloopBwdSm90ILi2ELi1ELi1EN4cute5tupleIJNS5_1CILi1EEES8_S8_EEENS6_IJNS7_ILi64EEENS7_ILi80EEENS7_ILi256EEEEEENS_6half_tEfNS_4arch4Sm90ELb1ELb0ELb1ELb0ELb0ELb0ELb1ELb1ELi2ELi1ELi1ELi1ELb0EEENS1_21CollectiveEpilogueBwdISD_SE_SG_Li256ELb0ELb1ELi2EEENS1_25SingleTileBwdLPTSchedulerILb0ELi80ELb0EEEEEEEEEvNT_6ParamsE,(.L_x_2205 - _ZN7cutlass13device_kernelIN5flash11enable_sm90INS1_16FlashAttnBwdSm90INS1_25CollectiveMainloopBwdSm90ILi2ELi1ELi1EN4cute5tupleIJNS5_1CILi1EEES8_S8_EEENS6_IJNS7_ILi64EEENS7_ILi80EEENS7_ILi256EEEEEENS_6half_tEfNS_4arch4Sm90ELb1ELb0ELb1ELb0ELb0ELb0ELb1ELb1ELi2ELi1ELi1ELi1ELb0EEENS1_21CollectiveEpilogueBwdISD_SE_SG_Li256ELb0ELb1ELi2EEENS1_25SingleTileBwdLPTSchedulerILb0ELi80ELb0EEEEEEEEEvNT_6ParamsE)
        .other          _ZN7cutlass13device_kernelIN5flash11enable_sm90INS1_16FlashAttnBwdSm90INS1_25CollectiveMainloopBwdSm90ILi2ELi1ELi1EN4cute5tupleIJNS5_1CILi1EEES8_S8_EEENS6_IJNS7_ILi64EEENS7_ILi80EEENS7_ILi256EEEEEENS_6half_tEfNS_4arch4Sm90ELb1ELb0ELb1ELb0ELb0ELb0ELb1ELb1ELi2ELi1ELi1ELi1ELb0EEENS1_21CollectiveEpilogueBwdISD_SE_SG_Li256ELb0ELb1ELi2EEENS1_25SingleTileBwdLPTSchedulerILb0ELi80ELb0EEEEEEEEEvNT_6ParamsE,@"STO_CUDA_ENTRY STV_DEFAULT"
_ZN7cutlass13device_kernelIN5flash11enable_sm90INS1_16FlashAttnBwdSm90INS1_25CollectiveMainloopBwdSm90ILi2ELi1ELi1EN4cute5tupleIJNS5_1CILi1EEES8_S8_EEENS6_IJNS7_ILi64EEENS7_ILi80EEENS7_ILi256EEEEEENS_6half_tEfNS_4arch4Sm90ELb1ELb0ELb1ELb0ELb0ELb0ELb1ELb1ELi2ELi1ELi1ELi1ELb0EEENS1_21CollectiveEpilogueBwdISD_SE_SG_Li256ELb0ELb1ELi2EEENS1_25SingleTileBwdLPTSchedulerILb0ELi80ELb0EEEEEEEEEvNT_6ParamsE:
        /* <DEDUP_REMOVED lines=29> */
.L_x_690:
[----:B------:R-:W-:Y:S05]  /*01d0*/  BSYNC B0 ;  /* 0x0000000000007941 */ /* 0x000fea0003800000 */
.L_x_689:
        /* <DEDUP_REMOVED lines=34> */
.L_x_691:
        /* <DEDUP_REMOVED lines=20> */
.L_x_692:
[----:B-1----:R-:W-:Y:S01]  /*0540*/  ISETP.NE.AND P0, PT, R0, RZ, PT ;  /* 0x000000ff0000720c */ /* 0x002fe20003f05270 */
[----:B------:R-:W-:Y:S01]  /*0550*/  IMAD.MOV.U32 R0, RZ, RZ, 0x1 ;  /* 0x00000001ff007424 */ /* 0x000fe200078e00ff */
[----:B------:R-:W-:Y:S01]  /*0560*/  NOP ;  /* 0x0000000000007918 */ /* 0x000fe20000000000 */
[----:B------:R-:W-:-:S03]  /*0570*/  LOP3.LUT R21, R4, 0x7f, RZ, 0xc0, !PT ;  /* 0x0000007f04157812 */ /* 0x000fc600078ec0ff */
[----:B------:R-:W-:Y:S01]  /*0580*/  SEL R0, R0, 0x2, !P0 ;  /* 0x0000000200007807 */ /* 0x000fe20004000000 */
[----:B--23--:R-:W-:Y:S06]  /*0590*/  BAR.SYNC.DEFER_BLOCKING 0x0 ;  /* 0x0000000000007b1d */ /* 0x00cfec0000010000 */
[----:B------:R-:W-:Y:S05]  /*05a0*/  @!P0 BRA `(.L_x_693) ;  /* 0x000000d000488947 */ /* 0x000fea0003800000 */
.L_x_694:
[----:B------:R-:W-:-:S08]  /*05b0*/  NOP ;  /* 0x0000000000007918 */ /* 0x000fd00000000000 */
[----:B------:R-:W1:Y:S02]  /*05c0*/  USETMAXREG.TRY_ALLOC.CTAPOOL UP0, 0xf0 ;  /* 0x000000f0000079c8 */ /* 0x000e640008000600 */
[----:B-1----:R-:W-:-:S13]  /*05d0*/  PLOP3.LUT P0, PT, PT, PT, UP0, 0x80, 0x0 ;  /* 0x000000000000781c */ /* 0x002fda0003f0f008 */
[----:B------:R-:W-:Y:S05]  /*05e0*/  @!P0 BRA `(.L_x_694) ;  /* 0xfffffffc00f08947 */ /* 0x000fea000383ffff */
[----:B------:R-:W1:Y:S01]  /*05f0*/  S2UR UR7, SR_CTAID.X ;  /* 0x00000000000779c3 */ /* 0x000e620000002500 */
[----:B------:R-:W-:Y:S02]  /*0600*/  ULDC UR8, c[0x0][0xb50] ;  /* 0x0002d40000087ab9 */ /* 0x000fe40000000800 */
[----:B------:R-:W-:-:S05]  /*0610*/  UISETP.NE.AND UP0, UPT, UR8, 0x1, UPT ;  /* 0x000000010800788c */ /* 0x000fca000bf05270 */
[----:B------:R-:W2:Y:S06]  /*0620*/  LDC R2, c[0x0][0xb68] ;  /* 0x0002da00ff027b82 */ /* 0x000eac0000000800 */
[----:B------:R-:W-:Y:S01]  /*0630*/  @UP0 ULDC UR4, c[0x0][0xb54] ;  /* 0x0002d50000040ab9 */ /* 0x000fe20000000800 */
[----:B------:R-:W-:Y:S01]  /*0640*/  @UP0 ULDC UR9, c[0x0][0xb58] ;  /* 0x0002d60000090ab9 */ /* 0x000fe20000000800 */
[----:B-1----:R-:W-:Y:S02]  /*0650*/  UIMAD.WIDE.U32 UR4, UR7, UR4, URZ ;  /* 0x00000004070472a5 */ /* 0x002fe4000f8e003f */
[----:B------:R-:W-:-:S02]  /*0660*/  UMOV UR6, UR7 ;  /* 0x0000000700067c82 */ /* 0x000fc40008000000 */
[----:B------:R-:W-:-:S04]  /*0670*/  @UP0 USHF.R.U32.HI UR6, URZ, UR9, UR5 ;  /* 0x000000093f060299 */ /* 0x000fc80008011605 */
[----:B------:R-:W-:Y:S02]  /*0680*/  UIADD3 UR4, -UR6, URZ, URZ ;  /* 0x0000003f06047290 */ /* 0x000fe4000fffe13f */
[----:B--2---:R-:W-:Y:S02]  /*0690*/  ISETP.LE.AND P0, PT, R2, UR6, PT ;  /* 0x0000000602007c0c */ /* 0x004fe4000bf03270 */
[----:B------:R-:W-:-:S11]  /*06a0*/  UIMAD UR10, UR8, UR4, UR7 ;  /* 0x00000004080a72a4 */ /* 0x000fd6000f8e0207 */
[----:B------:R-:W-:Y:S05]  /*06b0*/  @!P0 BRA `(.L_x_695) ;  /* 0x0000000000208947 */ /* 0x000fea0003800000 */
[----:B------:R-:W-:Y:S01]  /*06c0*/  ULDC UR7, c[0x0][0xb5c] ;  /* 0x0002d70000077ab9 */ /* 0x000fe20000000800 */
[----:B------:R-:W-:Y:S01]  /*06d0*/  UMOV UR45, UR10 ;  /* 0x0000000a002d7c82 */ /* 0x000fe20008000000 */
[----:B------:R-:W-:-:S11]  /*06e0*/  UISETP.NE.AND UP0, UPT, UR7, 0x1, UPT ;  /* 0x000000010700788c */ /* 0x000fd6000bf05270 */
[----:B------:R-:W-:Y:S02]  /*06f0*/  @UP0 ULDC.64 UR8, c[0x0][0xb60] ;  /* 0x0002d80000080ab9 */ /* 0x000fe40000000a00 */
[----:B------:R-:W-:-:S04]  /*0700*/  UIMAD.WIDE.U32 UR4, UR10, UR8, URZ ;  /* 0x000000080a0472a5 */ /* 0x000fc8000f8e003f */
[----:B------:R-:W-:-:S04]  /*0710*/  @UP0 USHF.R.U32.HI UR45, URZ, UR9, UR5 ;  /* 0x000000093f2d0299 */ /* 0x000fc80008011605 */
[----:B------:R-:W-:Y:S01]  /*0720*/  UIMAD UR4, UR45, UR7, URZ ;  /* 0x000000072d0472a4 */ /* 0x000fe2000f8e023f */
[----:B------:R-:W-:Y:S11]  /*0730*/  BRA `(.L_x_696) ;  /* 0x00000000001c7947 */ /* 0x000ff60003800000 */
.L_x_695:
[----:B------:R-:W-:Y:S01]  /*0740*/  ULDC UR7, c[0x0][0xb44] ;  /* 0x0002d10000077ab9 */ /* 0x000fe20000000800 */
[----:B------:R-:W-:Y:S01]  /*0750*/  UMOV UR45, UR10 ;  /* 0x0000000a002d7c82 */ /* 0x000fe20008000000 */
[----:B------:R-:W-:-:S11]  /*0760*/  UISETP.NE.AND UP0, UPT, UR7, 0x1, UPT ;  /* 0x000000010700788c */ /* 0x000fd6000bf05270 */
[----:B------:R-:W-:Y:S02]  /*0770*/  @UP0 ULDC.64 UR8, c[0x0][0xb48] ;  /* 0x0002d20000080ab9 */ /* 0x000fe40000000a00 */
[----:B------:R-:W-:-:S04]  /*0780*/  UIMAD.WIDE.U32 UR4, UR10, UR8, URZ ;  /* 0x000000080a0472a5 */ /* 0x000fc8000f8e003f */
[----:B------:R-:W-:-:S04]  /*0790*/  @UP0 USHF.R.U32.HI UR45, URZ, UR9, UR5 ;  /* 0x000000093f2d0299 */ /* 0x000fc80008011605 */
[----:B------:R-:W-:-:S12]  /*07a0*/  UIMAD UR4, UR45, UR7, URZ ;  /* 0x000000072d0472a4 */ /* 0x000fd8000f8e023f */
.L_x_696:
[----:B------:R-:W-:Y:S01]  /*07b0*/  ULDC UR43, c[0x0][0xb38] ;  /* 0x0002ce00002b7ab9 */ /* 0x000fe20000000800 */
[----:B------:R-:W-:Y:S02]  /*07c0*/  UIADD3 UR4, UR10, -UR4, URZ ;  /* 0x800000040a047290 */ /* 0x000fe4000fffe03f */
[----:B------:R-:W-:Y:S01]  /*07d0*/  UISETP.NE.AND UP0, UPT, UR43, 0x1, UPT ;  /* 0x000000012b00788c */ /* 0x000fe2000bf05270 */
[----:B------:R-:W-:Y:S02]  /*07e0*/  ULDC UR5, c[0x0][0xb44] ;  /* 0x0002d10000057ab9 */ /* 0x000fe40000000800 */
[----:B------:R-:W-:-:S08]  /*07f0*/  UIMAD UR6, UR6, UR5, UR4 ;  /* 0x00000005060672a4 */ /* 0x000fd0000f8e0204 */
[----:B------:R-:W-:Y:S01]  /*0800*/  @UP0 ULDC UR4, c[0x0][0xb3c] ;  /* 0x0002cf0000040ab9 */ /* 0x000fe20000000800 */
[----:B------:R-:W-:Y:S01]  /*0810*/  @UP0 ULDC UR7, c[0x0][0xb40] ;  /* 0x0002d00000070ab9 */ /* 0x000fe20000000800 */
[----:B------:R-:W-:Y:S02]  /*0820*/  UIMAD.WIDE.U32 UR4, UR6, UR4, URZ ;  /* 0x00000004060472a5 */ /* 0x000fe4000f8e003f */
[----:B------:R-:W-:Y:S02]  /*0830*/  UMOV UR44, UR6 ;  /* 0x00000006002c7c82 */ /* 0x000fe40008000000 */
[----:B------:R-:W-:-:S04]  /*0840*/  @UP0 USHF.R.U32.HI UR44, URZ, UR7, UR5 ;  /* 0x000000073f2c0299 */ /* 0x000fc80008011605 */
[----:B------:R-:W-:Y:S02]  /*0850*/  UIADD3 UR4, -UR44, URZ, URZ ;  /* 0x0000003f2c047290 */ /* 0x000fe4000fffe13f */
[----:B------:R-:W-:Y:S02]  /*0860*/  ISETP.LE.AND P0, PT, RZ, UR44, PT ;  /* 0x0000002cff007c0c */ /* 0x000fe4000bf03270 */
[----:B------:R-:W-:-:S11]  /*0870*/  UIMAD UR43, UR43, UR4, UR6 ;  /* 0x000000042b2b72a4 */ /* 0x000fd6000f8e0206 */
[----:B------:R-:W-:Y:S05]  /*0880*/  @!P0 EXIT ;  /* 0x000000000000894d */ /* 0x000fea0003800000 */
[----:B------:R-:W-:Y:S01]  /*0890*/  ULDC UR8, c[0x0][0x280] ;  /* 0x0000a00000087ab9 */ /* 0x000fe20000000800 */
[----:B------:R-:W-:Y:S01]  /*08a0*/  ULDC UR9, c[0x0][0x290] ;  /* 0x0000a40000097ab9 */ /* 0x000fe20000000800 */
[----:B------:R-:W-:Y:S01]  /*08b0*/  UIMAD UR4, UR45, 0x50, UR8 ;  /* 0x000000502d0478a4 */ /* 0x000fe2000f8e0208 */
[----:B------:R-:W-:Y:S01]  /*08c0*/  PLOP3.LUT P0, PT, PT, PT, PT, 0x80, 0x0 ;  /* 0x000000000000781c */ /* 0x000fe20003f0f070 */
[----:B------:R-:W-:Y:S01]  /*08d0*/  ULDC UR6, c[0x0][0x74c] ;  /* 0x0001d30000067ab9 */ /* 0x000fe20000000800 */
[----:B------:R-:W-:Y:S01]  /*08e0*/  ULDC.64 UR46, c[0x0][0x208] ;  /* 0x00008200002e7ab9 */ /* 0x000fe20000000a00 */
[----:B------:R-:W-:Y:S01]  /*08f0*/  UIADD3 UR6, -UR6, UR4, -UR9 ;  /* 0x0000000406067290 */ /* 0x000fe2000fffe909 */
[----:B------:R-:W-:Y:S01]  /*0900*/  CS2R R134, SRZ ;  /* 0x0000000000867805 */ /* 0x000fe2000001ff00 */
[----:B------:R-:W-:Y:S01]  /*0910*/  UIADD3 UR4, UR8, 0x3f, URZ ;  /* 0x0000003f08047890 */ /* 0x000fe2000fffe03f */
[----:B------:R-:W-:Y:S01]  /*0920*/  CS2R R132, SRZ ;  /* 0x0000000000847805 */ /* 0x000fe2000001ff00 */
[----:B------:R-:W-:Y:S01]  /*0930*/  USHF.R.S32.HI UR7, URZ, 0x1f, UR6 ;  /* 0x0000001f3f077899 */ /* 0x000fe20008011406 */
[----:B------:R-:W-:Y:S01]  /*0940*/  CS2R R130, SRZ ;  /* 0x0000000000827805 */ /* 0x000fe2000001ff00 */
[----:B------:R-:W-:Y:S01]  /*0950*/  USHF.R.S32.HI UR5, URZ, 0x1f, UR4 ;  /* 0x0000001f3f057899 */ /* 0x000fe20008011404 */
[----:B------:R-:W-:Y:S01]  /*0960*/  CS2R R128, SRZ ;  /* 0x0000000000807805 */ /* 0x000fe2000001ff00 */
[----:B------:R-:W-:Y:S01]  /*0970*/  ULEA.HI UR7, UR7, UR6, URZ, 0x6 ;  /* 0x0000000607077291 */ /* 0x000fe2000f8f303f */
[----:B------:R-:W-:Y:S01]  /*0980*/  CS2R R94, SRZ ;  /* 0x00000000005e7805 */ /* 0x000fe2000001ff00 */
[----:B------:R-:W-:Y:S01]  /*0990*/  ULEA.HI UR5, UR5, UR4, URZ, 0x6 ;  /* 0x0000000405057291 */ /* 0x000fe2000f8f303f */
[----:B------:R-:W-:Y:S01]  /*09a0*/  CS2R R92, SRZ ;  /* 0x00000000005c7805 */ /* 0x000fe2000001ff00 */
[----:B------:R-:W-:Y:S01]  /*09b0*/  USHF.R.S32.HI UR7, URZ, 0x6, UR7 ;  /* 0x000000063f077899 */ /* 0x000fe20008011407 */
[----:B------:R-:W-:Y:S01]  /*09c0*/  CS2R R90, SRZ ;  /* 0x00000000005a7805 */ /* 0x000fe2000001ff00 */
[----:B------:R-:W-:Y:S01]  /*09d0*/  USHF.R.S32.HI UR40, URZ, 0x6, UR5 ;  /* 0x000000063f287899 */ /* 0x000fe20008011405 */
[----:B------:R-:W-:-:S02]  /*09e0*/  CS2R R88, SRZ ;  /* 0x0000000000587805 */ /* 0x000fc4000001ff00 */
[----:B------:R-:W-:Y:S02]  /*09f0*/  CS2R R126, SRZ ;  /* 0x00000000007e7805 */ /* 0x000fe4000001ff00 */
[----:B------:R-:W-:Y:S02]  /*0a00*/  CS2R R124, SRZ ;  /* 0x00000000007c7805 */ /* 0x000fe4000001ff00 */
[----:B------:R-:W-:Y:S02]  /*0a10*/  VIMNMX R4, RZ, UR7, !PT ;  /* 0x00000007ff047c48 */ /* 0x000fe4000ffe0100 */
[----:B------:R-:W-:Y:S02]  /*0a20*/  CS2R R122, SRZ ;  /* 0x00000000007a7805 */ /* 0x000fe4000001ff00 */
[----:B------:R-:W-:Y:S02]  /*0a30*/  CS2R R120, SRZ ;  /* 0x0000000000787805 */ /* 0x000fe4000001ff00 */
[----:B------:R-:W-:-:S02]  /*0a40*/  CS2R R86, SRZ ;  /* 0x0000000000567805 */ /* 0x000fc4000001ff00 */
[----:B------:R-:W-:Y:S02]  /*0a50*/  ISETP.LT.AND P1, PT, R4, UR40, PT ;  /* 0x0000002804007c0c */ /* 0x000fe4000bf21270 */
        /* <DEDUP_REMOVED lines=67> */
[----:B------:R-:W-:Y:S06]  /*0e90*/  @!P1 BRA `(.L_x_697) ;  /* 0x0000009c00bc9947 */ /* 0x000fec0003800000 */
[----:B------:R-:W1:Y:S01]  /*0ea0*/  S2R R2, SR_CgaCtaId ;  /* 0x0000000000027919 */ /* 0x000e620000008800 */
[----:B------:R-:W-:Y:S01]  /*0eb0*/  MOV R17, 0x400 ;  /* 0x0000040000117802 */ /* 0x000fe20000000f00 */
[----:B------:R-:W2:Y:S01]  /*0ec0*/  LDC.64 R20, c[0x0][0x2d8] ;  /* 0x0000b600ff147b82 */ /* 0x000ea20000000a00 */
[----:B------:R-:W-:Y:S01]  /*0ed0*/  SHF.L.U32 R10, RZ, 0x1f, RZ ;  /* 0x0000001fff0a7819 */ /* 0x000fe200000006ff */
[----:B------:R-:W3:Y:S01]  /*0ee0*/  S2R R3, SR_TID.X ;  /* 0x0000000000037919 */ /* 0x000ee20000002100 */
[----:B-1----:R-:W-:-:S04]  /*0ef0*/  LEA R17, R2, R17, 0x18 ;  /* 0x0000001102117211 */ /* 0x002fc800078ec0ff */
[----:B------:R-:W1:Y:S01]  /*0f00*/  SYNCS.PHASECHK.TRANS64.TRYWAIT P0, [R17+URZ+0x31800], R10 ;  /* 0x0318000a110075a7 */ /* 0x000e62000800017f */
[----:B---3--:R-:W-:-:S05]  /*0f10*/  VIADD R2, R3, 0xffffff80 ;  /* 0xffffff8003027836 */ /* 0x008fca0000000000 */
[----:B------:R-:W-:-:S04]  /*0f20*/  SHF.R.S32.HI R3, RZ, 0x1f, R2 ;  /* 0x0000001fff037819 */ /* 0x000fc80000011402 */
[CC--:B------:R-:W-:Y:S02]  /*0f30*/  LEA.HI R5, R3.reuse, R2.reuse, RZ, 0x7 ;  /* 0x0000000203057211 */ /* 0x0c0fe400078f38ff */
[-C--:B------:R-:W-:Y:S02]  /*0f40*/  LEA.HI R7, R3, R2.reuse, RZ, 0x4 ;  /* 0x0000000203077211 */ /* 0x080fe400078f20ff */
[----:B------:R-:W-:Y:S02]  /*0f50*/  SHF.R.S32.HI R6, RZ, 0x7, R5 ;  /* 0x00000007ff067819 */ /* 0x000fe40000011405 */
[----:B------:R-:W-:Y:S02]  /*0f60*/  LOP3.LUT R5, R5, 0xffffff80, RZ, 0xc0, !PT ;  /* 0xffffff8005057812 */ /* 0x000fe400078ec0ff */
[----:B------:R-:W-:Y:S01]  /*0f70*/  LOP3.LUT R7, R7, 0xffffff0, RZ, 0xc0, !PT ;  /* 0x0ffffff007077812 */ /* 0x000fe200078ec0ff */
[----:B------:R3:W4:Y:S01]  /*0f80*/  SHFL.IDX PT, R13, R6, RZ, 0x1f ;  /* 0x00001fff060d7589 */ /* 0x00072200000e0000 */
[----:B------:R-:W-:Y:S01]  /*0f90*/  LEA.HI R3, R3, R2, RZ, 0x5 ;  /* 0x0000000203037211 */ /* 0x000fe200078f28ff */
[----:B------:R-:W-:Y:S01]  /*0fa0*/  IMAD.IADD R5, R2, 0x1, -R5 ;  /* 0x0000000102057824 */ /* 0x000fe200078e0a05 */
[----:B------:R-:W-:Y:S01]  /*0fb0*/  LEA.HI R8, R6, R6, RZ, 0x1 ;  /* 0x0000000606087211 */ /* 0x000fe200078f08ff */
[----:B------:R-:W-:Y:S01]  /*0fc0*/  IMAD.IADD R7, R2, 0x1, -R7 ;  /* 0x0000000102077824 */ /* 0x000fe200078e0a07 */
[----:B------:R-:W-:-:S02]  /*0fd0*/  SHF.R.S32.HI R11, RZ, 0x5, R3 ;  /* 0x00000005ff0b7819 */ /* 0x000fc40000011403 */
[----:B------:R-:W-:Y:S01]  /*0fe0*/  SHF.R.S32.HI R2, RZ, 0x1f, R3 ;  /* 0x0000001fff027819 */ /* 0x000fe20000011403 */
[----:B-123--:R-:W-:Y:S06]  /*0ff0*/  @P0 BRA `(.L_x_698) ;  /* 0x0000000000080947 */ /* 0x00efec0003800000 */
[----:B------:R-:W1:Y:S02]  /*1000*/  SYNCS.PHASECHK.TRANS64.TRYWAIT P0, [R17+URZ+0x31800], R10 ;  /* 0x0318000a110075a7 */ /* 0x000e64000800017f */
[----:B-1----:R-:W-:Y:S05]  /*1010*/  @!P0 BRA `(.L_x_699) ;  /* 0x000000e000e08947 */ /* 0x002fea0003800000 */
.L_x_698:
[----:B------:R-:W-:Y:S01]  /*1020*/  LOP3.LUT R9, R8, 0x1ffffffe, RZ, 0xc0, !PT ;  /* 0x1ffffffe08097812 */ /* 0x000fe200078ec0ff */
[----:B------:R-:W2:Y:S01]  /*1030*/  LDC.64 R22, c[0x0][0x2e0] ;  /* 0x0000b800ff167b82 */ /* 0x000ea20000000a00 */
[----:B------:R-:W-:Y:S01]  /*1040*/  SHF.R.S32.HI R8, RZ, 0x1f, R5 ;  /* 0x0000001fff087819 */ /* 0x000fe20000011405 */
[----:B------:R-:W-:Y:S01]  /*1050*/  IMAD R19, R6, 0x40, R7 ;  /* 0x0000004006137824 */ /* 0x000fe200078e0207 */
[----:B------:R-:W-:Y:S01]  /*1060*/  LEA.HI R3, R2, R11, RZ, 0x2 ;  /* 0x0000000b02037211 */ /* 0x000fe200078f10ff */
[C---:B------:R-:W-:Y:S01]  /*1070*/  IMAD.IADD R15, R6.reuse, 0x1, -R9 ;  /* 0x00000001060f7824 */ /* 0x040fe200078e0a09 */
[----:B----4-:R-:W-:Y:S01]  /*1080*/  LEA.HI R2, R13, R13, RZ, 0x1 ;  /* 0x0000000d0d027211 */ /* 0x010fe200078f08ff */
[----:B------:R-:W-:Y:S01]  /*1090*/  IMAD R9, R6, 0x800, R5 ;  /* 0x0000080006097824 */ /* 0x000fe200078e0205 */
[----:B------:R-:W-:Y:S01]  /*10a0*/  LEA.HI R7, R8, R5, RZ, 0x2 ;  /* 0x0000000508077211 */ /* 0x000fe200078f10ff */
[----:B------:R-:W-:Y:S01]  /*10b0*/  USHF.R.S32.HI UR4, URZ, 0x1f, UR43 ;  /* 0x0000001f3f047899 */ /* 0x000fe2000801142b */
[----:B------:R-:W-:Y:S01]  /*10c0*/  LOP3.LUT R6, R2, 0xfffffffe, RZ, 0xc0, !PT ;  /* 0xfffffffe02067812 */ /* 0x000fe200078ec0ff */
[----:B------:R-:W-:Y:S01]  /*10d0*/  IMAD.SHL.U32 R2, R9, 0x4, RZ ;  /* 0x0000000409027824 */ /* 0x000fe200078e00ff */
[--C-:B------:R-:W-:Y:S01]  /*10e0*/  SHF.R.S32.HI R9, RZ, 0x2, R7.reuse ;  /* 0x00000002ff097819 */ /* 0x100fe20000011407 */
[----:B------:R-:W-:Y:S01]  /*10f0*/  IMAD.MOV.U32 R232, RZ, RZ, RZ ;  /* 0x000000ffffe87224 */ /* 0x000fe200078e00ff */
[----:B-1----:R-:W-:Y:S01]  /*1100*/  SHF.R.S32.HI R10, RZ, 0x1f, R7 ;  /* 0x0000001fff0a7819 */ /* 0x002fe20000011407 */
[----:B------:R-:W-:Y:S01]  /*1110*/  IMAD.IADD R13, R13, 0x1, -R6 ;  /* 0x000000010d0d7824 */ /* 0x000fe200078e0a06 */
[----:B------:R-:W-:Y:S01]  /*1120*/  LOP3.LUT R12, R3, 0xfffffc, RZ, 0xc0, !PT ;  /* 0x00fffffc030c7812 */ /* 0x000fe200078ec0ff */
[----:B------:R-:W-:Y:S01]  /*1130*/  IMAD R6, R20, UR4, RZ ;  /* 0x0000000414067c24 */ /* 0x000fe2000f8e02ff */
[----:B------:R-:W-:Y:S01]  /*1140*/  LEA.HI R10, R10, R9, RZ, 0x3 ;  /* 0x000000090a0a7211 */ /* 0x000fe200078f18ff */
[----:B------:R-:W-:Y:S01]  /*1150*/  USHF.R.S32.HI UR4, URZ, 0x1f, UR44 ;  /* 0x0000001f3f047899 */ /* 0x000fe2000801142c */
[----:B------:R-:W-:Y:S01]  /*1160*/  SHF.R.S32.HI R3, RZ, 0x1f, R2 ;  /* 0x0000001fff037819 */ /* 0x000fe20000011402 */
[----:B------:R-:W-:Y:S01]  /*1170*/  IMAD.IADD R12, R11, 0x1, -R12 ;  /* 0x000000010b0c7824 */ /* 0x000fe200078e0a0c */
[----:B------:R-:W-:Y:S01]  /*1180*/  LOP3.LUT R10, R10, 0xfffffff8, RZ, 0xc0, !PT ;  /* 0xfffffff80a0a7812 */ /* 0x000fe200078ec0ff */
[----:B------:R-:W-:Y:S01]  /*1190*/  IMAD R11, R21, UR43, R6 ;  /* 0x0000002b150b7c24 */ /* 0x000fe2000f8e0206 */
[----:B------:R-:W-:Y:S01]  /*11a0*/  LOP3.LUT R6, R7, 0x7ffffffc, RZ, 0xc0, !PT ;  /* 0x7ffffffc07067812 */ /* 0x000fe200078ec0ff */
[----:B------:R-:W-:Y:S01]  /*11b0*/  IMAD.WIDE.U32 R2, R20, UR43, R2 ;  /* 0x0000002b14027c25 */ /* 0x000fe2000f8e0002 */
[----:B------:R-:W-:-:S02]  /*11c0*/  LEA.HI R8, R8, R5, RZ, 0x5 ;  /* 0x0000000508087211 */ /* 0x000fc400078f28ff */
[----:B------:R-:W-:Y:S02]  /*11d0*/  CS2R R134, SRZ ;  /* 0x0000000000867805 */ /* 0x000fe4000001ff00 */
[----:B------:R-:W-:Y:S01]  /*11e0*/  LOP3.LUT R235, R0, 0x1, RZ, 0xfc, !PT ;  /* 0x0000000100eb7812 */ /* 0x000fe200078efcff */
[----:B------:R-:W-:Y:S01]  /*11f0*/  IMAD.IADD R231, R9, 0x1, -R10 ;  /* 0x0000000109e77824 */ /* 0x000fe200078e0a0a */
[----:B------:R-:W-:Y:S01]  /*1200*/  SHF.R.S32.HI R8, RZ, 0x5, R8 ;  /* 0x00000005ff087819 */ /* 0x000fe20000011408 */
[----:B------:R-:W-:Y:S01]  /*1210*/  IMAD.IADD R3, R3, 0x1, R11 ;  /* 0x0000000103037824 */ /* 0x000fe200078e020b */
[----:B------:R-:W-:Y:S01]  /*1220*/  CS2R R132, SRZ ;  /* 0x0000000000847805 */ /* 0x000fe2000001ff00 */
[C---:B--2---:R-:W-:Y:S01]  /*1230*/  IMAD R10, R22.reuse, UR4, RZ ;  /* 0x00000004160a7c24 */ /* 0x044fe2000f8e02ff */
[----:B------:R-:W-:Y:S01]  /*1240*/  UIMAD UR4, UR45, -0x50, UR9 ;  /* 0xffffffb02d0478a4 */ /* 0x000fe2000f8e0209 */
[----:B------:R-:W-:Y:S01]  /*1250*/  IMAD.WIDE.U32 R24, R22, UR44, R2 ;  /* 0x0000002c16187c25 */ /* 0x000fe2000f8e0002 */
[----:B------:R-:W-:-:S02]  /*1260*/  CS2R R130, SRZ ;  /* 0x0000000000827805 */ /* 0x000fc4000001ff00 */
[----:B------:R-:W-:Y:S01]  /*1270*/  CS2R R128, SRZ ;  /* 0x0000000000807805 */ /* 0x000fe2000001ff00 */
[----:B------:R-:W-:Y:S01]  /*1280*/  UIADD3 UR5, UR4, 0x1, -UR8 ;  /* 0x0000000104057890 */ /* 0x000fe2000fffe808 */
[----:B------:R-:W-:Y:S01]  /*1290*/  IMAD R10, R23, UR44, R10 ;  /* 0x0000002c170a7c24 */ /* 0x000fe2000f8e020a */
[----:B------:R1:W-:Y:S01]  /*12a0*/  STL.64 [R1], R24 ;  /* 0x0000001801007387 */ /* 0x0003e20000100a00 */
[----:B------:R-:W-:Y:S01]  /*12b0*/  IMAD.MOV.U32 R3, RZ, RZ, R4 ;  /* 0x000000ffff037224 */ /* 0x000fe200078e0004 */
[----:B------:R-:W-:Y:S01]  /*12c0*/  CS2R R126, SRZ ;  /* 0x00000000007e7805 */ /* 0x000fe2000001ff00 */
[----:B------:R-:W-:Y:S01]  /*12d0*/  IMAD.IADD R4, R25, 0x1, R10 ;  /* 0x0000000119047824 */ /* 0x000fe200078e020a */
[----:B------:R-:W-:Y:S01]  /*12e0*/  CS2R R124, SRZ ;  /* 0x00000000007c7805 */ /* 0x000fe2000001ff00 */
[----:B------:R-:W-:Y:S01]  /*12f0*/  IMAD.IADD R6, R5, 0x1, -R6 ;  /* 0x0000000105067824 */ /* 0x000fe200078e0a06 */
[----:B------:R-:W-:Y:S01]  /*1300*/  CS2R R122, SRZ ;  /* 0x00000000007a7805 */ /* 0x000fe2000001ff00 */
[----:B------:R-:W-:Y:S01]  /*1310*/  IMAD R12, R12, 0x10, R19 ;  /* 0x000000100c0c7824 */ /* 0x000fe200078e0213 */
[----:B------:R1:W-:Y:S01]  /*1320*/  STL [R1+0x8], R4 ;  /* 0x0000080401007387 */ /* 0x0003e20000100800 */
[----:B------:R-:W-:Y:S01]  /*1330*/  IMAD R6, R15, 0x4, R6 ;  /* 0x000000040f067824 */ /* 0x000fe200078e0206 */
[----:B------:R-:W-:Y:S01]  /*1340*/  CS2R R120, SRZ ;  /* 0x0000000000787805 */ /* 0x000fe2000001ff00 */
[----:B------:R-:W-:Y:S01]  /*1350*/  IMAD.SHL.U32 R0, R12, 0x8, RZ ;  /* 0x000000080c007824 */ /* 0x000fe200078e00ff */
[----:B------:R-:W-:Y:S01]  /*1360*/  CS2R R118, SRZ ;  /* 0x0000000000767805 */ /* 0x000fe2000001ff00 */
[----:B------:R-:W-:Y:S01]  /*1370*/  IMAD.SHL.U32 R233, R6, 0x2, RZ ;  /* 0x0000000206e97824 */ /* 0x000fe200078e00ff */
[----:B------:R-:W-:Y:S01]  /*1380*/  CS2R R116, SRZ ;  /* 0x0000000000747805 */ /* 0x000fe2000001ff00 */
[----:B------:R-:W-:Y:S01]  /*1390*/  IMAD R231, R8, 0x10, R231 ;  /* 0x0000001008e77824 */ /* 0x000fe200078e02e7 */
[----:B------:R-:W-:Y:S01]  /*13a0*/  CS2R R114, SRZ ;  /* 0x0000000000727805 */ /* 0x000fe2000001ff00 */
[----:B------:R-:W-:Y:S01]  /*13b0*/  IMAD.MOV.U32 R2, RZ, RZ, RZ ;  /* 0x000000ffff027224 */ /* 0x000fe200078e00ff */
[----:B------:R-:W-:Y:S01]  /*13c0*/  IADD3 R234, -R233, UR4, RZ ;  /* 0x00000004e9ea7c10 */ /* 0x000fe2000fffe1ff */
        /* <DEDUP_REMOVED lines=70> */
[----:B------:R-:W-:Y:S01]  /*1830*/  IMAD R0, R0, 0x2, R17 ;  /* 0x0000000200007824 */ /* 0x000fe200078e0211 */
[----:B-1----:R-:W-:-:S07]  /*1840*/  IADD3 R233, -R233, UR5, RZ ;  /* 0x00000005e9e97c10 */ /* 0x002fce000fffe1ff */
.L_x_710:
[----:B------:R-:W-:-:S13]  /*1850*/  ISETP.NE.AND P0, PT, R235, 0x3, PT ;  /* 0x00000003eb00780c */ /* 0x000fda0003f05270 */
[----:B-1----:R-:W-:Y:S05]  /*1860*/  @!P0 BRA `(.L_x_700) ;  /* 0x0000000000048947 */ /* 0x002fea0003800000 */
[----:B------:R-:W-:Y:S01]  /*1870*/  BPT.TRAP 0x1 ;  /* 0x000000040000795c */ /* 0x000fe20000300000 */
.L_x_700:
[----:B------:R-:W-:Y:S01]  /*1880*/  IMAD R16, R2, 0x8, R17 ;  /* 0x0000000802107824 */ /* 0x000fe200078e0211 */
[----:B------:R-:W-:-:S04]  /*1890*/  SHF.L.U32 R7, R232, 0x1f, RZ ;  /* 0x0000001fe8077819 */ /* 0x000fc800000006ff */
[----:B------:R1:W2:Y:S01]  /*18a0*/  SYNCS.PHASECHK.TRANS64.TRYWAIT P1, [R16+URZ+0x31810], R7 ;  /* 0x03181007100075a7 */ /* 0x0002a2000802017f */
[----:B------:R-:W-:Y:S05]  /*18b0*/  @!P0 BRA `(.L_x_701) ;  /* 0x0000000000048947 */ /* 0x000fea0003800000 */
[----:B------:R-:W-:Y:S01]  /*18c0*/  BPT.TRAP 0x1 ;  /* 0x000000040000795c */ /* 0x000fe20000300000 */
.L_x_701:
        /* <DEDUP_REMOVED lines=12> */
.L_x_702:
        /* <DEDUP_REMOVED lines=566> */
[----:B------:R-:W-:-:S04]  /*3cf0*/  IMAD R4, R2, 0x40, R231 ;  /* 0x0000004002047824 */ /* 0x000fc800078e02e7 */
[----:B------:R-:W-:Y:S01]  /*3d00*/  IMAD R6, R4, 0x4, R17 ;  /* 0x0000000404067824 */ /* 0x000fe200078e0211 */
        /* <DEDUP_REMOVED lines=28> */
.L_x_704:
[----:B-1----:R-:W-:-:S04]  /*3ed0*/  SHF.L.U32 R6, R230, 0x1f, RZ ;  /* 0x0000001fe6067819 */ /* 0x002fc800000006ff */
[----:B------:R1:W4:Y:S01]  /*3ee0*/  SYNCS.PHASECHK.TRANS64.TRYWAIT P1, [R17+URZ+0x31830], R6 ;  /* 0x03183006110075a7 */ /* 0x000322000802017f */
[----:B------:R-:W-:Y:S05]  /*3ef0*/  @!P0 BRA `(.L_x_705) ;  /* 0x0000000000048947 */ /* 0x000fea0003800000 */
[----:B------:R-:W-:Y:S01]  /*3f00*/  BPT.TRAP 0x1 ;  /* 0x000000040000795c */ /* 0x000fe20000300000 */
.L_x_705:
[----:B----4-:R-:W-:Y:S05]  /*3f10*/  @P1 BRA `(.L_x_706) ;  /* 0x0000000000081947 */ /* 0x010fea0003800000 */
[----:B------:R-:W4:Y:S02]  /*3f20*/  SYNCS.PHASECHK.TRANS64.TRYWAIT P1, [R17+URZ+0x31830], R6 ;  /* 0x03183006110075a7 */ /* 0x000f24000802017f */
[----:B----4-:R-:W-:Y:S05]  /*3f30*/  @!P1 BRA `(.L_x_707) ;  /* 0x000000b400409947 */ /* 0x010fea0003800000 */
.L_x_706:
[----:B------:R-:W-:Y:S01]  /*3f40*/  VIADD R12, R12, 0xa000 ;  /* 0x0000a0000c0c7836 */ /* 0x000fe20000000000 */
[----:B------:R-:W-:Y:S01]  /*3f50*/  WARPGROUP.ARRIVE ;  /* 0x00000000000079c5 */ /* 0x000fe20000000000 */
[----:B------:R-:W-:Y:S01]  /*3f60*/  VIADD R14, R17, 0x24100 ;  /* 0x00024100110e7836 */ /* 0x000fe20000000000 */
[----:B------:R-:W-:Y:S01]  /*3f70*/  UMOV UR9, 0x40000040 ;  /* 0x4000004000097882 */ /* 0x000fe20000000000 */
[----:B------:R-:W-:Y:S01]  /*3f80*/  UMOV UR11, 0x40000000 ;  /* 0x40000000000b7882 */ /* 0x000fe20000000000 */
[----:B------:R-:W-:Y:S01]  /*3f90*/  SHF.R.U32.HI R12, RZ, 0x4, R12 ;  /* 0x00000004ff0c7819 */ /* 0x000fe2000001160c */
[----:B------:R-:W-:Y:S01]  /*3fa0*/  ULDC UR5, c[0x0][0x75c] ;  /* 0x0001d70000057ab9 */ /* 0x000fe20000000800 */
[----:B------:R-:W-:Y:S01]  /*3fb0*/  SHF.R.U32.HI R14, RZ, 0x4, R14 ;  /* 0x00000004ff0e7819 */ /* 0x000fe2000001160e */
[----:B------:R-:W-:Y:S01]  /*3fc0*/  FMUL.FTZ R10, R24, UR5 ;  /* 0x00000005180a7c20 */ /* 0x000fe20008410000 */
[----:B------:R-:W-:Y:S01]  /*3fd0*/  LOP3.LUT R15, R12, 0x3fff, RZ, 0xc0, !PT ;  /* 0x00003fff0c0f7812 */ /* 0x000fe200078ec0ff */
[----:B------:R-:W-:Y:S01]  /*3fe0*/  FMUL.FTZ R236, R25, UR5 ;  /* 0x0000000519ec7c20 */ /* 0x000fe20008410000 */
[----:B------:R-:W-:Y:S01]  /*3ff0*/  LOP3.LUT R22, R14, 0x3fff, RZ, 0xc0, !PT ;  /* 0x00003fff0e167812 */ /* 0x000fe200078ec0ff */
[----:B------:R-:W-:Y:S01]  /*4000*/  FMUL.FTZ R11, R28, UR5 ;  /* 0x000000051c0b7c20 */ /* 0x000fe20008410000 */
[----:B------:R-:W-:Y:S01]  /*4010*/  LOP3.LUT R15, R15, 0x10000, RZ, 0xfc, !PT ;  /* 0x000100000f0f7812 */ /* 0x000fe200078efcff */
[----:B------:R-:W-:Y:S01]  /*4020*/  FMUL.FTZ R237, R29, UR5 ;  /* 0x000000051ded7c20 */ /* 0x000fe20008410000 */
[----:B------:R-:W-:Y:S01]  /*4030*/  LOP3.LUT R22, R22, 0x10000, RZ, 0xfc, !PT ;  /* 0x0001000016167812 */ /* 0x000fe200078efcff */
[----:B------:R-:W1:Y:S01]  /*4040*/  MUFU.TANH R10, R10 ;  /* 0x0000000a000a7308 */ /* 0x000e620000002400 */
[----:B------:R-:W-:Y:S01]  /*4050*/  R2UR UR10, R15 ;  /* 0x000000000f0a72ca */ /* 0x000fe200000e0000 */
[----:B------:R-:W-:Y:S01]  /*4060*/  IMAD R28, R3, 0x40, R231 ;  /* 0x00000040031c7824 */ /* 0x000fe200078e02e7 */
[----:B------:R-:W-:Y:S01]  /*4070*/  R2UR UR8, R22 ;  /* 0x00000000160872ca */ /* 0x000fe200000e0000 */
[C---:B------:R-:W-:Y:S01]  /*4080*/  VIADD R24, R15.reuse, 0x100 ;  /* 0x000001000f187836 */ /* 0x040fe20000000000 */
[----:B------:R-:W-:Y:S01]  /*4090*/  UMOV UR19, 0x40000000 ;  /* 0x4000000000137882 */ /* 0x000fe20000000000 */
[C---:B------:R-:W-:Y:S01]  /*40a0*/  VIADD R25, R15.reuse, 0x180 ;  /* 0x000001800f197836 */ /* 0x040fe20000000000 */
[----:B------:R-:W-:Y:S01]  /*40b0*/  VIADDMNMX R23, R28, R233, R234, PT ;  /* 0x000000e91c177246 */ /* 0x000fe200038001ea */
[----:B------:R-:W4:Y:S01]  /*40c0*/  MUFU.TANH R236, R236 ;  /* 0x000000ec00ec7308 */ /* 0x000f220000002400 */
[----:B------:R-:W-:Y:S01]  /*40d0*/  R2UR UR13, R24 ;  /* 0x00000000180d72ca */ /* 0x000fe200000e0000 */
[----:B------:R-:W-:Y:S01]  /*40e0*/  VIADD R24, R15, 0x2 ;  /* 0x000000020f187836 */ /* 0x000fe20000000000 */
[C---:B------:R-:W-:Y:S01]  /*40f0*/  ISETP.GT.AND P6, PT, R23.reuse, RZ, PT ;  /* 0x000000ff1700720c */ /* 0x040fe20003fc4270 */
[----:B------:R-:W-:Y:S01]  /*4100*/  UMOV UR17, 0x40000040 ;  /* 0x4000004000117882 */ /* 0x000fe20000000000 */
[----:B------:R-:W-:Y:S01]  /*4110*/  ISETP.GT.AND P1, PT, R23, 0x1, PT ;  /* 0x000000011700780c */ /* 0x000fe20003f24270 */
[----:B------:R-:W-:Y:S01]  /*4120*/  VIADD R29, R15, 0x82 ;  /* 0x000000820f1d7836 */ /* 0x000fe20000000000 */
[C---:B------:R-:W-:Y:S01]  /*4130*/  ISETP.GT.AND P2, PT, R23.reuse, 0x10, PT ;  /* 0x000000101700780c */ /* 0x040fe20003f44270 */
[----:B------:R-:W-:Y:S01]  /*4140*/  HGMMA.64x8x16.F32 R44, gdesc[UR8], RZ, !UPT, gsb0 ;  /* 0x00000000082c79f0 */ /* 0x000fe2000c0008ff */
[----:B------:R-:W2:Y:S01]  /*4150*/  MUFU.TANH R11, R11 ;  /* 0x0000000b000b7308 */ /* 0x000ea20000002400 */
[C---:B------:R-:W-:Y:S01]  /*4160*/  ISETP.GT.AND P3, PT, R23.reuse, 0x11, PT ;  /* 0x000000111700780c */ /* 0x040fe20003f64270 */
[----:B------:R-:W-:Y:S01]  /*4170*/  UMOV UR11, 0x40000000 ;  /* 0x40000000000b7882 */ /* 0x000fe20000000000 */
[----:B-1----:R-:W-:Y:S01]  /*4180*/  FSEL R14, R10, -INF , P6 ;  /* 0xff8000000a0e7808 */ /* 0x002fe20003000000 */
[----:B------:R-:W-:Y:S01]  /*4190*/  FMUL.FTZ R26, R26, UR5 ;  /* 0x000000051a1a7c20 */ /* 0x000fe20008410000 */
[C---:B------:R-:W-:Y:S01]  /*41a0*/  ISETP.GT.AND P4, PT, R23.reuse, 0x20, PT ;  /* 0x000000201700780c */ /* 0x040fe20003f84270 */
[----:B------:R-:W-:Y:S01]  /*41b0*/  STL [R1+0x14], R97 ;  /* 0x0000146101007387 */ /* 0x000fe20000100800 */
[C---:B------:R-:W-:Y:S01]  /*41c0*/  ISETP.GT.AND P5, PT, R23.reuse, 0x21, PT ;  /* 0x000000211700780c */ /* 0x040fe20003fa4270 */
[----:B------:R-:W1:Y:S01]  /*41d0*/  MUFU.TANH R237, R237 ;  /* 0x000000ed00ed7308 */ /* 0x000e620000002400 */
[----:B----4-:R-:W-:Y:S01]  /*41e0*/  FSEL R12, R236, -INF , P1 ;  /* 0xff800000ec0c7808 */ /* 0x010fe20000800000 */
[----:B------:R-:W-:Y:S01]  /*41f0*/  STL [R1+0x10], R96 ;  /* 0x0000106001007387 */ /* 0x000fe20000100800 */
[C---:B------:R-:W-:Y:S01]  /*4200*/  ISETP.GT.AND P6, PT, R23.reuse, 0x30, PT ;  /* 0x000000301700780c */ /* 0x040fe20003fc4270 */
[----:B------:R-:W-:Y:S01]  /*4210*/  FMUL.FTZ R32, R32, UR5 ;  /* 0x0000000520207c20 */ /* 0x000fe20008410000 */
[----:B------:R-:W-:Y:S01]  /*4220*/  ISETP.GT.AND P1, PT, R23, 0x31, PT ;  /* 0x000000311700780c */ /* 0x000fe20003f24270 */
[----:B------:R4:W-:Y:S01]  /*4230*/  STL [R1+0xc], R16 ;  /* 0x00000c1001007387 */ /* 0x0009e20000100800 */
[----:B------:R-:W-:Y:S01]  /*4240*/  R2UR UR14, R25 ;  /* 0x00000000190e72ca */ /* 0x000fe200000e0000 */
[----:B------:R-:W-:Y:S01]  /*4250*/  VIADD R25, R22, 0x2 ;  /* 0x0000000216197836 */ /* 0x000fe20000000000 */
[----:B--2---:R-:W-:Y:S01]  /*4260*/  FSEL R19, R11, -INF , P2 ;  /* 0xff8000000b137808 */ /* 0x004fe20001000000 */
[----:B------:R-:W-:Y:S01]  /*4270*/  FMUL.FTZ R33, R33, UR5 ;  /* 0x0000000521217c20 */ /* 0x000fe20008410000 */
[----:B------:R-:W-:Y:S01]  /*4280*/  ISETP.GT.AND P2, PT, R23, 0x40, PT ;  /* 0x000000401700780c */ /* 0x000fe20003f44270 */
[----:B------:R-:W-:Y:S01]  /*4290*/  FMUL.FTZ R36, R36, UR5 ;  /* 0x0000000524247c20 */ /* 0x000fe20008410000 */
[----:B------:R-:W-:Y:S01]  /*42a0*/  R2UR UR18, R24 ;  /* 0x00000000181272ca */ /* 0x000fe200000e0000 */
[----:B------:R-:W-:Y:S01]  /*42b0*/  VIADD R24, R15, 0x182 ;  /* 0x000001820f187836 */ /* 0x000fe20000000000 */
[----:B------:R-:W-:Y:S01]  /*42c0*/  R2UR UR16, R25 ;  /* 0x00000000191072ca */ /* 0x000fe200000e0000 */
[----:B------:R-:W-:Y:S01]  /*42d0*/  VIADD R25, R15, 0x202 ;  /* 0x000002020f197836 */ /* 0x000fe20000000000 */
[----:B-1----:R-:W-:Y:S01]  /*42e0*/  FSEL R18, R237, -INF , P3 ;  /* 0xff800000ed127808 */ /* 0x002fe20001800000 */
[----:B----4-:R1:W-:Y:S01]  /*42f0*/  MUFU.TANH R16, R26 ;  /* 0x0000001a00107308 */ /* 0x0103e20000002400 */
[----:B------:R-:W-:Y:S01]  /*4300*/  ISETP.GT.AND P3, PT, R23, 0x41, PT ;  /* 0x000000411700780c */ /* 0x000fe20003f64270 */
[----:B------:R-:W-:Y:S01]  /*4310*/  VIADD R23, R15, 0x80 ;  /* 0x000000800f177836 */ /* 0x000fe20000000000 */
[----:B------:R-:W-:Y:S01]  /*4320*/  R2UR UR30, R29 ;  /* 0x000000001d1e72ca */ /* 0x000fe200000e0000 */
[C---:B------:R-:W-:Y:S01]  /*4330*/  VIADD R29, R15.reuse, 0x4 ;  /* 0x000000040f1d7836 */ /* 0x040fe20000000000 */
[----:B------:R-:W-:Y:S01]  /*4340*/  R2UR UR7, R24 ;  /* 0x00000000180772ca */ /* 0x000fe200000e0000 */
[----:B------:R-:W-:Y:S01]  /*4350*/  VIADD R24, R15, 0x84 ;  /* 0x000000840f187836 */ /* 0x000fe20000000000 */
[----:B------:R-:W-:Y:S01]  /*4360*/  R2UR UR4, R23 ;  /* 0x00000000170472ca */ /* 0x000fe200000e0000 */
[----:B------:R-:W-:Y:S01]  /*4370*/  VIADD R23, R15, 0x200 ;  /* 0x000002000f177836 */ /* 0x000fe20000000000 */
[----:B------:R-:W-:Y:S01]  /*4380*/  R2UR UR6, R25 ;  /* 0x00000000190672ca */ /* 0x000fe200000e0000 */
[----:B------:R-:W-:Y:S01]  /*4390*/  VIADD R25, R15, 0x104 ;  /* 0x000001040f197836 */ /* 0x000fe20000000000 */
[----:B------:R-:W-:Y:S01]  /*43a0*/  R2UR UR29, R29 ;  /* 0x000000001d1d72ca */ /* 0x000fe200000e0000 */
        /* <DEDUP_REMOVED lines=8> */
[----:B------:R-:W-:Y:S01]  /*4430*/  UMOV UR10, UR4 ;  /* 0x00000004000a7c82 */ /* 0x000fe20008000000 */
[----:B------:R-:W-:-:S02]  /*4440*/  WARPGROUP.DEPBAR.LE gsb0, 0x0 ;  /* 0x00008000000079c5 */ /* 0x000fc40000010000 */
[----:B------:R-:W-:Y:S01]  /*4450*/  WARPGROUP.ARRIVE ;  /* 0x00000000000079c5 */ /* 0x000fe20000000000 */
[----:B------:R-:W-:Y:S01]  /*4460*/  VIADD R23, R22, 0x4 ;  /* 0x0000000416177836 */ /* 0x000fe20000000000 */
[----:B------:R-:W-:Y:S01]  /*4470*/  R2UR UR24, R29 ;  /* 0x000000001d1872ca */ /* 0x000fe200000e0000 */
[----:B------:R-:W-:Y:S01]  /*4480*/  VIADD R29, R15, 0x86 ;  /* 0x000000860f1d7836 */ /* 0x000fe20000000000 */
[----:B------:R-:W-:Y:S01]  /*4490*/  R2UR UR23, R24 ;  /* 0x00000000181772ca */ /* 0x000fe200000e0000 */
[C---:B------:R-:W-:Y:S01]  /*44a0*/  VIADD R24, R22.reuse, 0x406 ;  /* 0x0000040616187836 */ /* 0x040fe20000000000 */
[----:B------:R-:W-:Y:S01]  /*44b0*/  HGMMA.64x8x16.F32 R48, gdesc[UR8], RZ, !UPT, gsb0 ;  /* 0x00000000083079f0 */ /* 0x000fe2000c0008ff */
[----:B------:R-:W-:Y:S01]  /*44c0*/  UMOV UR10, UR13 ;  /* 0x0000000d000a7c82 */ /* 0x000fe20008000000 */
[----:B------:R-:W-:Y:S01]  /*44d0*/  UMOV UR11, 0x40000000 ;  /* 0x40000000000b7882 */ /* 0x000fe20000000000 */
[----:B------:R-:W-:Y:S01]  /*44e0*/  R2UR UR12, R23 ;  /* 0x00000000170c72ca */ /* 0x000fe200000e0000 */
[----:B------:R-:W-:Y:S01]  /*44f0*/  VIADD R23, R15, 0x204 ;  /* 0x000002040f177836 */ /* 0x000fe20000000000 */
[----:B------:R-:W-:Y:S01]  /*4500*/  R2UR UR22, R25 ;  /* 0x00000000191672ca */ /* 0x000fe200000e0000 */
[----:B-1----:R-:W-:Y:S01]  /*4510*/  VIADD R26, R22, 0x602 ;  /* 0x00000602161a7836 */ /* 0x002fe20000000000 */
[----:B------:R-:W-:Y:S01]  /*4520*/  R2UR UR27, R29 ;  /* 0x000000001d1b72ca */ /* 0x000fe200000e0000 */
[----:B------:R-:W-:Y:S01]  /*4530*/  FMUL.FTZ R25, R40, UR5 ;  /* 0x0000000528197c20 */ /* 0x000fe20008410000 */
[----:B------:R-:W-:Y:S01]  /*4540*/  R2UR UR21, R23 ;  /* 0x00000000171572ca */ /* 0x000fe200000e0000 */
[----:B------:R-:W-:Y:S01]  /*4550*/  VIADD R23, R15, 0x106 ;  /* 0x000001060f177836 */ /* 0x000fe20000000000 */
[----:B------:R-:W-:Y:S01]  /*4560*/  IADD3 R225, R233, 0x8, R28 ;  /* 0x00000008e9e17810 */ /* 0x000fe20007ffe01c */
[----:B------:R-:W-:Y:S01]  /*4570*/  FMUL.FTZ R28, R31, UR5 ;  /* 0x000000051f1c7c20 */ /* 0x000fe20008410000 */
[----:B------:R1:W2:Y:S01]  /*4580*/  MUFU.TANH R97, R32 ;  /* 0x0000002000617308 */ /* 0x0002a20000002400 */
[----:B------:R-:W-:Y:S01]  /*4590*/  FMUL.FTZ R41, R41, UR5 ;  /* 0x0000000529297c20 */ /* 0x000fe20008410000 */
[----:B------:R-:W-:Y:S01]  /*45a0*/  R2UR UR26, R23 ;  /* 0x00000000171a72ca */ /* 0x000fe200000e0000 */
[----:B------:R-:W-:Y:S01]  /*45b0*/  VIADD R23, R15, 0x186 ;  /* 0x000001860f177836 */ /* 0x000fe20000000000 */
[----:B------:R-:W-:Y:S01]  /*45c0*/  VIMNMX R225, R234, R225, PT ;  /* 0x000000e1eae17248 */ /* 0x000fe20003fe0100 */
[----:B------:R-:W-:-:S02]  /*45d0*/  VIADD R226, R22, 0x606 ;  /* 0x0000060616e27836 */ /* 0x000fc40000000000 */
[----:B------:R-:W-:Y:S01]  /*45e0*/  FMUL.FTZ R39, R39, UR5 ;  /* 0x0000000527277c20 */ /* 0x000fe20008410000 */
[----:B------:R-:W-:Y:S01]  /*45f0*/  FMUL.FTZ R34, R34, UR5 ;  /* 0x0000000522227c20 */ /* 0x000fe20008410000 */
[----:B------:R-:W-:Y:S01]  /*4600*/  R2UR UR20, R23 ;  /* 0x00000000171472ca */ /* 0x000fe200000e0000 */
[----:B------:R-:W-:Y:S01]  /*4610*/  VIADD R23, R15, 0x206 ;  /* 0x000002060f177836 */ /* 0x000fe20000000000 */
[----:B------:R2:W4:Y:S01]  /*4620*/  MUFU.TANH R96, R36 ;  /* 0x0000002400607308 */ /* 0x0005220000002400 */
[----:B-1----:R-:W-:Y:S01]  /*4630*/  FMUL.FTZ R32, R27, UR5 ;  /* 0x000000051b207c20 */ /* 0x002fe20008410000 */
[----:B------:R-:W-:Y:S01]  /*4640*/  FMUL.FTZ R35, R35, UR5 ;  /* 0x0000000523237c20 */ /* 0x000fe20008410000 */
[----:B------:R-:W-:Y:S01]  /*4650*/  FMUL.FTZ R38, R38, UR5 ;  /* 0x0000000526267c20 */ /* 0x000fe20008410000 */
[----:B------:R-:W-:Y:S01]  /*4660*/  FMUL.FTZ R43, R43, UR5 ;  /* 0x000000052b2b7c20 */ /* 0x000fe20008410000 */
[----:B------:R-:W-:Y:S02]  /*4670*/  IMAD R228, R231, 0x4, R17 ;  /* 0x00000004e7e47824 */ /* 0x000fe400078e0211 */
[----:B------:R-:W-:Y:S01]  /*4680*/  FFMA.FTZ R11, -R11, R11, 1 ;  /* 0x3f8000000b0b7423 */ /* 0x000fe2000001010b */
[----:B------:R-:W-:Y:S01]  /*4690*/  FFMA.FTZ R10, -R10, R10, 1 ;  /* 0x3f8000000a0a7423 */ /* 0x000fe2000001010a */
[----:B------:R-:W-:Y:S01]  /*46a0*/  MUFU.TANH R25, R25 ;  /* 0x0000001900197308 */ /* 0x000fe20000002400 */
[----:B--2---:R-:W-:Y:S01]  /*46b0*/  FSEL R36, R97, -INF , P4 ;  /* 0xff80000061247808 */ /* 0x004fe20002000000 */
[----:B------:R-:W-:Y:S01]  /*46c0*/  FFMA.FTZ R236, -R236, R236, 1 ;  /* 0x3f800000ecec7423 */ /* 0x000fe200000101ec */
[----:B------:R-:W-:Y:S01]  /*46d0*/  ISETP.GT.AND P4, PT, R225, RZ, PT ;  /* 0x000000ffe100720c */ /* 0x000fe20003f84270 */
[----:B------:R-:W-:Y:S01]  /*46e0*/  FFMA.FTZ R237, -R237, R237, 1 ;  /* 0x3f800000eded7423 */ /* 0x000fe200000101ed */
[----:B------:R-:W-:-:S02]  /*46f0*/  MOV R7, UR45 ;  /* 0x0000002d00077c02 */ /* 0x000fc40008000f00 */
[----:B------:R-:W-:Y:S01]  /*4700*/  MOV R6, UR44 ;  /* 0x0000002c00067c02 */ /* 0x000fe20008000f00 */
[----:B------:R-:W1:Y:S01]  /*4710*/  MUFU.TANH R27, R41 ;  /* 0x00000029001b7308 */ /* 0x000e620000002400 */
[----:B----4-:R-:W-:Y:S02]  /*4720*/  FSEL R29, R96, -INF , P6 ;  /* 0xff800000601d7808 */ /* 0x010fe40003000000 */
[----:B------:R-:W-:Y:S02]  /*4730*/  ISETP.GT.AND P6, PT, R225, 0x10, PT ;  /* 0x00000010e100780c */ /* 0x000fe40003fc4270 */
[----:B------:R-:W-:Y:S02]  /*4740*/  MOV R21, UR43 ;  /* 0x0000002b00157c02 */ /* 0x000fe40008000f00 */
[----:B------:R-:W-:Y:S01]  /*4750*/  MOV R20, UR40 ;  /* 0x0000002800147c02 */ /* 0x000fe20008000f00 */
[----:B------:R-:W-:Y:S01]  /*4760*/  MUFU.TANH R28, R28 ;  /* 0x0000001c001c7308 */ /* 0x000fe20000002400 */
[----:B------:R-:W-:-:S02]  /*4770*/  WARPGROUP.DEPBAR.LE gsb0, 0x0 ;  /* 0x00008000000079c5 */ /* 0x000fc40000010000 */
[----:B------:R-:W-:Y:S01]  /*4780*/  WARPGROUP.ARRIVE ;  /* 0x00000000000079c5 */ /* 0x000fe20000000000 */
[----:B------:R-:W-:Y:S02]  /*4790*/  MOV R8, UR46 ;  /* 0x0000002e00087c02 */ /* 0x000fe40008000f00 */
[----:B------:R-:W-:Y:S02]  /*47a0*/  MOV R9, UR47 ;  /* 0x0000002f00097c02 */ /* 0x000fe40008000f00 */
[----:B------:R-:W-:Y:S01]  /*47b0*/  MUFU.TANH R34, R34 ;  /* 0x0000002200227308 */ /* 0x000fe20000002400 */
[----:B------:R-:W-:Y:S01]  /*47c0*/  HGMMA.64x8x16.F32 R52, gdesc[UR8], RZ, !UPT, gsb0 ;  /* 0x00000000083479f0 */ /* 0x000fe2000c0008ff */
[----:B------:R-:W-:Y:S01]  /*47d0*/  UMOV UR10, UR14 ;  /* 0x0000000e000a7c82 */ /* 0x000fe20008000000 */
[----:B------:R-:W-:Y:S01]  /*47e0*/  UMOV UR11, 0x40000000 ;  /* 0x40000000000b7882 */ /* 0x000fe20000000000 */
[----:B-1----:R-:W-:Y:S02]  /*47f0*/  FSEL R41, R27, -INF , P3 ;  /* 0xff8000001b297808 */ /* 0x002fe40001800000 */
[----:B------:R-:W-:-:S02]  /*4800*/  ISETP.GT.AND P3, PT, R225, 0x21, PT ;  /* 0x00000021e100780c */ /* 0x000fc40003f64270 */
[----:B------:R-:W-:Y:S08]  /*4810*/  MUFU.TANH R35, R35 ;  /* 0x0000002300237308 */ /* 0x000ff00000002400 */
[----:B------:R-:W-:Y:S08]  /*4820*/  MUFU.TANH R38, R38 ;  /* 0x0000002600267308 */ /* 0x000ff00000002400 */
[----:B------:R-:W-:Y:S01]  /*4830*/  MUFU.TANH R43, R43 ;  /* 0x0000002b002b7308 */ /* 0x000fe20000002400 */
[----:B------:R-:W-:-:S02]  /*4840*/  WARPGROUP.DEPBAR.LE gsb0, 0x0 ;  /* 0x00008000000079c5 */ /* 0x000fc40000010000 */
        /* <DEDUP_REMOVED lines=16> */
[----:B------:R-:W-:Y:S01]  /*4950*/  UMOV UR9, UR17 ;  /* 0x0000001100097c82 */ /* 0x000fe20008000000 */
        /* <DEDUP_REMOVED lines=11> */
[----:B------:R-:W-:Y:S01]  /*4a10*/  UMOV UR9, UR17 ;  /* 0x0000001100097c82 */ /* 0x000fe20008000000 */
        /* <DEDUP_REMOVED lines=9> */
[----:B------:R-:W-:Y:S01]  /*4ab0*/  UMOV UR9, UR17 ;  /* 0x0000001100097c82 */ /* 0x000fe20008000000 */
[----:B------:R-:W-:Y:S01]  /*4ac0*/  R2UR UR7, R23 ;  /* 0x00000000170772ca */ /* 0x000fe200000e0000 */
[----:B------:R-:W-:-:S05]  /*4ad0*/  VIADD R23, R15, 0x400 ;  /* 0x000004000f177836 */ /* 0x000fca0000000000 */
[----:B------:R-:W-:Y:S01]  /*4ae0*/  R2UR UR6, R23 ;  /* 0x00000000170672ca */ /* 0x000fe200000e0000 */
[----:B------:R-:W-:Y:S01]  /*4af0*/  VIADD R23, R15, 0x480 ;  /* 0x000004800f177836 */ /* 0x000fe20000000000 */
[----:B------:R-:W-:Y:S02]  /*4b00*/  WARPGROUP.DEPBAR.LE gsb0, 0x0 ;  /* 0x00008000000079c5 */ /* 0x000fe40000010000 */
[----:B------:R-:W-:-:S06]  /*4b10*/  WARPGROUP.ARRIVE ;  /* 0x00000000000079c5 */ /* 0x000fcc0000000000 */
[----:B------:R-:W-:Y:S03]  /*4b20*/  HGMMA.64x8x16.F32 R216, gdesc[UR8], R216, gsb0 ;  /* 0x0000000008d879f0 */ /* 0x000fe600080008d8 */
        /* <DEDUP_REMOVED lines=9> */
[----:B------:R-:W-:-:S04]  /*4bc0*/  UMOV UR29, 0x40000040 ;  /* 0x40000040001d7882 */ /* 0x000fc80000000000 */
        /* <DEDUP_REMOVED lines=42> */
[----:B------:R-:W-:Y:S01]  /*4e70*/  FMUL.FTZ R24, R37, UR5 ;  /* 0x0000000525187c20 */ /* 0x000fe20008410000 */
[----:B------:R-:W-:Y:S02]  /*4e80*/  FMUL.FTZ R37, R30, UR5 ;  /* 0x000000051e257c20 */ /* 0x000fe40008410000 */
[----:B------:R-:W-:-:S02]  /*4e90*/  R2UR UR25, R23 ;  /* 0x00000000171972ca */ /* 0x000fc400000e0000 */
[----:B------:R1:W2:Y:S08]  /*4ea0*/  MUFU.TANH R23, R33 ;  /* 0x0000002100177308 */ /* 0x0002b00000002400 */
[----:B------:R-:W4:Y:S01]  /*4eb0*/  MUFU.TANH R24, R24 ;  /* 0x0000001800187308 */ /* 0x000f220000002400 */
[----:B-1----:R-:W-:Y:S02]  /*4ec0*/  FSEL R33, R25, -INF , P2 ;  /* 0xff80000019217808 */ /* 0x002fe40001000000 */
[----:B------:R-:W-:-:S05]  /*4ed0*/  ISETP.GT.AND P2, PT, R225, 0x20, PT ;  /* 0x00000020e100780c */ /* 0x000fca0003f44270 */
[----:B------:R-:W1:Y:S01]  /*4ee0*/  MUFU.TANH R37, R37 ;  /* 0x0000002500257308 */ /* 0x000e620000002400 */
[----:B--2---:R-:W-:Y:S02]  /*4ef0*/  FSEL R31, R23, -INF , P5 ;  /* 0xff800000171f7808 */ /* 0x004fe40002800000 */
[C---:B------:R-:W-:Y:S02]  /*4f00*/  ISETP.GT.AND P5, PT, R225.reuse, 0x1, PT ;  /* 0x00000001e100780c */ /* 0x040fe40003fa4270 */
[----:B----4-:R-:W-:Y:S02]  /*4f10*/  FSEL R30, R24, -INF , P1 ;  /* 0xff800000181e7808 */ /* 0x010fe40000800000 */
[----:B------:R-:W-:Y:S02]  /*4f20*/  ISETP.GT.AND P1, PT, R225, 0x11, PT ;  /* 0x00000011e100780c */ /* 0x000fe40003f24270 */
[----:B-1----:R-:W-:Y:S01]  /*4f30*/  FSEL R224, R37, -INF , P6 ;  /* 0xff80000025e07808 */ /* 0x002fe20003000000 */
[----:B------:R-:W-:-:S02]  /*4f40*/  WARPGROUP.DEPBAR.LE gsb0, 0x0 ;  /* 0x00008000000079c5 */ /* 0x000fc40000010000 */
[----:B------:R-:W-:Y:S01]  /*4f50*/  WARPGROUP.ARRIVE ;  /* 0x00000000000079c5 */ /* 0x000fe20000000000 */
[----:B------:R-:W-:-:S05]  /*4f60*/  ISETP.GT.AND P6, PT, R225, 0x40, PT ;  /* 0x00000040e100780c */ /* 0x000fca0003fc4270 */
        /* <DEDUP_REMOVED lines=21> */
[----:B------:R-:W-:Y:S02]  /*50c0*/  FSEL R22, R28, -INF , P1 ;  /* 0xff8000001c167808 */ /* 0x000fe40000800000 */
[----:B------:R-:W-:-:S04]  /*50d0*/  ISETP.GT.AND P1, PT, R225, 0x41, PT ;  /* 0x00000041e100780c */ /* 0x000fc80003f24270 */
[----:B------:R-:W-:Y:S01]  /*50e0*/  FSEL R229, R43, -INF , P1 ;  /* 0xff8000002be57808 */ /* 0x000fe20000800000 */
        /* <DEDUP_REMOVED lines=8> */
[----:B------:R1:W2:Y:S02]  /*5170*/  MUFU.TANH R26, R32 ;  /* 0x00000020001a7308 */ /* 0x0002a40000002400 */
[----:B-1----:R-:W-:Y:S02]  /*5180*/  FSEL R32, R16, -INF , P4 ;  /* 0xff80000010207808 */ /* 0x002fe40002000000 */
[----:B------:R-:W-:-:S02]  /*5190*/  ISETP.GT.AND P4, PT, R225, 0x30, PT ;  /* 0x00000030e100780c */ /* 0x000fc40003f84270 */
[----:B--2---:R-:W-:Y:S02]  /*51a0*/  FSEL R40, R26, -INF , P5 ;  /* 0xff8000001a287808 */ /* 0x004fe40002800000 */
[----:B------:R-:W-:Y:S01]  /*51b0*/  ISETP.GT.AND P5, PT, R225, 0x31, PT ;  /* 0x00000031e100780c */ /* 0x000fe20003fa4270 */
[----:B------:R-:W-:Y:S01]  /*51c0*/  VIADD R225, R15, 0x302 ;  /* 0x000003020fe17836 */ /* 0x000fe20000000000 */
[----:B------:R-:W-:Y:S02]  /*51d0*/  WARPGROUP.DEPBAR.LE gsb0, 0x0 ;  /* 0x00008000000079c5 */ /* 0x000fe40000010000 */
[----:B------:R-:W-:-:S06]  /*51e0*/  WARPGROUP.ARRIVE ;  /* 0x00000000000079c5 */ /* 0x000fcc0000000000 */
[----:B------:R-:W-:Y:S01]  /*51f0*/  HGMMA.64x8x16.F32 R44, gdesc[UR16], R44, gsb0 ;  /* 0x00000000102c79f0 */ /* 0x000fe2000800082c */
[----:B------:R-:W-:Y:S01]  /*5200*/  UMOV UR18, UR4 ;  /* 0x0000000400127c82 */ /* 0x000fe20008000000 */
[----:B------:R-:W-:Y:S01]  /*5210*/  UMOV UR19, 0x40000000 ;  /* 0x4000000000137882 */ /* 0x000fe20000000000 */
[----:B------:R-:W-:Y:S02]  /*5220*/  R2UR UR4, R226 ;  /* 0x00000000e20472ca */ /* 0x000fe400000e0000 */
[----:B------:R-:W-:-:S11]  /*5230*/  FSEL R226, R34, -INF , P2 ;  /* 0xff80000022e27808 */ /* 0x000fd60001000000 */
        /* <DEDUP_REMOVED lines=98> */
[----:B------:R-:W-:Y:S01]  /*5860*/  R2UR UR12, R225 ;  /* 0x00000000e10c72ca */ /* 0x000fe200000e0000 */
[----:B------:R-:W-:Y:S01]  /*5870*/  VIADD R225, R15, 0x500 ;  /* 0x000005000fe17836 */ /* 0x000fe20000000000 */
[----:B------:R-:W-:Y:S02]  /*5880*/  WARPGROUP.DEPBAR.LE gsb0, 0x0 ;  /* 0x00008000000079c5 */ /* 0x000fe40000010000 */
[----:B------:R-:W-:-:S06]  /*5890*/  WARPGROUP.ARRIVE ;  /* 0x00000000000079c5 */ /* 0x000fcc0000000000 */
[----:B------:R-:W-:Y:S01]  /*58a0*/  HGMMA.64x8x16.F32 R220, gdesc[UR16], R220, gsb0 ;  /* 0x0000000010dc79f0 */ /* 0x000fe200080008dc */
        /* <DEDUP_REMOVED lines=215> */
[----:B------:R-:W-:Y:S01]  /*6620*/  R2UR UR16, R225 ;  /* 0x00000000e11072ca */ /* 0x000fe200000e0000 */
[----:B------:R-:W-:Y:S01]  /*6630*/  VIADD R225, R15, 0x984 ;  /* 0x000009840fe17836 */ /* 0x000fe20000000000 */
[----:B------:R-:W-:Y:S02]  /*6640*/  ULDC UR19, c[0x0][0x744] ;  /* 0x0001d10000137ab9 */ /* 0x000fe40000000800 */
[--C-:B------:R-:W-:Y:S01]  /*6650*/  FFMA.FTZ R14, R14, UR19, -R5.reuse ;  /* 0x000000130e0e7c23 */ /* 0x100fe20008010805 */
[--C-:B------:R-:W-:Y:S01]  /*6660*/  FFMA.FTZ R12, R12, UR19, -R5.reuse ;  /* 0x000000130c0c7c23 */ /* 0x100fe20008010805 */
[----:B------:R-:W-:Y:S01]  /*6670*/  R2UR UR17, R225 ;  /* 0x00000000e11172ca */ /* 0x000fe200000e0000 */
[----:B------:R-:W-:Y:S02]  /*6680*/  VIADD R225, R15, 0x786 ;  /* 0x000007860fe17836 */ /* 0x000fe40000000000 */
[--C-:B------:R-:W-:Y:S01]  /*6690*/  FFMA.FTZ R19, R19, UR19, -R5.reuse ;  /* 0x0000001313137c23 */ /* 0x100fe20008010805 */
[--C-:B------:R-:W-:Y:S01]  /*66a0*/  FFMA.FTZ R18, R18, UR19, -R5.reuse ;  /* 0x0000001312127c23 */ /* 0x100fe20008010805 */
[--C-:B------:R-:W-:Y:S01]  /*66b0*/  FFMA.FTZ R36, R36, UR19, -R5.reuse ;  /* 0x0000001324247c23 */ /* 0x100fe20008010805 */
[----:B------:R-:W-:Y:S01]  /*66c0*/  FFMA.FTZ R31, R31, UR19, -R5 ;  /* 0x000000131f1f7c23 */ /* 0x000fe20008010805 */
[----:B------:R-:W-:Y:S01]  /*66d0*/  R2UR UR30, R225 ;  /* 0x00000000e11e72ca */ /* 0x000fe200000e0000 */
[----:B------:R-:W-:-:S02]  /*66e0*/  VIADD R225, R15, 0x806 ;  /* 0x000008060fe17836 */ /* 0x000fc40000000000 */
[--C-:B------:R-:W-:Y:S01]  /*66f0*/  FFMA.FTZ R29, R29, UR19, -R5.reuse ;  /* 0x000000131d1d7c23 */ /* 0x100fe20008010805 */
[--C-:B------:R-:W-:Y:S01]  /*6700*/  FFMA.FTZ R30, R30, UR19, -R5.reuse ;  /* 0x000000131e1e7c23 */ /* 0x100fe20008010805 */
[--C-:B------:R-:W-:Y:S01]  /*6710*/  FFMA.FTZ R33, R33, UR19, -R5.reuse ;  /* 0x0000001321217c23 */ /* 0x100fe20008010805 */
[----:B------:R-:W-:Y:S01]  /*6720*/  FFMA.FTZ R41, R41, UR19, -R5 ;  /* 0x0000001329297c23 */ /* 0x000fe20008010805 */
[----:B------:R-:W-:Y:S01]  /*6730*/  R2UR UR26, R225 ;  /* 0x00000000e11a72ca */ /* 0x000fe200000e0000 */
[----:B------:R-:W-:Y:S02]  /*6740*/  VIADD R225, R15, 0x886 ;  /* 0x000008860fe17836 */ /* 0x000fe40000000000 */
[--C-:B---3--:R-:W-:Y:S01]  /*6750*/  FFMA.FTZ R227, R22, UR19, -R4.reuse ;  /* 0x0000001316e37c23 */ /* 0x108fe20008010804 */
[----:B------:R-:W-:Y:S01]  /*6760*/  FSEL R22, R35, -INF , P3 ;  /* 0xff80000023167808 */ /* 0x000fe20001800000 */
[--C-:B------:R-:W-:Y:S01]  /*6770*/  FFMA.FTZ R32, R32, UR19, -R4.reuse ;  /* 0x0000001320207c23 */ /* 0x100fe20008010804 */
[----:B------:R-:W-:Y:S01]  /*6780*/  FSEL R5, R38, -INF , P4 ;  /* 0xff80000026057808 */ /* 0x000fe20002000000 */
[----:B------:R-:W-:Y:S01]  /*6790*/  FFMA.FTZ R40, R40, UR19, -R4 ;  /* 0x0000001328287c23 */ /* 0x000fe20008010804 */
[----:B------:R-:W-:Y:S01]  /*67a0*/  R2UR UR24, R225 ;  /* 0x00000000e11872ca */ /* 0x000fe200000e0000 */
[----:B------:R-:W-:-:S02]  /*67b0*/  VIADD R225, R15, 0x906 ;  /* 0x000009060fe17836 */ /* 0x000fc40000000000 */
[--C-:B------:R-:W-:Y:S01]  /*67c0*/  FFMA.FTZ R224, R224, UR19, -R4.reuse ;  /* 0x00000013e0e07c23 */ /* 0x100fe20008010804 */
[----:B------:R-:W-:Y:S02]  /*67d0*/  VIADD R15, R15, 0x986 ;  /* 0x000009860f0f7836 */ /* 0x000fe40000000000 */
[--C-:B------:R-:W-:Y:S01]  /*67e0*/  FFMA.FTZ R226, R226, UR19, -R4.reuse ;  /* 0x00000013e2e27c23 */ /* 0x100fe20008010804 */
[--C-:B------:R-:W-:Y:S01]  /*67f0*/  FFMA.FTZ R22, R22, UR19, -R4.reuse ;  /* 0x0000001316167c23 */ /* 0x100fe20008010804 */
[----:B------:R-:W-:Y:S01]  /*6800*/  R2UR UR18, R225 ;  /* 0x00000000e11272ca */ /* 0x000fe200000e0000 */
[--C-:B------:R-:W-:Y:S01]  /*6810*/  FFMA.FTZ R5, R5, UR19, -R4.reuse ;  /* 0x0000001305057c23 */ /* 0x100fe20008010804 */
[----:B------:R-:W-:Y:S01]  /*6820*/  FFMA.FTZ R229, R229, UR19, -R4 ;  /* 0x00000013e5e57c23 */ /* 0x000fe20008010804 */
[----:B------:R-:W-:Y:S08]  /*6830*/  MUFU.EX2 R31, R31 ;  /* 0x0000001f001f7308 */ /* 0x000ff00000000800 */
[----:B------:R-:W-:Y:S01]  /*6840*/  MUFU.EX2 R30, R30 ;  /* 0x0000001e001e7308 */ /* 0x000fe20000000800 */
[----:B------:R-:W-:-:S02]  /*6850*/  WARPGROUP.DEPBAR.LE gsb0, 0x0 ;  /* 0x00008000000079c5 */ /* 0x000fc40000010000 */
[----:B------:R-:W-:-:S05]  /*6860*/  WARPGROUP.ARRIVE ;  /* 0x00000000000079c5 */ /* 0x000fca0000000000 */
[----:B------:R-:W-:Y:S01]  /*6870*/  MUFU.EX2 R41, R41 ;  /* 0x0000002900297308 */ /* 0x000fe20000000800 */
[----:B------:R-:W-:Y:S01]  /*6880*/  HGMMA.64x8x16.F32 R216, gdesc[UR8], R216, gsb0 ;  /* 0x0000000008d879f0 */ /* 0x000fe200080008d8 */
[----:B------:R-:W-:Y:S01]  /*6890*/  UMOV UR10, UR21 ;  /* 0x00000015000a7c82 */ /* 0x000fe20008000000 */
[----:B------:R-:W-:Y:S01]  /*68a0*/  UMOV UR11, 0x40000000 ;  /* 0x40000000000b7882 */ /* 0x000fe20000000000 */
[----:B------:R-:W-:Y:S01]  /*68b0*/  FFMA.FTZ R23, -R23, R23, 1 ;  /* 0x3f80000017177423 */ /* 0x000fe20000010117 */
[----:B------:R-:W-:Y:S01]  /*68c0*/  FFMA.FTZ R24, -R24, R24, 1 ;  /* 0x3f80000018187423 */ /* 0x000fe20000010118 */
[----:B------:R-:W-:Y:S02]  /*68d0*/  FFMA.FTZ R27, -R27, R27, 1 ;  /* 0x3f8000001b1b7423 */ /* 0x000fe4000001011b */
[----:B------:R-:W-:Y:S01]  /*68e0*/  MUFU.EX2 R14, R14 ;  /* 0x0000000e000e7308 */ /* 0x000fe20000000800 */
[----:B------:R-:W-:-:S07]  /*68f0*/  FFMA.FTZ R28, -R28, R28, 1 ;  /* 0x3f8000001c1c7423 */ /* 0x000fce000001011c */
[----:B------:R-:W-:Y:S01]  /*6900*/  MUFU.EX2 R12, R12 ;  /* 0x0000000c000c7308 */ /* 0x000fe20000000800 */
[----:B------:R-:W-:-:S07]  /*6910*/  FFMA.FTZ R34, -R34, R34, 1 ;  /* 0x3f80000022227423 */ /* 0x000fce0000010122 */
[----:B------:R-:W-:Y:S08]  /*6920*/  MUFU.EX2 R18, R18 ;  /* 0x0000001200127308 */ /* 0x000ff00000000800 */
[----:B------:R-:W-:Y:S01]  /*6930*/  MUFU.EX2 R19, R19 ;  /* 0x0000001300137308 */ /* 0x000fe20000000800 */
[----:B------:R-:W-:-:S07]  /*6940*/  FFMA.FTZ R26, -R26, R26, 1 ;  /* 0x3f8000001a1a7423 */ /* 0x000fce000001011a */
[----:B------:R-:W-:Y:S08]  /*6950*/  MUFU.EX2 R36, R36 ;  /* 0x0000002400247308 */ /* 0x000ff00000000800 */
[----:B------:R-:W-:Y:S01]  /*6960*/  MUFU.EX2 R29, R29 ;  /* 0x0000001d001d7308 */ /* 0x000fe20000000800 */
[----:B------:R-:W-:Y:S02]  /*6970*/  WARPGROUP.DEPBAR.LE gsb0, 0x0 ;  /* 0x00008000000079c5 */ /* 0x000fe40000010000 */
[----:B------:R-:W-:-:S05]  /*6980*/  WARPGROUP.ARRIVE ;  /* 0x00000000000079c5 */ /* 0x000fca0000000000 */
[----:B------:R-:W-:Y:S01]  /*6990*/  MUFU.EX2 R33, R33 ;  /* 0x0000002100217308 */ /* 0x000fe20000000800 */
[----:B------:R-:W-:Y:S01]  /*69a0*/  HGMMA.64x8x16.F32 R220, gdesc[UR8], R220, gsb0 ;  /* 0x0000000008dc79f0 */ /* 0x000fe200080008dc */
[----:B------:R-:W-:Y:S01]  /*69b0*/  UMOV UR10, UR7 ;  /* 0x00000007000a7c82 */ /* 0x000fe20008000000 */
[----:B------:R-:W-:Y:S01]  /*69c0*/  UMOV UR11, 0x40000000 ;  /* 0x40000000000b7882 */ /* 0x000fe20000000000 */
[----:B------:R-:W-:Y:S01]  /*69d0*/  UMOV UR8, UR15 ;  /* 0x0000000f00087c82 */ /* 0x000fe20008000000 */
[----:B------:R-:W-:Y:S01]  /*69e0*/  UMOV UR9, 0x40000040 ;  /* 0x4000004000097882 */ /* 0x000fe20000000000 */
        /* <DEDUP_REMOVED lines=9> */
[----:B------:R-:W-:Y:S02]  /*6a80*/  WARPGROUP.DEPBAR.LE gsb0, 0x0 ;  /* 0x00008000000079c5 */ /* 0x000fe40000010000 */
[----:B------:R-:W-:-:S06]  /*6a90*/  WARPGROUP.ARRIVE ;  /* 0x00000000000079c5 */ /* 0x000fcc0000000000 */
[----:B------:R-:W-:Y:S01]  /*6aa0*/  HGMMA.64x8x16.F32 R48, gdesc[UR8], R48, gsb0 ;  /* 0x00000000083079f0 */ /* 0x000fe20008000830 */
[----:B------:R-:W-:Y:S01]  /*6ab0*/  UMOV UR10, UR25 ;  /* 0x00000019000a7c82 */ /* 0x000fe20008000000 */
[----:B------:R-:W-:Y:S01]  /*6ac0*/  UMOV UR11, 0x40000000 ;  /* 0x40000000000b7882 */ /* 0x000fe20000000000 */
[----:B------:R-:W-:Y:S02]  /*6ad0*/  R2UR UR25, R15 ;  /* 0x000000000f1972ca */ /* 0x000fe400000e0000 */
[----:B------:R1:W2:Y:S02]  /*6ae0*/  MUFU.TANH R15, R39 ;  /* 0x00000027000f7308 */ /* 0x0002a40000002400 */
[----:B-1----:R-:W-:-:S06]  /*6af0*/  FMUL.FTZ R39, R42, UR5 ;  /* 0x000000052a277c20 */ /* 0x002fcc0008410000 */
[----:B------:R-:W1:Y:S01]  /*6b00*/  MUFU.TANH R39, R39 ;  /* 0x0000002700277308 */ /* 0x000e620000002400 */
[----:B--2---:R-:W-:-:S05]  /*6b10*/  FSEL R42, R15, -INF , P5 ;  /* 0xff8000000f2a7808 */ /* 0x004fca0002800000 */
[----:B------:R-:W-:Y:S01]  /*6b20*/  FFMA.FTZ R42, R42, UR19, -R4 ;  /* 0x000000132a2a7c23 */ /* 0x000fe20008010804 */
[----:B-1----:R-:W-:-:S05]  /*6b30*/  FSEL R225, R39, -INF , P6 ;  /* 0xff80000027e17808 */ /* 0x002fca0003000000 */
[----:B------:R-:W-:Y:S01]  /*6b40*/  FFMA.FTZ R225, R225, UR19, -R4 ;  /* 0x00000013e1e17c23 */ /* 0x000fe20008010804 */
        /* <DEDUP_REMOVED lines=24> */
[----:B------:R-:W-:Y:S01]  /*6cd0*/  UMOV UR21, UR9 ;  /* 0x0000000900157c82 */ /* 0x000fe20008000000 */
[----:B------:R-:W-:-:S02]  /*6ce0*/  WARPGROUP.DEPBAR.LE gsb0, 0x0 ;  /* 0x00008000000079c5 */ /* 0x000fc40000010000 */
[----:B------:R-:W-:-:S06]  /*6cf0*/  WARPGROUP.ARRIVE ;  /* 0x00000000000079c5 */ /* 0x000fcc0000000000 */
[----:B------:R-:W-:Y:S01]  /*6d00*/  HGMMA.64x8x16.F32 R44, gdesc[UR8], R44, gsb0 ;  /* 0x00000000082c79f0 */ /* 0x000fe2000800082c */
[----:B------:R-:W-:Y:S01]  /*6d10*/  UMOV UR10, UR12 ;  /* 0x0000000c000a7c82 */ /* 0x000fe20008000000 */
[----:B------:R-:W-:Y:S01]  /*6d20*/  UMOV UR11, 0x40000000 ;  /* 0x40000000000b7882 */ /* 0x000fe20000000000 */
[----:B------:R-:W-:Y:S01]  /*6d30*/  UMOV UR12, UR8 ;  /* 0x00000008000c7c82 */ /* 0x000fe20008000000 */
[----:B------:R-:W-:Y:S02]  /*6d40*/  WARPGROUP.DEPBAR.LE gsb0, 0x0 ;  /* 0x00008000000079c5 */ /* 0x000fe40000010000 */
[----:B------:R-:W-:-:S06]  /*6d50*/  WARPGROUP.ARRIVE ;  /* 0x00000000000079c5 */ /* 0x000fcc0000000000 */
[----:B------:R-:W-:Y:S03]  /*6d60*/  HGMMA.64x8x16.F32 R48, gdesc[UR8], R48, gsb0 ;  /* 0x00000000083079f0 */ /* 0x000fe60008000830 */
        /* <DEDUP_REMOVED lines=20> */
[----:B------:R-:W-:Y:S08]  /*6eb0*/  MUFU.EX2 R32, R32 ;  /* 0x0000002000207308 */ /* 0x000ff00000000800 */
[----:B------:R-:W-:Y:S08]  /*6ec0*/  MUFU.EX2 R224, R224 ;  /* 0x000000e000e07308 */ /* 0x000ff00000000800 */
[----:B------:R-:W2:Y:S01]  /*6ed0*/  MUFU.EX2 R227, R227 ;  /* 0x000000e300e37308 */ /* 0x000ea20000000800 */
[--C-:B-1----:R-:W-:Y:S01]  /*6ee0*/  FADD.FTZ R44, R44, -R4.reuse ;  /* 0x800000042c2c7221 */ /* 0x102fe20000010000 */
[----:B------:R-:W-:-:S06]  /*6ef0*/  FADD.FTZ R45, R45, -R4 ;  /* 0x800000042d2d7221 */ /* 0x000fcc0000010000 */
[----:B------:R-:W1:Y:S01]  /*6f00*/  MUFU.EX2 R22, R22 ;  /* 0x0000001600167308 */ /* 0x000e620000000800 */
[----:B------:R-:W-:Y:S01]  /*6f10*/  FFMA.FTZ R35, -R35, R35, 1 ;  /* 0x3f80000023237423 */ /* 0x000fe20000010123 */
[----:B------:R-:W-:Y:S01]  /*6f20*/  FMUL.FTZ R44, R14, R44 ;  /* 0x0000002c0e2c7220 */ /* 0x000fe20000410000 */
[----:B------:R-:W-:-:S05]  /*6f30*/  FMUL.FTZ R45, R12, R45 ;  /* 0x0000002d0c2d7220 */ /* 0x000fca0000410000 */
[----:B------:R-:W3:Y:S01]  /*6f40*/  MUFU.EX2 R40, R40 ;  /* 0x0000002800287308 */ /* 0x000ee20000000800 */
[----:B------:R-:W-:Y:S01]  /*6f50*/  FFMA.FTZ R43, -R43, R43, 1 ;  /* 0x3f8000002b2b7423 */ /* 0x000fe2000001012b */
[----:B------:R-:W-:Y:S01]  /*6f60*/  FMUL.FTZ R10, R10, R44 ;  /* 0x0000002c0a0a7220 */ /* 0x000fe20000410000 */
[----:B------:R-:W-:-:S05]  /*6f70*/  FFMA.FTZ R44, -R97, R97, 1 ;  /* 0x3f800000612c7423 */ /* 0x000fca0000010161 */
[----:B------:R-:W4:Y:S01]  /*6f80*/  MUFU.EX2 R226, R226 ;  /* 0x000000e200e27308 */ /* 0x000f220000000800 */
[----:B------:R-:W-:Y:S02]  /*6f90*/  WARPGROUP.DEPBAR.LE gsb0, 0x0 ;  /* 0x00008000000079c5 */ /* 0x000fe40000010000 */
[----:B------:R-:W-:Y:S01]  /*6fa0*/  WARPGROUP.ARRIVE ;  /* 0x00000000000079c5 */ /* 0x000fe20000000000 */
[--C-:B------:R-:W-:Y:S01]  /*6fb0*/  FADD.FTZ R48, R48, -R4.reuse ;  /* 0x8000000430307221 */ /* 0x100fe20000010000 */
[----:B------:R-:W-:Y:S01]  /*6fc0*/  FADD.FTZ R49, R49, -R4 ;  /* 0x8000000431317221 */ /* 0x000fe20000010000 */
[----:B------:R-:W-:Y:S01]  /*6fd0*/  FFMA.FTZ R15, -R15, R15, 1 ;  /* 0x3f8000000f0f7423 */ /* 0x000fe2000001010f */
[----:B------:R-:W-:Y:S01]  /*6fe0*/  FMUL.FTZ R236, R236, R45 ;  /* 0x0000002decec7220 */ /* 0x000fe20000410000 */
[----:B------:R-:W4:Y:S01]  /*6ff0*/  MUFU.EX2 R225, R225 ;  /* 0x000000e100e17308 */ /* 0x000f220000000800 */
[----:B------:R-:W-:Y:S01]  /*7000*/  HGMMA.64x8x16.F32 R52, gdesc[UR28], R52, gsb0 ;  /* 0x000000001c3479f0 */ /* 0x000fe20008000834 */
[----:B------:R-:W-:Y:S01]  /*7010*/  UMOV UR30, UR25 ;  /* 0x00000019001e7c82 */ /* 0x000fe20008000000 */
[----:B------:R-:W-:Y:S01]  /*7020*/  UMOV UR31, 0x40000000 ;  /* 0x40000000001f7882 */ /* 0x000fe20000000000 */
[----:B------:R-:W-:Y:S01]  /*7030*/  FMUL.FTZ R49, R18, R49 ;  /* 0x0000003112317220 */ /* 0x000fe20000410000 */
[----:B------:R-:W-:Y:S01]  /*7040*/  FMUL.FTZ R48, R19, R48 ;  /* 0x0000003013307220 */ /* 0x000fe20000410000 */
[----:B------:R-:W-:Y:S01]  /*7050*/  FFMA.FTZ R25, -R25, R25, 1 ;  /* 0x3f80000019197423 */ /* 0x000fe20000010119 */
[----:B------:R-:W-:Y:S01]  /*7060*/  FFMA.FTZ R38, -R38, R38, 1 ;  /* 0x3f80000026267423 */ /* 0x000fe20000010126 */
[----:B------:R-:W-:Y:S01]  /*7070*/  UMOV UR57, 0x40000040 ;  /* 0x4000004000397882 */ /* 0x000fe20000000000 */
        /* <DEDUP_REMOVED lines=11> */
[----:B------:R1:W5:Y:S01]  /*7130*/  LDL.LU R97, [R1+0x14] ;  /* 0x0000140001617983 */ /* 0x0003620000300800 */
[----:B------:R-:W-:-:S02]  /*7140*/  WARPGROUP.DEPBAR.LE gsb0, 0x0 ;  /* 0x00008000000079c5 */ /* 0x000fc40000010000 */
[----:B------:R-:W-:Y:S01]  /*7150*/  WARPGROUP.ARRIVE ;  /* 0x00000000000079c5 */ /* 0x000fe20000000000 */
[----:B------:R-:W-:Y:S01]  /*7160*/  F2FP.F16.F32.PACK_AB R18, R18, R19 ;  /* 0x000000131212723e */ /* 0x000fe200000000ff */
[----:B------:R-:W-:Y:S01]  /*7170*/  FMUL.FTZ R11, R11, R48 ;  /* 0x000000300b0b7220 */ /* 0x000fe20000410000 */
[----:B------:R-:W-:Y:S01]  /*7180*/  FFMA.FTZ R45, -R96, R96, 1 ;  /* 0x3f800000602d7423 */ /* 0x000fe20000010160 */
[----:B------:R-:W-:Y:S02]  /*7190*/  FMUL.FTZ R49, R237, R49 ;  /* 0x00000031ed317220 */ /* 0x000fe40000410000 */
[----:B------:R-:W-:Y:S01]  /*71a0*/  HGMMA.64x8x16.F32 R216, gdesc[UR16], R216, gsb0 ;  /* 0x0000000010d879f0 */ /* 0x000fe200080008d8 */
[--C-:B------:R-:W-:Y:S01]  /*71b0*/  FADD.FTZ R53, R53, -R4.reuse ;  /* 0x8000000435357221 */ /* 0x100fe20000010000 */
[----:B------:R-:W-:Y:S01]  /*71c0*/  FADD.FTZ R52, R52, -R4 ;  /* 0x8000000434347221 */ /* 0x000fe20000010000 */
[----:B--2---:R-:W-:Y:S01]  /*71d0*/  F2FP.F16.F32.PACK_AB R19, R227, R224 ;  /* 0x000000e0e313723e */ /* 0x004fe200000000ff */
[----:B------:R-:W-:Y:S01]  /*71e0*/  VIADD R48, R17, 0x24100 ;  /* 0x0002410011307836 */ /* 0x000fe20000000000 */
[----:B------:R-:W-:Y:S01]  /*71f0*/  F2FP.F16.F32.PACK_AB R10, R236, R10 ;  /* 0x0000000aec0a723e */ /* 0x000fe200000000ff */
[----:B------:R-:W-:Y:S01]  /*7200*/  UMOV UR33, UR57 ;  /* 0x0000003900217c82 */ /* 0x000fe20008000000 */
[----:B------:R-:W-:Y:S01]  /*7210*/  UMOV UR9, UR57 ;  /* 0x0000003900097c82 */ /* 0x000fe20008000000 */
[----:B------:R-:W-:Y:S01]  /*7220*/  UMOV UR13, UR57 ;  /* 0x00000039000d7c82 */ /* 0x000fe20008000000 */
[----:B------:R-:W-:Y:S01]  /*7230*/  UMOV UR47, UR35 ;  /* 0x00000023002f7c82 */ /* 0x000fe20008000000 */
[----:B------:R2:W5:Y:S01]  /*7240*/  LDL.LU R96, [R1+0x10] ;  /* 0x0000100001607983 */ /* 0x0005620000300800 */
[----:B------:R-:W-:-:S02]  /*7250*/  WARPGROUP.DEPBAR.LE gsb0, 0x0 ;  /* 0x00008000000079c5 */ /* 0x000fc40000010000 */
[----:B------:R-:W-:-:S06]  /*7260*/  WARPGROUP.ARRIVE ;  /* 0x00000000000079c5 */ /* 0x000fcc0000000000 */
[----:B------:R-:W-:Y:S01]  /*7270*/  HGMMA.64x8x16.F32 R220, gdesc[UR28], R220, gsb0 ;  /* 0x000000001cdc79f0 */ /* 0x000fe200080008dc */
[----:B------:R-:W-:Y:S01]  /*7280*/  FMUL.FTZ R53, R31, R53 ;  /* 0x000000351f357220 */ /* 0x000fe20000410000 */
[--C-:B------:R-:W-:Y:S01]  /*7290*/  FADD.FTZ R217, R217, -R4.reuse ;  /* 0x80000004d9d97221 */ /* 0x100fe20000010000 */
[--C-:B------:R-:W-:Y:S02]  /*72a0*/  FADD.FTZ R216, R216, -R4.reuse ;  /* 0x80000004d8d87221 */ /* 0x100fe40000010000 */
[----:B------:R-:W-:Y:S01]  /*72b0*/  FMUL.FTZ R23, R23, R53 ;  /* 0x0000003517177220 */ /* 0x000fe20000410000 */
[----:B------:R-:W-:Y:S01]  /*72c0*/  FMUL.FTZ R217, R30, R217 ;  /* 0x000000d91ed97220 */ /* 0x000fe20000410000 */
[----:B------:R-:W-:Y:S02]  /*72d0*/  WARPGROUP.DEPBAR.LE gsb0, 0x0 ;  /* 0x00008000000079c5 */ /* 0x000fe40000010000 */
[----:B------:R-:W3:Y:S01]  /*72e0*/  LDS R228, [R228+0x2c320] ;  /* 0x02c32000e4e47984 */ /* 0x000ee20000000800 */
[--C-:B------:R-:W-:Y:S01]  /*72f0*/  FADD.FTZ R220, R220, -R4.reuse ;  /* 0x80000004dcdc7221 */ /* 0x100fe20000010000 */
[----:B------:R-:W-:Y:S01]  /*7300*/  FADD.FTZ R4, R221, -R4 ;  /* 0x80000004dd047221 */ /* 0x000fe20000010000 */
[----:B------:R-:W-:-:S03]  /*7310*/  FMUL.FTZ R24, R24, R217 ;  /* 0x000000d918187220 */ /* 0x000fc60000410000 */
[----:B------:R-:W-:-:S04]  /*7320*/  FMUL.FTZ R4, R41, R4 ;  /* 0x0000000429047220 */ /* 0x000fc80000410000 */
[----:B------:R-:W-:Y:S01]  /*7330*/  FMUL.FTZ R27, R27, R4 ;  /* 0x000000041b1b7220 */ /* 0x000fe20000410000 */
[--C-:B---3--:R-:W-:Y:S01]  /*7340*/  FADD.FTZ R53, R46, -R228.reuse ;  /* 0x800000e42e357221 */ /* 0x108fe20000010000 */
[----:B------:R-:W-:Y:S01]  /*7350*/  FFMA.FTZ R46, -R16, R16, 1 ;  /* 0x3f800000102e7423 */ /* 0x000fe20000010110 */
[--C-:B------:R-:W-:Y:S01]  /*7360*/  FADD.FTZ R217, R50, -R228.reuse ;  /* 0x800000e432d97221 */ /* 0x100fe20000010000 */
[--C-:B------:R-:W-:Y:S01]  /*7370*/  FADD.FTZ R55, R55, -R228.reuse ;  /* 0x800000e437377221 */ /* 0x100fe20000010000 */
[----:B------:R-:W-:Y:S01]  /*7380*/  FMUL.FTZ R53, R32, R53 ;  /* 0x0000003520357220 */ /* 0x000fe20000410000 */
[--C-:B------:R-:W-:Y:S01]  /*7390*/  FADD.FTZ R222, R222, -R228.reuse ;  /* 0x800000e4dede7221 */ /* 0x100fe20000010000 */
[----:B------:R-:W-:Y:S01]  /*73a0*/  FMUL.FTZ R4, R224, R217 ;  /* 0x000000d9e0047220 */ /* 0x000fe20000410000 */
[----:B------:R-:W-:Y:S01]  /*73b0*/  FMUL.FTZ R52, R36, R52 ;  /* 0x0000003424347220 */ /* 0x000fe20000410000 */
[----:B------:R-:W-:Y:S01]  /*73c0*/  FMUL.FTZ R46, R46, R53 ;  /* 0x000000352e2e7220 */ /* 0x000fe20000410000 */
[--C-:B------:R-:W-:Y:S01]  /*73d0*/  FADD.FTZ R53, R47, -R228.reuse ;  /* 0x800000e42f357221 */ /* 0x100fe20000010000 */
[----:B------:R-:W-:Y:S01]  /*73e0*/  FFMA.FTZ R47, -R37, R37, 1 ;  /* 0x3f800000252f7423 */ /* 0x000fe20000010125 */
[----:B------:R-:W-:Y:S01]  /*73f0*/  F2FP.F16.F32.PACK_AB R30, R30, R29 ;  /* 0x0000001d1e1e723e */ /* 0x000fe200000000ff */
[--C-:B------:R-:W-:Y:S01]  /*7400*/  FADD.FTZ R223, R223, -R228.reuse ;  /* 0x800000e4dfdf7221 */ /* 0x100fe20000010000 */
[----:B------:R-:W-:Y:S01]  /*7410*/  FMUL.FTZ R216, R29, R216 ;  /* 0x000000d81dd87220 */ /* 0x000fe20000410000 */
[----:B------:R-:W-:Y:S01]  /*7420*/  FMUL.FTZ R47, R47, R4 ;  /* 0x000000042f2f7220 */ /* 0x000fe20000410000 */
[----:B------:R-:W-:Y:S01]  /*7430*/  FADD.FTZ R4, R51, -R228 ;  /* 0x800000e433047221 */ /* 0x000fe20000010000 */
[----:B------:R-:W-:Y:S01]  /*7440*/  FMUL.FTZ R220, R33, R220 ;  /* 0x000000dc21dc7220 */ /* 0x000fe20000410000 */
[----:B------:R-:W-:Y:S01]  /*7450*/  UMOV UR29, 0x40000040 ;  /* 0x40000040001d7882 */ /* 0x000fe20000000000 */
[----:B------:R-:W-:Y:S01]  /*7460*/  UMOV UR31, 0x40 ;  /* 0x00000040001f7882 */ /* 0x000fe20000000000 */
[----:B------:R-:W-:Y:S01]  /*7470*/  FMUL.FTZ R37, R227, R4 ;  /* 0x00000004e3257220 */ /* 0x000fe20000410000 */
[----:B------:R-:W-:Y:S01]  /*7480*/  UMOV UR17, UR21 ;  /* 0x0000001500117c82 */ /* 0x000fe20008000000 */
[----:B------:R-:W-:Y:S01]  /*7490*/  UMOV UR19, 0x40 ;  /* 0x0000004000137882 */ /* 0x000fe20000000000 */
[----:B------:R2:W5:Y:S01]  /*74a0*/  LDL.LU R16, [R1+0xc] ;  /* 0x00000c0001107983 */ /* 0x0005620000300800 */
[----:B------:R-:W-:Y:S01]  /*74b0*/  FMUL.FTZ R28, R28, R37 ;  /* 0x000000251c1c7220 */ /* 0x000fe20000410000 */
[----:B------:R-:W-:-:S02]  /*74c0*/  VIADD R37, R17, 0x2c500 ;  /* 0x0002c50011257836 */ /* 0x000fc40000000000 */
[----:B-1----:R-:W-:-:S03]  /*74d0*/  FMUL.FTZ R4, R22, R55 ;  /* 0x0000003716047220 */ /* 0x002fc60000410000 */
[----:B------:R-:W-:Y:S01]  /*74e0*/  SHF.R.U32.HI R37, RZ, 0x4, R37 ;  /* 0x00000004ff257819 */ /* 0x000fe20000011625 */
[----:B------:R-:W-:-:S03]  /*74f0*/  FMUL.FTZ R35, R35, R4 ;  /* 0x0000000423237220 */ /* 0x000fc60000410000 */
[----:B------:R-:W-:Y:S02]  /*7500*/  LOP3.LUT R37, R37, 0x3fff, RZ, 0xc0, !PT ;  /* 0x00003fff25257812 */ /* 0x000fe400078ec0ff */
[----:B------:R-:W-:Y:S02]  /*7510*/  F2FP.F16.F32.PACK_AB R4, R12, R14 ;  /* 0x0000000e0c04723e */ /* 0x000fe400000000ff */
[----:B------:R-:W-:Y:S01]  /*7520*/  LOP3.LUT R12, R37, 0x80000, RZ, 0xfc, !PT ;  /* 0x00080000250c7812 */ /* 0x000fe200078efcff */
[----:B------:R1:W3:Y:S01]  /*7530*/  MUFU.EX2 R14, R5 ;  /* 0x00000005000e7308 */ /* 0x0002e20000000800 */
[----:B------:R-:W-:Y:S01]  /*7540*/  FADD.FTZ R51, R54, -R228 ;  /* 0x800000e436337221 */ /* 0x000fe20000010000 */
[----:B-1----:R-:W-:Y:S02]  /*7550*/  F2FP.F16.F32.PACK_AB R5, R40, R32 ;  /* 0x000000202805723e */ /* 0x002fe400000000ff */
[----:B------:R-:W-:Y:S01]  /*7560*/  VIADD R32, R12, 0x80 ;  /* 0x000000800c207836 */ /* 0x000fe20000000000 */
[----:B------:R-:W-:Y:S04]  /*7570*/  BAR.SYNC.DEFER_BLOCKING 0x9, 0x100 ;  /* 0x0244000000007b1d */ /* 0x000fe80000010000 */
[----:B------:R-:W-:Y:S01]  /*7580*/  R2UR UR4, R32 ;  /* 0x00000000200472ca */ /* 0x000fe200000e0000 */
[----:B------:R-:W-:-:S02]  /*7590*/  VIADD R32, R12, 0x100 ;  /* 0x000001000c207836 */ /* 0x000fc40000000000 */
[----:B----4-:R-:W-:-:S03]  /*75a0*/  FMUL.FTZ R51, R226, R51 ;  /* 0x00000033e2337220 */ /* 0x010fc60000410000 */
[----:B------:R-:W-:Y:S01]  /*75b0*/  R2UR UR5, R32 ;  /* 0x00000000200572ca */ /* 0x000fe200000e0000 */
[----:B------:R-:W-:Y:S02]  /*75c0*/  VIADD R32, R12, 0x200 ;  /* 0x000002000c207836 */ /* 0x000fe40000000000 */
[----:B------:R-:W-:Y:S01]  /*75d0*/  FMUL.FTZ R34, R34, R51 ;  /* 0x0000003322227220 */ /* 0x000fe20000410000 */
[----:B------:R-:W-:Y:S01]  /*75e0*/  VIADD R37, R12, 0x180 ;  /* 0x000001800c257836 */ /* 0x000fe20000000000 */
[----:B------:R-:W1:Y:S01]  /*75f0*/  MUFU.EX2 R51, R42 ;  /* 0x0000002a00337308 */ /* 0x000e620000000800 */
[----:B------:R-:W-:Y:S01]  /*7600*/  R2UR UR7, R32 ;  /* 0x00000000200772ca */ /* 0x000fe200000e0000 */
[----:B------:R-:W-:Y:S02]  /*7610*/  FMUL.FTZ R53, R40, R53 ;  /* 0x0000003528357220 */ /* 0x000fe40000410000 */
[----:B------:R-:W-:-:S04]  /*7620*/  R2UR UR6, R37 ;  /* 0x00000000250672ca */ /* 0x000fc800000e0000 */
[----:B------:R-:W4:Y:S01]  /*7630*/  MUFU.EX2 R32, R229 ;  /* 0x000000e500207308 */ /* 0x000f220000000800 */
[----:B------:R-:W-:Y:S01]  /*7640*/  FADD.FTZ R37, R218, -R228 ;  /* 0x800000e4da257221 */ /* 0x000fe20000010000 */
[----:B------:R-:W-:Y:S01]  /*7650*/  FMUL.FTZ R26, R26, R53 ;  /* 0x000000351a1a7220 */ /* 0x000fe20000410000 */
[----:B------:R-:W-:Y:S02]  /*7660*/  FMUL.FTZ R222, R225, R222 ;  /* 0x000000dee1de7220 */ /* 0x000fe40000410000 */
[----:B---3--:R-:W-:Y:S01]  /*7670*/  FMUL.FTZ R53, R14, R37 ;  /* 0x000000250e357220 */ /* 0x008fe20000410000 */
[----:B------:R-:W-:Y:S01]  /*7680*/  FFMA.FTZ R37, -R39, R39, 1 ;  /* 0x3f80000027257423 */ /* 0x000fe20000010127 */
[----:B------:R-:W-:Y:S01]  /*7690*/  F2FP.F16.F32.PACK_AB R36, R31, R36 ;  /* 0x000000241f24723e */ /* 0x000fe200000000ff */
[----:B------:R3:W-:Y:S02]  /*76a0*/  STSM.16.M88.2 [R0+0x2c500], R4 ;  /* 0x02c5000400007844 */ /* 0x0007e40000000100 */
[----:B------:R-:W-:Y:S01]  /*76b0*/  FMUL.FTZ R222, R37, R222 ;  /* 0x000000de25de7220 */ /* 0x000fe20000410000 */
[----:B------:R-:W-:-:S02]  /*76c0*/  F2FP.F16.F32.PACK_AB R37, R22, R226 ;  /* 0x000000e21625723e */ /* 0x000fc400000000ff */
[----:B-1----:R-:W-:Y:S01]  /*76d0*/  F2FP.F16.F32.PACK_AB R31, R51, R14 ;  /* 0x0000000e331f723e */ /* 0x002fe200000000ff */
[----:B------:R-:W-:Y:S01]  /*76e0*/  STSM.16.M88.2 [R0+0x2cd00], R18 ;  /* 0x02cd001200007844 */ /* 0x000fe20000000100 */
[----:B---3--:R-:W-:Y:S02]  /*76f0*/  F2FP.F16.F32.PACK_AB R4, R41, R33 ;  /* 0x000000212904723e */ /* 0x008fe400000000ff */
[C---:B----4-:R-:W-:Y:S01]  /*7700*/  F2FP.F16.F32.PACK_AB R5, R32.reuse, R225 ;  /* 0x000000e12005723e */ /* 0x050fe200000000ff */
[----:B------:R-:W-:Y:S04]  /*7710*/  STSM.16.M88.2 [R0+0x2d500], R36 ;  /* 0x02d5002400007844 */ /* 0x000fe80000000100 */
[----:B------:R-:W-:Y:S04]  /*7720*/  STSM.16.M88.2 [R0+0x2dd00], R30 ;  /* 0x02dd001e00007844 */ /* 0x000fe80000000100 */
[----:B------:R1:W-:Y:S01]  /*7730*/  STSM.16.M88.2 [R0+0x2e500], R4 ;  /* 0x02e5000400007844 */ /* 0x0003e20000000100 */
[----:B------:R-:W-:Y:S01]  /*7740*/  @!PT LDS RZ, [RZ] ;  /* 0x00000000fffff984 */ /* 0x000fe20000000800 */
[----:B------:R-:W-:Y:S01]  /*7750*/  @!PT LDS RZ, [RZ] ;  /* 0x00000000fffff984 */ /* 0x000fe20000000800 */
[----:B------:R-:W-:Y:S01]  /*7760*/  @!PT LDS RZ, [RZ] ;  /* 0x00000000fffff984 */ /* 0x000fe20000000800 */
[----:B------:R-:W-:Y:S01]  /*7770*/  @!PT LDS RZ, [RZ] ;  /* 0x00000000fffff984 */ /* 0x000fe20000000800 */
[----:B------:R3:W-:Y:S06]  /*7780*/  MEMBAR.ALL.CTA ;  /* 0x0000000000007992 */ /* 0x0007ec0000008000 */
[----:B---3--:R-:W3:Y:S01]  /*7790*/  FENCE.VIEW.ASYNC.S ;  /* 0x00000000000073c6 */ /* 0x008ee20000000000 */
[----:B------:R-:W-:Y:S01]  /*77a0*/  FMUL.FTZ R22, R32, R223 ;  /* 0x000000df20167220 */ /* 0x000fe20000410000 */
[----:B------:R-:W-:Y:S01]  /*77b0*/  FADD.FTZ R40, R219, -R228 ;  /* 0x800000e4db287221 */ /* 0x000fe20000010000 */
[----:B------:R-:W-:Y:S01]  /*77c0*/  FMUL.FTZ R44, R44, R52 ;  /* 0x000000342c2c7220 */ /* 0x000fe20000410000 */
[----:B------:R-:W-:Y:S01]  /*77d0*/  FMUL.FTZ R45, R45, R216 ;  /* 0x000000d82d2d7220 */ /* 0x000fe20000410000 */
[----:B------:R-:W-:Y:S01]  /*77e0*/  FMUL.FTZ R43, R43, R22 ;  /* 0x000000162b2b7220 */ /* 0x000fe20000410000 */
[----:B------:R-:W-:Y:S01]  /*77f0*/  FMUL.FTZ R40, R51, R40 ;  /* 0x0000002833287220 */ /* 0x000fe20000410000 */
[----:B------:R-:W-:-:S02]  /*7800*/  IMAD R22, R13, 0x2000, R48 ;  /* 0x000020000d167824 */ /* 0x000fc400078e0230 */
[----:B------:R-:W-:Y:S01]  /*7810*/  FMUL.FTZ R25, R25, R220 ;  /* 0x000000dc19197220 */ /* 0x000fe20000410000 */
[----:B------:R-:W-:Y:S01]  /*7820*/  FMUL.FTZ R38, R38, R53 ;  /* 0x0000003526267220 */ /* 0x000fe20000410000 */
[----:B------:R-:W-:Y:S01]  /*7830*/  FMUL.FTZ R39, R15, R40 ;  /* 0x000000280f277220 */ /* 0x000fe20000410000 */
[----:B------:R-:W-:Y:S02]  /*7840*/  F2FP.F16.F32.PACK_AB R14, R49, R11 ;  /* 0x0000000b310e723e */ /* 0x000fe400000000ff */
[C---:B------:R-:W-:Y:S01]  /*7850*/  R2UR UR58, R12.reuse ;  /* 0x000000000c3a72ca */ /* 0x040fe200000e0000 */
[----:B------:R-:W-:Y:S01]  /*7860*/  UMOV UR34, UR4 ;  /* 0x0000000400227c82 */ /* 0x000fe20008000000 */
[----:B------:R-:W-:Y:S01]  /*7870*/  SHF.R.U32.HI R15, RZ, 0x4, R22 ;  /* 0x00000004ff0f7819 */ /* 0x000fe20000011616 */
[----:B------:R-:W-:Y:S01]  /*7880*/  UMOV UR10, UR5 ;  /* 0x00000005000a7c82 */ /* 0x000fe20008000000 */
[----:B------:R-:W-:Y:S01]  /*7890*/  F2FP.F16.F32.PACK_AB R44, R23, R44 ;  /* 0x0000002c172c723e */ /* 0x000fe200000000ff */
[----:B------:R-:W-:Y:S01]  /*78a0*/  UMOV UR14, UR6 ;  /* 0x00000006000e7c82 */ /* 0x000fe20008000000 */
[----:B------:R-:W-:Y:S01]  /*78b0*/  LOP3.LUT R23, R15, 0x3fff, RZ, 0xc0, !PT ;  /* 0x00003fff0f177812 */ /* 0x000fe200078ec0ff */
[----:B-1----:R-:W-:Y:S01]  /*78c0*/  VIADD R5, R12, 0x10 ;  /* 0x000000100c057836 */ /* 0x002fe20000000000 */
[----:B------:R-:W-:Y:S01]  /*78d0*/  F2FP.F16.F32.PACK_AB R11, R26, R46 ;  /* 0x0000002e1a0b723e */ /* 0x000fe200000000ff */
[----:B------:R-:W-:Y:S01]  /*78e0*/  UMOV UR49, UR29 ;  /* 0x0000001d00317c82 */ /* 0x000fe20008000000 */
[----:B------:R-:W-:Y:S01]  /*78f0*/  UMOV UR37, UR29 ;  /* 0x0000001d00257c82 */ /* 0x000fe20008000000 */
[----:B---3--:R-:W-:Y:S01]  /*7900*/  BAR.SYNC.DEFER_BLOCKING 0x9, 0x100 ;  /* 0x0244000000007b1d */ /* 0x008fe20000010000 */
[----:B------:R-:W-:-:S02]  /*7910*/  F2FP.F16.F32.PACK_AB R24, R24, R45 ;  /* 0x0000002d1818723e */ /* 0x000fc400000000ff */
[----:B------:R-:W-:Y:S02]  /*7920*/  F2FP.F16.F32.PACK_AB R15, R28, R47 ;  /* 0x0000002f1c0f723e */ /* 0x000fe400000000ff */
[----:B------:R-:W-:Y:S02]  /*7930*/  F2FP.F16.F32.PACK_AB R42, R27, R25 ;  /* 0x000000191b2a723e */ /* 0x000fe400000000ff */
[----:B------:R-:W-:Y:S01]  /*7940*/  F2FP.F16.F32.PACK_AB R45, R35, R34 ;  /* 0x00000022232d723e */ /* 0x000fe200000000ff */
[----:B------:R-:W-:Y:S01]  /*7950*/  UMOV UR25, UR29 ;  /* 0x0000001d00197c82 */ /* 0x000fe20008000000 */
[----:B------:R-:W-:Y:S01]  /*7960*/  R2UR UR56, R23 ;  /* 0x00000000173872ca */ /* 0x000fe200000e0000 */
[----:B------:R-:W3:Y:S01]  /*7970*/  LDL.64 R224, [R1] ;  /* 0x0000000001e07983 */ /* 0x000ee20000100a00 */
[----:B------:R-:W-:Y:S02]  /*7980*/  F2FP.F16.F32.PACK_AB R25, R39, R38 ;  /* 0x000000262719723e */ /* 0x000fe400000000ff */
[----:B------:R-:W-:Y:S01]  /*7990*/  F2FP.F16.F32.PACK_AB R43, R43, R222 ;  /* 0x000000de2b2b723e */ /* 0x000fe200000000ff */
[----:B------:R-:W4:Y:S04]  /*79a0*/  LDL R223, [R1+0x8] ;  /* 0x0000080001df7983 */ /* 0x000f280000100800 */
[----:B------:R-:W-:Y:S04]  /*79b0*/  STSM.16.M88.2 [R0+0x2ed00], R10 ;  /* 0x02ed000a00007844 */ /* 0x000fe80000000100 */
[----:B------:R1:W-:Y:S04]  /*79c0*/  STSM.16.M88.2 [R0+0x2f500], R14 ;  /* 0x02f5000e00007844 */ /* 0x0003e80000000100 */
[----:B------:R-:W-:Y:S04]  /*79d0*/  STSM.16.M88.2 [R0+0x2fd00], R44 ;  /* 0x02fd002c00007844 */ /* 0x000fe80000000100 */
[----:B------:R-:W-:Y:S04]  /*79e0*/  STSM.16.M88.2 [R0+0x30500], R24 ;  /* 0x0305001800007844 */ /* 0x000fe80000000100 */
[----:B------:R2:W-:Y:S01]  /*79f0*/  STSM.16.M88.2 [R0+0x30d00], R42 ;  /* 0x030d002a00007844 */ /* 0x0005e20000000100 */
[----:B------:R-:W-:-:S06]  /*7a00*/  WARPGROUP.ARRIVE ;  /* 0x00000000000079c5 */ /* 0x000fcc0000000000 */
[----:B------:R-:W-:Y:S01]  /*7a10*/  HGMMA.64x16x16.F32 R136, gdesc[UR56].tnspA.tnspB, R136, gsb0 ;  /* 0x60200000388879f0 */ /* 0x000fe20008000888 */
[----:B------:R-:W-:Y:S02]  /*7a20*/  UMOV UR32, UR56 ;  /* 0x0000003800207c82 */ /* 0x000fe40008000000 */
[----:B------:R-:W-:Y:S02]  /*7a30*/  WARPGROUP.DEPBAR.LE gsb0, 0x0 ;  /* 0x00008000000079c5 */ /* 0x000fe40000010000 */
        /* <DEDUP_REMOVED lines=15> */
[----:B------:R-:W-:Y:S01]  /*7b30*/  UMOV UR15, 0x40 ;  /* 0x00000040000f7882 */ /* 0x000fe20000000000 */
[----:B------:R-:W-:Y:S02]  /*7b40*/  WARPGROUP.DEPBAR.LE gsb0, 0x0 ;  /* 0x00008000000079c5 */ /* 0x000fe40000010000 */
[----:B------:R-:W-:-:S06]  /*7b50*/  WARPGROUP.ARRIVE ;  /* 0x00000000000079c5 */ /* 0x000fcc0000000000 */
[----:B------:R-:W-:Y:S01]  /*7b60*/  HGMMA.64x16x16.F32 R200, gdesc[UR12].tnspA.tnspB, R200, gsb0 ;  /* 0x602000000cc879f0 */ /* 0x000fe200080008c8 */
[----:B------:R-:W-:Y:S01]  /*7b70*/  VIADD R4, R23, 0x80 ;  /* 0x0000008017047836 */ /* 0x000fe20000000000 */
[----:B------:R-:W-:-:S04]  /*7b80*/  R2UR UR54, R5 ;  /* 0x00000000053672ca */ /* 0x000fc800000e0000 */
[----:B------:R-:W-:Y:S01]  /*7b90*/  R2UR UR52, R4 ;  /* 0x00000000043472ca */ /* 0x000fe200000e0000 */
[----:B------:R-:W-:Y:S02]  /*7ba0*/  WARPGROUP.DEPBAR.LE gsb0, 0x0 ;  /* 0x00008000000079c5 */ /* 0x000fe40000010000 */
[----:B------:R-:W-:-:S10]  /*7bb0*/  WARPGROUP.ARRIVE ;  /* 0x00000000000079c5 */ /* 0x000fd40000000000 */
[----:B------:R-:W-:Y:S01]  /*7bc0*/  HGMMA.64x16x16.F32 R136, gdesc[UR52].tnspA.tnspB, R136, gsb0 ;  /* 0x60200000348879f0 */ /* 0x000fe20008000888 */
[----:B------:R-:W-:-:S05]  /*7bd0*/  VIADD R4, R12, 0x90 ;  /* 0x000000900c047836 */ /* 0x000fca0000000000 */
[----:B------:R-:W-:Y:S01]  /*7be0*/  R2UR UR4, R4 ;  /* 0x00000000040472ca */ /* 0x000fe200000e0000 */
[----:B------:R-:W-:Y:S01]  /*7bf0*/  UMOV UR44, UR14 ;  /* 0x0000000e002c7c82 */ /* 0x000fe20008000000 */
[----:B------:R-:W-:Y:S01]  /*7c00*/  UMOV UR45, UR15 ;  /* 0x0000000f002d7c82 */ /* 0x000fe20008000000 */
[----:B------:R-:W-:Y:S01]  /*7c10*/  UMOV UR12, UR52 ;  /* 0x00000034000c7c82 */ /* 0x000fe20008000000 */
        /* <DEDUP_REMOVED lines=39> */
[----:B------:R-:W-:Y:S02]  /*7e90*/  VIADD R4, R23, 0x100 ;  /* 0x0000010017047836 */ /* 0x000fe40000000000 */
[----:B------:R-:W-:-:S03]  /*7ea0*/  VIADD R5, R12, 0x20 ;  /* 0x000000200c057836 */ /* 0x000fc60000000000 */
[----:B------:R-:W-:Y:S02]  /*7eb0*/  R2UR UR28, R4 ;  /* 0x00000000041c72ca */ /* 0x000fe400000e0000 */
[----:B------:R-:W-:Y:S01]  /*7ec0*/  R2UR UR30, R5 ;  /* 0x00000000051e72ca */ /* 0x000fe200000e0000 */
[----:B------:R-:W-:Y:S02]  /*7ed0*/  WARPGROUP.DEPBAR.LE gsb0, 0x0 ;  /* 0x00008000000079c5 */ /* 0x000fe40000010000 */
[----:B------:R-:W-:-:S10]  /*7ee0*/  WARPGROUP.ARRIVE ;  /* 0x00000000000079c5 */ /* 0x000fd40000000000 */
[----:B------:R-:W-:Y:S01]  /*7ef0*/  HGMMA.64x16x16.F32 R136, gdesc[UR28].tnspA.tnspB, R136, gsb0 ;  /* 0x602000001c8879f0 */ /* 0x000fe20008000888 */
[----:B------:R-:W-:-:S05]  /*7f00*/  VIADD R4, R12, 0xa0 ;  /* 0x000000a00c047836 */ /* 0x000fca0000000000 */
[----:B------:R-:W-:Y:S01]  /*7f10*/  R2UR UR50, R4 ;  /* 0x00000000043272ca */ /* 0x000fe200000e0000 */
[----:B------:R-:W-:Y:S01]  /*7f20*/  UMOV UR48, UR28 ;  /* 0x0000001c00307c82 */ /* 0x000fe20008000000 */
[----:B------:R-:W-:Y:S02]  /*7f30*/  WARPGROUP.DEPBAR.LE gsb0, 0x0 ;  /* 0x00008000000079c5 */ /* 0x000fe40000010000 */
[----:B------:R-:W-:-:S09]  /*7f40*/  WARPGROUP.ARRIVE ;  /* 0x00000000000079c5 */ /* 0x000fd20000000000 */
[----:B------:R-:W-:Y:S01]  /*7f50*/  HGMMA.64x16x16.F32 R152, gdesc[UR48].tnspA.tnspB, R152, gsb0 ;  /* 0x60200000309879f0 */ /* 0x000fe20008000898 */
[----:B------:R-:W-:-:S05]  /*7f60*/  VIADD R5, R12, 0x120 ;  /* 0x000001200c057836 */ /* 0x000fca0000000000 */
[----:B------:R-:W-:Y:S01]  /*7f70*/  R2UR UR38, R5 ;  /* 0x00000000052672ca */ /* 0x000fe200000e0000 */
[----:B------:R-:W-:Y:S01]  /*7f80*/  UMOV UR36, UR28 ;  /* 0x0000001c00247c82 */ /* 0x000fe20008000000 */
[----:B------:R-:W-:Y:S02]  /*7f90*/  WARPGROUP.DEPBAR.LE gsb0, 0x0 ;  /* 0x00008000000079c5 */ /* 0x000fe40000010000 */
[----:B------:R-:W-:-:S09]  /*7fa0*/  WARPGROUP.ARRIVE ;  /* 0x00000000000079c5 */ /* 0x000fd20000000000 */
[----:B------:R-:W-:Y:S01]  /*7fb0*/  HGMMA.64x16x16.F32 R168, gdesc[UR36].tnspA.tnspB, R168, gsb0 ;  /* 0x6020000024a879f0 */ /* 0x000fe200080008a8 */
[----:B------:R-:W-:Y:S01]  /*7fc0*/  VIADD R4, R12, 0x1a0 ;  /* 0x000001a00c047836 */ /* 0x000fe20000000000 */
[----:B------:R-:W-:-:S04]  /*7fd0*/  UMOV UR46, UR34 ;  /* 0x00000022002e7c82 */ /* 0x000fc80008000000 */
        /* <DEDUP_REMOVED lines=10> */
[----:B------:R-:W-:Y:S02]  /*8080*/  WARPGROUP.DEPBAR.LE gsb0, 0x0 ;  /* 0x00008000000079c5 */ /* 0x000fe40000010000 */
[----:B------:R-:W-:-:S09]  /*8090*/  WARPGROUP.ARRIVE ;  /* 0x00000000000079c5 */ /* 0x000fd20000000000 */
        /* <DEDUP_REMOVED lines=8> */
[----:B-1----:R-:W-:Y:S01]  /*8120*/  VIADD R14, R12, 0xb0 ;  /* 0x000000b00c0e7836 */ /* 0x002fe20000000000 */
[----:B------:R-:W-:Y:S01]  /*8130*/  MOV R219, UR44 ;  /* 0x0000002c00db7c02 */ /* 0x000fe20008000f00 */
[----:B------:R-:W-:-:S03]  /*8140*/  UMOV UR44, UR10 ;  /* 0x0000000a002c7c82 */ /* 0x000fc60008000000 */
[----:B------:R-:W-:Y:S01]  /*8150*/  R2UR UR10, R14 ;  /* 0x000000000e0a72ca */ /* 0x000fe200000e0000 */
[----:B------:R-:W-:Y:S01]  /*8160*/  UMOV UR52, UR8 ;  /* 0x0000000800347c82 */ /* 0x000fe20008000000 */
[----:B------:R-:W-:Y:S01]  /*8170*/  MOV R218, UR45 ;  /* 0x0000002d00da7c02 */ /* 0x000fe20008000f00 */
        /* <DEDUP_REMOVED lines=16> */
[----:B------:R-:W-:Y:S01]  /*8280*/  VIADD R14, R12, 0x1b0 ;  /* 0x000001b00c0e7836 */ /* 0x000fe20000000000 */
[----:B------:R-:W-:-:S04]  /*8290*/  UMOV UR60, UR14 ;  /* 0x0000000e003c7c82 */ /* 0x000fc80008000000 */
[----:B------:R-:W-:Y:S01]  /*82a0*/  R2UR UR14, R14 ;  /* 0x000000000e0e72ca */ /* 0x000fe200000e0000 */
[----:B------:R-:W-:Y:S01]  /*82b0*/  UMOV UR61, UR15 ;  /* 0x0000000f003d7c82 */ /* 0x000fe20008000000 */
[----:B------:R-:W-:Y:S01]  /*82c0*/  UMOV UR12, UR20 ;  /* 0x00000014000c7c82 */ /* 0x000fe20008000000 */
[----:B------:R-:W-:Y:S01]  /*82d0*/  UMOV UR13, UR21 ;  /* 0x00000015000d7c82 */ /* 0x000fe20008000000 */
[----:B------:R-:W-:Y:S01]  /*82e0*/  UMOV UR15, 0x40 ;  /* 0x00000040000f7882 */ /* 0x000fe20000000000 */
[----:B------:R-:W-:Y:S01]  /*82f0*/  IMAD R4, R13, 0x2800, R17 ;  /* 0x000028000d047824 */ /* 0x000fe200078e0211 */
[----:B------:R-:W-:Y:S02]  /*8300*/  WARPGROUP.DEPBAR.LE gsb0, 0x0 ;  /* 0x00008000000079c5 */ /* 0x000fe40000010000 */
[----:B------:R-:W-:-:S06]  /*8310*/  WARPGROUP.ARRIVE ;  /* 0x00000000000079c5 */ /* 0x000fcc0000000000 */
[----:B------:R-:W-:Y:S01]  /*8320*/  HGMMA.64x16x16.F32 R184, gdesc[UR12].tnspA.tnspB, R184, gsb0 ;  /* 0x602000000cb879f0 */ /* 0x000fe200080008b8 */
[----:B------:R-:W-:Y:S01]  /*8330*/  SHF.R.U32.HI R5, RZ, 0x4, R4 ;  /* 0x00000004ff057819 */ /* 0x000fe20000011604 */
[----:B------:R-:W-:-:S03]  /*8340*/  VIADD R4, R12, 0x230 ;  /* 0x000002300c047836 */ /* 0x000fc60000000000 */
[----:B------:R-:W-:-:S04]  /*8350*/  LOP3.LUT R12, R5, 0x3fff, RZ, 0xc0, !PT ;  /* 0x00003fff050c7812 */ /* 0x000fc800078ec0ff */
[----:B------:R-:W-:Y:S02]  /*8360*/  R2UR UR16, R12 ;  /* 0x000000000c1072ca */ /* 0x000fe400000e0000 */
[----:B------:R-:W-:Y:S02]  /*8370*/  R2UR UR18, R4 ;  /* 0x00000000041272ca */ /* 0x000fe400000e0000 */
[----:B------:R-:W-:-:S09]  /*8380*/  MOV R221, UR40 ;  /* 0x0000002800dd7c02 */ /* 0x000fd20008000f00 */
[----:B------:R-:W-:Y:S01]  /*8390*/  UMOV UR40, UR16 ;  /* 0x0000001000287c82 */ /* 0x000fe20008000000 */
[----:B------:R-:W-:Y:S01]  /*83a0*/  UMOV UR16, UR20 ;  /* 0x0000001400107c82 */ /* 0x000fe20008000000 */
[----:B------:R-:W-:Y:S02]  /*83b0*/  WARPGROUP.DEPBAR.LE gsb0, 0x0 ;  /* 0x00008000000079c5 */ /* 0x000fe40000010000 */
[----:B------:R-:W-:-:S06]  /*83c0*/  WARPGROUP.ARRIVE ;  /* 0x00000000000079c5 */ /* 0x000fcc0000000000 */
[----:B------:R-:W-:Y:S01]  /*83d0*/  HGMMA.64x16x16.F32 R200, gdesc[UR16].tnspA.tnspB, R200, gsb0 ;  /* 0x6020000010c879f0 */ /* 0x000fe200080008c8 */
[----:B------:R-:W-:-:S05]  /*83e0*/  VIADD R10, R17, 0x2ed00 ;  /* 0x0002ed00110a7836 */ /* 0x000fca0000000000 */
[----:B------:R-:W-:-:S04]  /*83f0*/  SHF.R.U32.HI R10, RZ, 0x4, R10 ;  /* 0x00000004ff0a7819 */ /* 0x000fc8000001160a */
[----:B------:R-:W-:-:S04]  /*8400*/  LOP3.LUT R216, R10, 0x3fff, RZ, 0xc0, !PT ;  /* 0x00003fff0ad87812 */ /* 0x000fc800078ec0ff */
[----:B------:R-:W-:Y:S01]  /*8410*/  LOP3.LUT R217, R216, 0x400000, RZ, 0xfc, !PT ;  /* 0x00400000d8d97812 */ /* 0x000fe200078efcff */
[----:B------:R-:W-:Y:S02]  /*8420*/  WARPGROUP.DEPBAR.LE gsb0, 0x0 ;  /* 0x00008000000079c5 */ /* 0x000fe40000010000 */
[----:B------:R-:W-:Y:S01]  /*8430*/  @!PT LDS RZ, [RZ] ;  /* 0x00000000fffff984 */ /* 0x000fe20000000800 */
[----:B------:R-:W-:Y:S01]  /*8440*/  @!PT LDS RZ, [RZ] ;  /* 0x00000000fffff984 */ /* 0x000fe20000000800 */
[----:B------:R-:W-:Y:S01]  /*8450*/  @!PT LDS RZ, [RZ] ;  /* 0x00000000fffff984 */ /* 0x000fe20000000800 */
[----:B------:R-:W-:Y:S01]  /*8460*/  @!PT LDS RZ, [RZ] ;  /* 0x00000000fffff984 */ /* 0x000fe20000000800 */
[----:B------:R1:W-:Y:S06]  /*8470*/  MEMBAR.ALL.CTA ;  /* 0x0000000000007992 */ /* 0x0003ec0000008000 */
[----:B-1----:R-:W1:Y:S01]  /*8480*/  FENCE.VIEW.ASYNC.S ;  /* 0x00000000000073c6 */ /* 0x002e620000000000 */
[----:B------:R-:W-:Y:S01]  /*8490*/  R2UR UR24, R217 ;  /* 0x00000000d91872ca */ /* 0x000fe200000e0000 */
[----:B-1----:R-:W-:Y:S01]  /*84a0*/  BAR.SYNC.DEFER_BLOCKING 0x9, 0x100 ;  /* 0x0244000000007b1d */ /* 0x002fe20000010000 */
[----:B------:R-:W-:-:S02]  /*84b0*/  MOV R11, UR43 ;  /* 0x0000002b000b7c02 */ /* 0x000fc40008000f00 */
[----:B------:R-:W-:Y:S02]  /*84c0*/  MOV R222, UR42 ;  /* 0x0000002a00de7c02 */ /* 0x000fe40008000f00 */
[----:B------:R-:W-:Y:S01]  /*84d0*/  MOV R220, UR41 ;  /* 0x0000002900dc7c02 */ /* 0x000fe20008000f00 */
[----:B------:R-:W-:-:S06]  /*84e0*/  UMOV UR41, 0x40000040 ;  /* 0x4000004000297882 */ /* 0x000fcc0000000000 */
[----:B------:R-:W-:Y:S01]  /*84f0*/  UMOV UR42, UR24 ;  /* 0x00000018002a7c82 */ /* 0x000fe20008000000 */
[----:B------:R-:W-:Y:S01]  /*8500*/  UMOV UR43, 0x8 ;  /* 0x00000008002b7882 */ /* 0x000fe20000000000 */
[----:B--2---:R-:W-:-:S06]  /*8510*/  WARPGROUP.ARRIVE ;  /* 0x00000000000079c5 */ /* 0x004fcc0000000000 */
[----:B------:R-:W-:Y:S01]  /*8520*/  HGMMA.64x64x16.F32 R24, gdesc[UR40].tnspA, RZ, !UPT, gsb0 ;  /* 0x20e00000281879f0 */ /* 0x000fe2000c0008ff */
[----:B------:R-:W-:Y:S02]  /*8530*/  VIADD R4, R12, 0x80 ;  /* 0x000000800c047836 */ /* 0x000fe40000000000 */
[----:B------:R-:W-:-:S03]  /*8540*/  VIADD R5, R217, 0x80 ;  /* 0x00000080d9057836 */ /* 0x000fc60000000000 */
[----:B------:R-:W-:Y:S02]  /*8550*/  R2UR UR4, R4 ;  /* 0x00000000040472ca */ /* 0x000fe400000e0000 */
[----:B------:R-:W-:Y:S01]  /*8560*/  R2UR UR5, R5 ;  /* 0x00000000050572ca */ /* 0x000fe200000e0000 */
[----:B------:R-:W-:Y:S01]  /*8570*/  IMAD.U32 R18, RZ, RZ, UR42 ;  /* 0x0000002aff127e24 */ /* 0x000fe2000f8e00ff */
[----:B------:R-:W-:Y:S01]  /*8580*/  UMOV UR41, 0x40000040 ;  /* 0x4000004000297882 */ /* 0x000fe20000000000 */
[----:B------:R-:W-:Y:S01]  /*8590*/  IMAD.U32 R19, RZ, RZ, UR43 ;  /* 0x0000002bff137e24 */ /* 0x000fe2000f8e00ff */
[----:B------:R-:W-:-:S07]  /*85a0*/  UMOV UR43, 0x8 ;  /* 0x00000008002b7882 */ /* 0x000fce0000000000 */
[----:B------:R-:W-:Y:S02]  /*85b0*/  UMOV UR40, UR4 ;  /* 0x0000000400287c82 */ /* 0x000fe40008000000 */
[----:B------:R-:W-:Y:S01]  /*85c0*/  UMOV UR42, UR5 ;  /* 0x00000005002a7c82 */ /* 0x000fe20008000000 */
[----:B------:R-:W-:Y:S02]  /*85d0*/  WARPGROUP.DEPBAR.LE gsb0, 0x0 ;  /* 0x00008000000079c5 */ /* 0x000fe40000010000 */
[----:B------:R-:W-:-:S06]  /*85e0*/  WARPGROUP.ARRIVE ;  /* 0x00000000000079c5 */ /* 0x000fcc0000000000 */
[----:B------:R-:W-:Y:S01]  /*85f0*/  HGMMA.64x64x16.F32 R24, gdesc[UR40].tnspA, R24, gsb0 ;  /* 0x20e00000281879f0 */ /* 0x000fe20008000818 */
[----:B------:R-:W-:Y:S02]  /*8600*/  VIADD R4, R12, 0x100 ;  /* 0x000001000c047836 */ /* 0x000fe40000000000 */
[----:B------:R-:W-:-:S03]  /*8610*/  VIADD R5, R217, 0x100 ;  /* 0x00000100d9057836 */ /* 0x000fc60000000000 */
[----:B------:R-:W-:Y:S02]  /*8620*/  R2UR UR4, R4 ;  /* 0x00000000040472ca */ /* 0x000fe400000e0000 */
[----:B------:R-:W-:Y:S01]  /*8630*/  R2UR UR5, R5 ;  /* 0x00000000050572ca */ /* 0x000fe200000e0000 */
[----:B------:R-:W-:Y:S01]  /*8640*/  UMOV UR8, UR44 ;  /* 0x0000002c00087c82 */ /* 0x000fe20008000000 */
[----:B------:R-:W-:Y:S01]  /*8650*/  UMOV UR9, UR45 ;  /* 0x0000002d00097c82 */ /* 0x000fe20008000000 */
[----:B------:R-:W-:Y:S01]  /*8660*/  UMOV UR12, UR46 ;  /* 0x0000002e000c7c82 */ /* 0x000fe20008000000 */
[----:B------:R-:W-:Y:S01]  /*8670*/  UMOV UR13, UR47 ;  /* 0x0000002f000d7c82 */ /* 0x000fe20008000000 */
[----:B------:R-:W-:Y:S01]  /*8680*/  UMOV UR45, 0x40000040 ;  /* 0x40000040002d7882 */ /* 0x000fe20000000000 */
[----:B------:R-:W-:-:S05]  /*8690*/  UMOV UR47, 0x8 ;  /* 0x00000008002f7882 */ /* 0x000fca0000000000 */
[----:B------:R-:W-:Y:S02]  /*86a0*/  UMOV UR44, UR4 ;  /* 0x00000004002c7c82 */ /* 0x000fe40008000000 */
[----:B------:R-:W-:Y:S01]  /*86b0*/  UMOV UR46, UR5 ;  /* 0x00000005002e7c82 */ /* 0x000fe20008000000 */
[----:B------:R-:W-:Y:S02]  /*86c0*/  WARPGROUP.DEPBAR.LE gsb0, 0x0 ;  /* 0x00008000000079c5 */ /* 0x000fe40000010000 */
[----:B------:R-:W-:-:S06]  /*86d0*/  WARPGROUP.ARRIVE ;  /* 0x00000000000079c5 */ /* 0x000fcc0000000000 */
[----:B------:R-:W-:Y:S01]  /*86e0*/  HGMMA.64x64x16.F32 R24, gdesc[UR44].tnspA, R24, gsb0 ;  /* 0x20e000002c1879f0 */ /* 0x000fe20008000818 */
[----:B------:R-:W-:Y:S02]  /*86f0*/  VIADD R4, R12, 0x180 ;  /* 0x000001800c047836 */ /* 0x000fe40000000000 */
[----:B------:R-:W-:Y:S01]  /*8700*/  VIADD R5, R217, 0x180 ;  /* 0x00000180d9057836 */ /* 0x000fe20000000000 */
[----:B------:R-:W-:Y:S02]  /*8710*/  R2UR UR45, R218 ;  /* 0x00000000da2d72ca */ /* 0x000fe400000e0000 */
[----:B------:R-:W-:Y:S02]  /*8720*/  R2UR UR44, R219 ;  /* 0x00000000db2c72ca */ /* 0x000fe400000e0000 */
[----:B------:R-:W-:Y:S02]  /*8730*/  R2UR UR4, R4 ;  /* 0x00000000040472ca */ /* 0x000fe400000e0000 */
[----:B------:R-:W-:Y:S01]  /*8740*/  R2UR UR5, R5 ;  /* 0x00000000050572ca */ /* 0x000fe200000e0000 */
[----:B------:R-:W-:Y:S01]  /*8750*/  IMAD.U32 R15, RZ, RZ, UR43 ;  /* 0x0000002bff0f7e24 */ /* 0x000fe2000f8e00ff */
[----:B------:R-:W-:Y:S01]  /*8760*/  R2UR UR43, R11 ;  /* 0x000000000b2b72ca */ /* 0x000fe200000e0000 */
[----:B------:R-:W-:Y:S01]  /*8770*/  UMOV UR28, UR52 ;  /* 0x00000034001c7c82 */ /* 0x000fe20008000000 */
[----:B------:R-:W-:Y:S01]  /*8780*/  UMOV UR29, UR53 ;  /* 0x00000035001d7c82 */ /* 0x000fe20008000000 */
[----:B------:R-:W-:-:S02]  /*8790*/  IMAD.U32 R10, RZ, RZ, UR46 ;  /* 0x0000002eff0a7e24 */ /* 0x000fc4000f8e00ff */
[----:B------:R-:W-:Y:S01]  /*87a0*/  IMAD.U32 R11, RZ, RZ, UR47 ;  /* 0x0000002fff0b7e24 */ /* 0x000fe2000f8e00ff */
[----:B------:R-:W-:Y:S01]  /*87b0*/  UMOV UR53, UR45 ;  /* 0x0000002d00357c82 */ /* 0x000fe20008000000 */
[----:B------:R-:W-:Y:S01]  /*87c0*/  UMOV UR52, UR44 ;  /* 0x0000002c00347c82 */ /* 0x000fe20008000000 */
[----:B------:R-:W-:Y:S01]  /*87d0*/  UMOV UR45, 0x40000040 ;  /* 0x40000040002d7882 */ /* 0x000fe20000000000 */
[----:B------:R-:W-:Y:S01]  /*87e0*/  UMOV UR44, UR4 ;  /* 0x00000004002c7c82 */ /* 0x000fe20008000000 */
[----:B------:R-:W-:Y:S01]  /*87f0*/  UMOV UR47, 0x8 ;  /* 0x00000008002f7882 */ /* 0x000fe20000000000 */
[----:B------:R-:W-:Y:S01]  /*8800*/  UMOV UR46, UR5 ;  /* 0x00000005002e7c82 */ /* 0x000fe20008000000 */
[----:B------:R-:W-:Y:S02]  /*8810*/  WARPGROUP.DEPBAR.LE gsb0, 0x0 ;  /* 0x00008000000079c5 */ /* 0x000fe40000010000 */
[----:B------:R-:W-:-:S06]  /*8820*/  WARPGROUP.ARRIVE ;  /* 0x00000000000079c5 */ /* 0x000fcc0000000000 */
[----:B------:R-:W-:Y:S01]  /*8830*/  HGMMA.64x64x16.F32 R24, gdesc[UR44].tnspA, R24, gsb0 ;  /* 0x20e000002c1879f0 */ /* 0x000fe20008000818 */
[----:B------:R-:W-:Y:S01]  /*8840*/  R2UR UR44, R6 ;  /* 0x00000000062c72ca */ /* 0x000fe200000e0000 */
[----:B------:R-:W-:Y:S02]  /*8850*/  VIADD R6, R12, 0x200 ;  /* 0x000002000c067836 */ /* 0x000fe40000000000 */
[----:B------:R-:W-:Y:S01]  /*8860*/  VIADD R217, R217, 0x200 ;  /* 0x00000200d9d97836 */ /* 0x000fe20000000000 */
[----:B------:R-:W-:Y:S01]  /*8870*/  R2UR UR41, R220 ;  /* 0x00000000dc2972ca */ /* 0x000fe200000e0000 */
[----:B------:R-:W-:Y:S01]  /*8880*/  IMAD.U32 R14, RZ, RZ, UR42 ;  /* 0x0000002aff0e7e24 */ /* 0x000fe2000f8e00ff */
[----:B------:R-:W-:Y:S02]  /*8890*/  R2UR UR42, R222 ;  /* 0x00000000de2a72ca */ /* 0x000fe400000e0000 */
[----:B------:R-:W-:Y:S02]  /*88a0*/  R2UR UR40, R221 ;  /* 0x00000000dd2872ca */ /* 0x000fe400000e0000 */
[----:B------:R-:W-:-:S02]  /*88b0*/  R2UR UR4, R6 ;  /* 0x00000000060472ca */ /* 0x000fc400000e0000 */
[----:B------:R-:W-:Y:S01]  /*88c0*/  R2UR UR5, R217 ;  /* 0x00000000d90572ca */ /* 0x000fe200000e0000 */
[----:B------:R-:W-:Y:S01]  /*88d0*/  UMOV UR33, UR43 ;  /* 0x0000002b00217c82 */ /* 0x000fe20008000000 */
[----:B------:R-:W-:-:S03]  /*88e0*/  UMOV UR43, 0x8 ;  /* 0x00000008002b7882 */ /* 0x000fc60000000000 */
[----:B------:R-:W-:Y:S01]  /*88f0*/  UMOV UR37, UR41 ;  /* 0x0000002900257c82 */ /* 0x000fe20008000000 */
[----:B------:R-:W-:Y:S01]  /*8900*/  UMOV UR41, 0x40000040 ;  /* 0x4000004000297882 */ /* 0x000fe20000000000 */
[----:B------:R-:W-:Y:S02]  /*8910*/  UMOV UR32, UR42 ;  /* 0x0000002a00207c82 */ /* 0x000fe40008000000 */
[----:B------:R-:W-:Y:S02]  /*8920*/  UMOV UR36, UR40 ;  /* 0x0000002800247c82 */ /* 0x000fe40008000000 */
[----:B------:R-:W-:Y:S02]  /*8930*/  UMOV UR40, UR4 ;  /* 0x0000000400287c82 */ /* 0x000fe40008000000 */
[----:B------:R-:W-:Y:S01]  /*8940*/  UMOV UR42, UR5 ;  /* 0x00000005002a7c82 */ /* 0x000fe20008000000 */
[----:B------:R-:W-:Y:S01]  /*8950*/  IMAD.U32 R4, RZ, RZ, UR46 ;  /* 0x0000002eff047e24 */ /* 0x000fe2000f8e00ff */
[----:B------:R-:W-:-:S02]  /*8960*/  WARPGROUP.DEPBAR.LE gsb0, 0x0 ;  /* 0x00008000000079c5 */ /* 0x000fc40000010000 */
[----:B------:R-:W-:Y:S01]  /*8970*/  WARPGROUP.ARRIVE ;  /* 0x00000000000079c5 */ /* 0x000fe20000000000 */
[----:B------:R-:W-:Y:S01]  /*8980*/  UMOV UR48, UR56 ;  /* 0x0000003800307c82 */ /* 0x000fe20008000000 */
[----:B------:R-:W-:Y:S01]  /*8990*/  UMOV UR49, UR57 ;  /* 0x0000003900317c82 */ /* 0x000fe20008000000 */
[----:B------:R-:W-:Y:S01]  /*89a0*/  UMOV UR21, 0x40000040 ;  /* 0x4000004000157882 */ /* 0x000fe20000000000 */
[----:B------:R-:W-:Y:S01]  /*89b0*/  IMAD.U32 R5, RZ, RZ, UR47 ;  /* 0x0000002fff057e24 */ /* 0x000fe2000f8e00ff */
[----:B------:R-:W-:Y:S01]  /*89c0*/  ULDC.64 UR4, c[0x0][0x2c0] ;  /* 0x0000b00000047ab9 */ /* 0x000fe20000000a00 */
[----:B------:R-:W-:Y:S01]  /*89d0*/  HGMMA.64x64x16.F32 R24, gdesc[UR40].tnspA, R24, gsb0 ;  /* 0x20e00000281879f0 */ /* 0x000fe20008000818 */
[----:B------:R-:W-:Y:S01]  /*89e0*/  R2UR UR46, R8 ;  /* 0x00000000082e72ca */ /* 0x000fe200000e0000 */
[----:B------:R-:W-:-:S05]  /*89f0*/  VIADD R8, R23, 0x400 ;  /* 0x0000040017087836 */ /* 0x000fca0000000000 */
[----:B------:R-:W-:Y:S01]  /*8a00*/  R2UR UR56, R8 ;  /* 0x00000000083872ca */ /* 0x000fe200000e0000 */
[----:B------:R-:W-:Y:S01]  /*8a10*/  UMOV UR57, 0x40000040 ;  /* 0x4000004000397882 */ /* 0x000fe20000000000 */
[----:B------:R-:W-:Y:S02]  /*8a20*/  WARPGROUP.DEPBAR.LE gsb0, 0x0 ;  /* 0x00008000000079c5 */ /* 0x000fe40000010000 */
[----:B------:R-:W-:-:S09]  /*8a30*/  WARPGROUP.ARRIVE ;  /* 0x00000000000079c5 */ /* 0x000fd20000000000 */
        /* <DEDUP_REMOVED lines=18> */
[----:B------:R-:W-:Y:S01]  /*8b60*/  VIADD R8, R23, 0x480 ;  /* 0x0000048017087836 */ /* 0x000fe20000000000 */
[----:B------:R-:W-:Y:S02]  /*8b70*/  WARPGROUP.DEPBAR.LE gsb0, 0x0 ;  /* 0x00008000000079c5 */ /* 0x000fe40000010000 */
[----:B------:R-:W-:-:S06]  /*8b80*/  WARPGROUP.ARRIVE ;  /* 0x00000000000079c5 */ /* 0x000fcc0000000000 */
[----:B------:R-:W-:Y:S01]  /*8b90*/  HGMMA.64x16x16.F32 R208, gdesc[UR56].tnspA.tnspB, R208, gsb0 ;  /* 0x6020000038d079f0 */ /* 0x000fe200080008d0 */
        /* <DEDUP_REMOVED lines=53> */
[----:B------:R-:W-:Y:S02]  /*8ef0*/  R2UR UR20, R23 ;  /* 0x00000000171472ca */ /* 0x000fe400000e0000 */
[----:B------:R-:W-:Y:S02]  /*8f00*/  WARPGROUP.DEPBAR.LE gsb0, 0x0 ;  /* 0x00008000000079c5 */ /* 0x000fe40000010000 */
[----:B------:R-:W-:-:S09]  /*8f10*/  WARPGROUP.ARRIVE ;  /* 0x00000000000079c5 */ /* 0x000fd20000000000 */
[----:B------:R-:W-:Y:S01]  /*8f20*/  HGMMA.64x16x16.F32 R144, gdesc[UR20].tnspA.tnspB, R144, gsb0 ;  /* 0x60200000149079f0 */ /* 0x000fe20008000890 */
[----:B------:R-:W-:Y:S01]  /*8f30*/  UMOV UR8, UR20 ;  /* 0x0000001400087c82 */ /* 0x000fe20008000000 */
[----:B------:R-:W-:Y:S01]  /*8f40*/  UMOV UR9, UR21 ;  /* 0x0000001500097c82 */ /* 0x000fe20008000000 */
[----:B------:R-:W-:Y:S01]  /*8f50*/  IMAD.SHL.U32 R8, R3, 0x4000, RZ ;  /* 0x0000400003087824 */ /* 0x000fe200078e00ff */
[----:B------:R-:W-:Y:S02]  /*8f60*/  WARPGROUP.DEPBAR.LE gsb0, 0x0 ;  /* 0x00008000000079c5 */ /* 0x000fe40000010000 */
[----:B------:R-:W-:-:S06]  /*8f70*/  WARPGROUP.ARRIVE ;  /* 0x00000000000079c5 */ /* 0x000fcc0000000000 */
[----:B------:R-:W-:Y:S01]  /*8f80*/  HGMMA.64x16x16.F32 R160, gdesc[UR8].tnspA.tnspB, R160, gsb0 ;  /* 0x6020000008a079f0 */ /* 0x000fe200080008a0 */
[----:B------:R-:W-:Y:S02]  /*8f90*/  R2UR UR47, R9 ;  /* 0x00000000092f72ca */ /* 0x000fe400000e0000 */
[----:B---3--:R-:W-:-:S04]  /*8fa0*/  IADD3 R9, P1, R8, R224, RZ ;  /* 0x000000e008097210 */ /* 0x008fc80007f3e0ff */
[----:B----4-:R-:W-:Y:S02]  /*8fb0*/  LEA.HI.X.SX32 R20, R8, R223, 0x1, P1 ;  /* 0x000000df08147211 */ /* 0x010fe400008f0eff */
[----:B------:R-:W-:Y:S01]  /*8fc0*/  LEA R8, P1, R9, UR4, 0x2 ;  /* 0x0000000409087c11 */ /* 0x000fe2000f8210ff */
[----:B------:R-:W-:-:S03]  /*8fd0*/  UMOV UR4, UR20 ;  /* 0x0000001400047c82 */ /* 0x000fc60008000000 */
[----:B------:R-:W-:Y:S01]  /*8fe0*/  LEA.HI.X R9, R9, UR5, R20, 0x2, P1 ;  /* 0x0000000509097c11 */ /* 0x000fe200088f1414 */
[----:B------:R-:W-:Y:S01]  /*8ff0*/  UMOV UR5, UR21 ;  /* 0x0000001500057c82 */ /* 0x000fe20008000000 */
[----:B------:R-:W-:Y:S01]  /*9000*/  UMOV UR12, UR20 ;  /* 0x00000014000c7c82 */ /* 0x000fe20008000000 */
[----:B------:R-:W-:Y:S01]  /*9010*/  UMOV UR13, UR21 ;  /* 0x00000015000d7c82 */ /* 0x000fe20008000000 */
[----:B------:R-:W-:Y:S01]  /*9020*/  UMOV UR16, UR20 ;  /* 0x0000001400107c82 */ /* 0x000fe20008000000 */
[----:B------:R-:W-:Y:S01]  /*9030*/  UMOV UR17, UR21 ;  /* 0x0000001500117c82 */ /* 0x000fe20008000000 */
[----:B------:R-:W-:Y:S01]  /*9040*/  VIADD R22, R22, 0xffff0000 ;  /* 0xffff000016167836 */ /* 0x000fe20000000000 */
[----:B------:R-:W-:Y:S01]  /*9050*/  R2UR UR45, R7 ;  /* 0x00000000072d72ca */ /* 0x000fe200000e0000 */
[----:B------:R-:W-:Y:S02]  /*9060*/  WARPGROUP.DEPBAR.LE gsb0, 0x0 ;  /* 0x00008000000079c5 */ /* 0x000fe40000010000 */
[----:B------:R-:W-:Y:S01]  /*9070*/  WARPGROUP.ARRIVE ;  /* 0x00000000000079c5 */ /* 0x000fe20000000000 */
[----:B------:R1:W-:Y:S01]  /*9080*/  REDG.E.ADD.F32x4.FTZ.RN.STRONG.GPU desc[UR46][R8.64], R24 ;  /* 0x00000018080079a6 */ /* 0x0003e2000c10f7ae */
[----:B------:R-:W-:Y:S01]  /*9090*/  SHF.R.U32.HI R22, RZ, 0x4, R22 ;  /* 0x00000004ff167819 */ /* 0x000fe20000011616 */
[----:B------:R-:W-:-:S03]  /*90a0*/  IMAD.U32 R7, RZ, RZ, UR43 ;  /* 0x0000002bff077e24 */ /* 0x000fc6000f8e00ff */
[----:B------:R-:W-:Y:S01]  /*90b0*/  HGMMA.64x16x16.F32 R176, gdesc[UR4].tnspA.tnspB, R176, gsb0 ;  /* 0x6020000004b079f0 */ /* 0x000fe200080008b0 */
        /* <DEDUP_REMOVED lines=12> */
[----:B-1----:R-:W-:Y:S01]  /*9180*/  LOP3.LUT R24, R216, 0x80000, RZ, 0xfc, !PT ;  /* 0x00080000d8187812 */ /* 0x002fe200078efcff */
[----:B------:R1:W-:Y:S01]  /*9190*/  REDG.E.ADD.F32x4.FTZ.RN.STRONG.GPU desc[UR46][R8.64+0x800], R28 ;  /* 0x0008001c080079a6 */ /* 0x0003e2000c10f7ae */
[----:B------:R-:W-:-:S02]  /*91a0*/  WARPGROUP.DEPBAR.LE gsb0, 0x0 ;  /* 0x00008000000079c5 */ /* 0x000fc40000010000 */
[----:B------:R-:W-:Y:S01]  /*91b0*/  WARPGROUP.ARRIVE ;  /* 0x00000000000079c5 */ /* 0x000fe20000000000 */
[----:B------:R-:W-:Y:S02]  /*91c0*/  R2UR UR43, R21 ;  /* 0x00000000152b72ca */ /* 0x000fe400000e0000 */
[C---:B------:R-:W-:Y:S01]  /*91d0*/  R2UR UR54, R24.reuse ;  /* 0x00000000183672ca */ /* 0x040fe200000e0000 */
[----:B------:R-:W-:Y:S01]  /*91e0*/  VIADD R20, R24, 0x80 ;  /* 0x0000008018147836 */ /* 0x000fe20000000000 */
[----:B------:R-:W-:Y:S01]  /*91f0*/  UMOV UR57, UR53 ;  /* 0x0000003500397c82 */ /* 0x000fe20008000000 */
[----:B------:R-:W-:Y:S01]  /*9200*/  HGMMA.64x16x16.F32 R192, gdesc[UR12].tnspA.tnspB, R192, gsb0 ;  /* 0x602000000cc079f0 */ /* 0x000fe200080008c0 */
[----:B------:R-:W-:Y:S01]  /*9210*/  LOP3.LUT R21, R22, 0x3fff, RZ, 0xc0, !PT ;  /* 0x00003fff16157812 */ /* 0x000fe200078ec0ff */
[----:B------:R-:W-:Y:S01]  /*9220*/  UMOV UR9, UR53 ;  /* 0x0000003500097c82 */ /* 0x000fe20008000000 */
[C---:B------:R-:W-:Y:S02]  /*9230*/  VIADD R25, R24.reuse, 0x200 ;  /* 0x0000020018197836 */ /* 0x040fe40000000000 */
[----:B------:R-:W-:Y:S01]  /*9240*/  IMAD.U32 R217, RZ, RZ, UR11 ;  /* 0x0000000bffd97e24 */ /* 0x000fe2000f8e00ff */
[----:B------:R-:W-:Y:S01]  /*9250*/  UMOV UR37, UR25 ;  /* 0x0000001900257c82 */ /* 0x000fe20008000000 */
[----:B------:R-:W-:Y:S01]  /*9260*/  VIADD R26, R24, 0x10 ;  /* 0x00000010181a7836 */ /* 0x000fe20000000000 */
[----:B------:R-:W-:Y:S01]  /*9270*/  UMOV UR33, UR25 ;  /* 0x0000001900217c82 */ /* 0x000fe20008000000 */
[----:B------:R-:W-:Y:S01]  /*9280*/  UMOV UR29, UR25 ;  /* 0x00000019001d7c82 */ /* 0x000fe20008000000 */
[----:B------:R-:W-:Y:S01]  /*9290*/  UMOV UR7, 0x40 ;  /* 0x0000004000077882 */ /* 0x000fe20000000000 */
[----:B------:R1:W-:Y:S01]  /*92a0*/  REDG.E.ADD.F32x4.FTZ.RN.STRONG.GPU desc[UR46][R8.64+0x1000], R32 ;  /* 0x00100020080079a6 */ /* 0x0003e2000c10f7ae */
[----:B------:R-:W-:-:S02]  /*92b0*/  WARPGROUP.DEPBAR.LE gsb0, 0x0 ;  /* 0x00008000000079c5 */ /* 0x000fc40000010000 */
[----:B------:R-:W-:Y:S01]  /*92c0*/  WARPGROUP.ARRIVE ;  /* 0x00000000000079c5 */ /* 0x000fe20000000000 */
[----:B------:R-:W-:Y:S01]  /*92d0*/  IMAD R236, R2, 0x800, R21 ;  /* 0x0000080002ec7824 */ /* 0x000fe200078e0215 */
[----:B------:R-:W-:Y:S01]  /*92e0*/  R2UR UR24, R20 ;  /* 0x00000000141872ca */ /* 0x000fe200000e0000 */
[----:B------:R-:W-:Y:S01]  /*92f0*/  UMOV UR13, UR53 ;  /* 0x00000035000d7c82 */ /* 0x000fe20008000000 */
[----:B------:R-:W-:Y:S01]  /*9300*/  UMOV UR15, 0x40 ;  /* 0x00000040000f7882 */ /* 0x000fe20000000000 */
[----:B------:R-:W-:Y:S01]  /*9310*/  R2UR UR50, R26 ;  /* 0x000000001a3272ca */ /* 0x000fe200000e0000 */
[----:B------:R-:W-:Y:S01]  /*9320*/  HGMMA.64x16x16.F32 R208, gdesc[UR16].tnspA.tnspB, R208, gsb0 ;  /* 0x6020000010d079f0 */ /* 0x000fe200080008d0 */
[----:B------:R-:W-:Y:S01]  /*9330*/  R2UR UR52, R236 ;  /* 0x00000000ec3472ca */ /* 0x000fe200000e0000 */
[----:B------:R1:W-:Y:S07]  /*9340*/  REDG.E.ADD.F32x4.FTZ.RN.STRONG.GPU desc[UR46][R8.64+0x1800], R36 ;  /* 0x00180024080079a6 */ /* 0x0003ee000c10f7ae */
[----:B------:R-:W-:Y:S01]  /*9350*/  UMOV UR58, UR24 ;  /* 0x00000018003a7c82 */ /* 0x000fe20008000000 */
[----:B------:R-:W-:-:S02]  /*9360*/  VIADD R20, R24, 0x100 ;  /* 0x0000010018147836 */ /* 0x000fc40000000000 */
[----:B------:R-:W-:Y:S01]  /*9370*/  VIADD R26, R24, 0x90 ;  /* 0x00000090181a7836 */ /* 0x000fe20000000000 */
[----:B------:R-:W-:Y:S01]  /*9380*/  UMOV UR19, 0x40 ;  /* 0x0000004000137882 */ /* 0x000fe20000000000 */
[----:B------:R-:W-:Y:S02]  /*9390*/  WARPGROUP.DEPBAR.LE gsb0, 0x0 ;  /* 0x00008000000079c5 */ /* 0x000fe40000010000 */
[----:B------:R-:W-:Y:S01]  /*93a0*/  WARPGROUP.ARRIVE ;  /* 0x00000000000079c5 */ /* 0x000fe20000000000 */
[----:B------:R-:W-:Y:S01]  /*93b0*/  UMOV UR56, UR52 ;  /* 0x0000003400387c82 */ /* 0x000fe20008000000 */
[----:B------:R-:W-:Y:S01]  /*93c0*/  UMOV UR12, UR52 ;  /* 0x00000034000c7c82 */ /* 0x000fe20008000000 */
[----:B------:R-:W-:Y:S01]  /*93d0*/  IMAD.U32 R23, RZ, RZ, UR15 ;  /* 0x0000000fff177e24 */ /* 0x000fe2000f8e00ff */
[----:B------:R1:W-:Y:S02]  /*93e0*/  REDG.E.ADD.F32x4.FTZ.RN.STRONG.GPU desc[UR46][R8.64+0x2000], R40 ;  /* 0x00200028080079a6 */ /* 0x0003e4000c10f7ae */
[----:B------:R-:W-:Y:S01]  /*93f0*/  HGMMA.64x16x16.F32 R56, gdesc[UR52].tnspA.tnspB, R56, gsb0 ;  /* 0x60200000343879f0 */ /* 0x000fe20008000838 */
[----:B------:R-:W-:Y:S01]  /*9400*/  R2UR UR8, R20 ;  /* 0x00000000140872ca */ /* 0x000fe200000e0000 */
[----:B------:R1:W-:Y:S01]  /*9410*/  REDG.E.ADD.F32x4.FTZ.RN.STRONG.GPU desc[UR46][R8.64+0x2800], R44 ;  /* 0x0028002c080079a6 */ /* 0x0003e2000c10f7ae */
[----:B------:R-:W-:-:S02]  /*9420*/  WARPGROUP.DEPBAR.LE gsb0, 0x0 ;  /* 0x00008000000079c5 */ /* 0x000fc40000010000 */
[----:B------:R-:W-:-:S09]  /*9430*/  WARPGROUP.ARRIVE ;  /* 0x00000000000079c5 */ /* 0x000fd20000000000 */
[----:B------:R-:W-:Y:S01]  /*9440*/  UMOV UR14, UR8 ;  /* 0x00000008000e7c82 */ /* 0x000fe20008000000 */
[----:B------:R-:W-:Y:S01]  /*9450*/  VIADD R20, R24, 0x180 ;  /* 0x0000018018147836 */ /* 0x000fe20000000000 */
[----:B------:R1:W-:Y:S01]  /*9460*/  REDG.E.ADD.F32x4.FTZ.RN.STRONG.GPU desc[UR46][R8.64+0x3000], R48 ;  /* 0x00300030080079a6 */ /* 0x0003e2000c10f7ae */
[----:B------:R-:W-:Y:S03]  /*9470*/  HGMMA.64x16x16.F32 R64, gdesc[UR56].tnspA.tnspB, R64, gsb0 ;  /* 0x60200000384079f0 */ /* 0x000fe60008000840 */
[----:B------:R-:W-:Y:S01]  /*9480*/  R2UR UR4, R20 ;  /* 0x00000000140472ca */ /* 0x000fe200000e0000 */
[----:B------:R-:W-:Y:S01]  /*9490*/  UMOV UR8, UR52 ;  /* 0x0000003400087c82 */ /* 0x000fe20008000000 */
[----:B------:R-:W-:Y:S01]  /*94a0*/  IMAD.U32 R22, RZ, RZ, UR14 ;  /* 0x0000000eff167e24 */ /* 0x000fe2000f8e00ff */
[----:B------:R1:W-:Y:S01]  /*94b0*/  REDG.E.ADD.F32x4.FTZ.RN.STRONG.GPU desc[UR46][R8.64+0x3800], R52 ;  /* 0x00380034080079a6 */ /* 0x0003e2000c10f7ae */
[----:B------:R-:W-:-:S02]  /*94c0*/  WARPGROUP.DEPBAR.LE gsb0, 0x0 ;  /* 0x00008000000079c5 */ /* 0x000fc40000010000 */
[----:B------:R-:W-:-:S06]  /*94d0*/  WARPGROUP.ARRIVE ;  /* 0x00000000000079c5 */ /* 0x000fcc0000000000 */
[----:B------:R-:W-:Y:S01]  /*94e0*/  HGMMA.64x16x16.F32 R72, gdesc[UR12].tnspA.tnspB, R72, gsb0 ;  /* 0x602000000c4879f0 */ /* 0x000fe20008000848 */
[----:B------:R-:W-:Y:S02]  /*94f0*/  UMOV UR10, UR4 ;  /* 0x00000004000a7c82 */ /* 0x000fe40008000000 */
[----:B------:R-:W-:Y:S02]  /*9500*/  WARPGROUP.DEPBAR.LE gsb0, 0x0 ;  /* 0x00008000000079c5 */ /* 0x000fe40000010000 */
[----:B------:R-:W-:-:S06]  /*9510*/  WARPGROUP.ARRIVE ;  /* 0x00000000000079c5 */ /* 0x000fcc0000000000 */
[----:B------:R-:W-:Y:S01]  /*9520*/  HGMMA.64x16x16.F32 R80, gdesc[UR8].tnspA.tnspB, R80, gsb0 ;  /* 0x60200000085079f0 */ /* 0x000fe20008000850 */
[----:B------:R-:W-:Y:S01]  /*9530*/  R2UR UR4, R25 ;  /* 0x00000000190472ca */ /* 0x000fe200000e0000 */
[----:B------:R-:W-:Y:S01]  /*9540*/  IMAD.U32 R216, RZ, RZ, UR10 ;  /* 0x0000000affd87e24 */ /* 0x000fe2000f8e00ff */
[----:B------:R-:W-:Y:S01]  /*9550*/  UMOV UR8, UR52 ;  /* 0x0000003400087c82 */ /* 0x000fe20008000000 */
[----:B------:R-:W-:Y:S01]  /*9560*/  UMOV UR9, UR53 ;  /* 0x0000003500097c82 */ /* 0x000fe20008000000 */
[----:B------:R-:W-:-:S09]  /*9570*/  UMOV UR11, 0x40 ;  /* 0x00000040000b7882 */ /* 0x000fd20000000000 */
[----:B------:R-:W-:Y:S01]  /*9580*/  UMOV UR10, UR4 ;  /* 0x00000004000a7c82 */ /* 0x000fe20008000000 */
[----:B------:R-:W-:Y:S02]  /*9590*/  WARPGROUP.DEPBAR.LE gsb0, 0x0 ;  /* 0x00008000000079c5 */ /* 0x000fe40000010000 */
[----:B------:R-:W-:-:S06]  /*95a0*/  WARPGROUP.ARRIVE ;  /* 0x00000000000079c5 */ /* 0x000fcc0000000000 */
[----:B------:R-:W-:Y:S01]  /*95b0*/  HGMMA.64x16x16.F32 R88, gdesc[UR8].tnspA.tnspB, R88, gsb0 ;  /* 0x60200000085879f0 */ /* 0x000fe20008000858 */
[----:B------:R-:W-:-:S05]  /*95c0*/  VIADD R25, R236, 0x80 ;  /* 0x00000080ec197836 */ /* 0x000fca0000000000 */
[----:B------:R-:W-:Y:S01]  /*95d0*/  R2UR UR48, R25 ;  /* 0x00000000193072ca */ /* 0x000fe200000e0000 */
[----:B------:R-:W-:Y:S02]  /*95e0*/  WARPGROUP.DEPBAR.LE gsb0, 0x0 ;  /* 0x00008000000079c5 */ /* 0x000fe40000010000 */
[----:B------:R-:W-:-:S10]  /*95f0*/  WARPGROUP.ARRIVE ;  /* 0x00000000000079c5 */ /* 0x000fd40000000000 */
        /* <DEDUP_REMOVED lines=84> */
[----:B------:R-:W-:Y:S01]  /*9b40*/  UMOV UR5, 0x40000040 ;  /* 0x4000004000057882 */ /* 0x000fe20000000000 */
[----:B------:R-:W-:Y:S02]  /*9b50*/  WARPGROUP.DEPBAR.LE gsb0, 0x0 ;  /* 0x00008000000079c5 */ /* 0x000fe40000010000 */
[----:B------:R-:W-:-:S09]  /*9b60*/  WARPGROUP.ARRIVE ;  /* 0x00000000000079c5 */ /* 0x000fd20000000000 */
        /* <DEDUP_REMOVED lines=34> */
[----:B------:R-:W-:Y:S02]  /*9d90*/  IMAD.U32 R20, RZ, RZ, UR58 ;  /* 0x0000003aff147e24 */ /* 0x000fe4000f8e00ff */
[----:B------:R-:W-:Y:S01]  /*9da0*/  IMAD.U32 R21, RZ, RZ, UR59 ;  /* 0x0000003bff157e24 */ /* 0x000fe2000f8e00ff */
[----:B------:R-:W-:Y:S02]  /*9db0*/  WARPGROUP.DEPBAR.LE gsb0, 0x0 ;  /* 0x00008000000079c5 */ /* 0x000fe40000010000 */
[----:B-1----:R-:W-:Y:S05]  /*9dc0*/  @!P0 BRA `(.L_x_708) ;  /* 0x0000000000048947 */ /* 0x002fea0003800000 */
[----:B------:R-:W-:Y:S01]  /*9dd0*/  BPT.TRAP 0x1 ;  /* 0x000000040000795c */ /* 0x000fe20000300000 */
.L_x_708:
        /* <DEDUP_REMOVED lines=22> */
[C---:B------:R-:W-:Y:S01]  /*9f40*/  VIADD R10, R12.reuse, 0x680 ;  /* 0x000006800c0a7836 */ /* 0x040fe20000000000 */
        /* <DEDUP_REMOVED lines=23> */
[----:B-----5:R-:W-:Y:S01]  /*a0c0*/  WARPGROUP.ARRIVE ;  /* 0x00000000000079c5 */ /* 0x020fe20000000000 */
        /* <DEDUP_REMOVED lines=14> */
[----:B------:R1:W-:Y:S01]  /*a1b0*/  REDG.E.ADD.F32x4.FTZ.RN.STRONG.GPU desc[UR46][R8.64+0x4800], R28 ;  /* 0x0048001c080079a6 */ /* 0x0003e2000c10f7ae */
[----:B------:R-:W-:Y:S02]  /*a1c0*/  WARPGROUP.DEPBAR.LE gsb0, 0x0 ;  /* 0x00008000000079c5 */ /* 0x000fe40000010000 */
[----:B------:R-:W-:Y:S01]  /*a1d0*/  WARPGROUP.ARRIVE ;  /* 0x00000000000079c5 */ /* 0x000fe20000000000 */
[----:B------:R-:W-:Y:S01]  /*a1e0*/  VIADD R4, R236, 0x500 ;  /* 0x00000500ec047836 */ /* 0x000fe20000000000 */
        /* <DEDUP_REMOVED lines=17> */
[----:B------:R-:W-:Y:S02]  /*a300*/  UMOV UR32, UR24 ;  /* 0x0000001800207c82 */ /* 0x000fe40008000000 */
        /* <DEDUP_REMOVED lines=74> */
.L_x_709:
[----:B------:R-:W-:Y:S01]  /*a7b0*/  VIADD R3, R3, 0x1 ;  /* 0x0000000103037836 */ /* 0x000fe20000000000 */
[----:B------:R-:W-:Y:S01]  /*a7c0*/  LOP3.LUT R230, R230, 0x1, RZ, 0x3c, !PT ;  /* 0x00000001e6e67812 */ /* 0x000fe200078e3cff */
        /* <DEDUP_REMOVED lines=92> */
.L_x_697:
        /* <DEDUP_REMOVED lines=23> */
.L_x_712:
        /* <DEDUP_REMOVED lines=20> */
.L_x_713:
        /* <DEDUP_REMOVED lines=18> */
.L_x_714:
        /* <DEDUP_REMOVED lines=18> */
.L_x_715:
        /* <DEDUP_REMOVED lines=138> */
[----:B------:R-:W-:Y:S01]  /*bb20*/  ULDC.64 UR6, c[0x0][0x198] ;  /* 0x0000660000067ab9 */ /* 0x000fe20000000a00 */
[----:B------:R-:W-:Y:S02]  /*bb30*/  UIADD3 UR40, UR37, 0xa000, URZ ;  /* 0x0000a00025287890 */ /* 0x000fe4000fffe03f */
[----:B------:R-:W-:Y:S02]  /*bb40*/  UIADD3 UR4, UP0, UR6, 0x770, URZ ;  /* 0x0000077006047890 */ /* 0x000fe4000ff1e03f */
[----:B------:R-:W-:Y:S02]  /*bb50*/  UIMAD UR42, UR45, 0x50, URZ ;  /* 0x000000502d2a78a4 */ /* 0x000fe4000f8e023f */
[----:B------:R-:W-:Y:S02]  /*bb60*/  UIADD3.X UR5, URZ, UR7, URZ, UP0, !UPT ;  /* 0x000000073f057290 */ /* 0x000fe400087fe43f */
[----:B------:R-:W-:Y:S02]  /*bb70*/  UIADD3 UR32, UR37, 0xc800, URZ ;  /* 0x0000c80025207890 */ /* 0x000fe4000fffe03f */
[----:B------:R-:W-:-:S02]  /*bb80*/  UIADD3 UR16, UR37, 0xf000, URZ ;  /* 0x0000f00025107890 */ /* 0x000fc4000fffe03f */
[----:B------:R-:W-:Y:S02]  /*bb90*/  UIADD3 UR8, UR37, 0x11800, URZ ;  /* 0x0001180025087890 */ /* 0x000fe4000fffe03f */
[----:B------:R-:W-:Y:S01]  /*bba0*/  UIADD3 UR6, UP0, UR6, 0x670, URZ ;  /* 0x0000067006067890 */ /* 0x000fe2000ff1e03f */
[----:B------:R-:W-:Y:S01]  /*bbb0*/  UMOV UR41, URZ ;  /* 0x0000003f00297c82 */ /* 0x000fe20008000000 */
[----:B------:R-:W-:Y:S01]  /*bbc0*/  UMOV UR33, 0x40 ;  /* 0x0000004000217882 */ /* 0x000fe20000000000 */
[----:B------:R-:W-:Y:S01]  /*bbd0*/  UMOV UR35, UR43 ;  /* 0x0000002b00237c82 */ /* 0x000fe20008000000 */
[----:B------:R-:W-:Y:S01]  /*bbe0*/  UMOV UR36, UR44 ;  /* 0x0000002c00247c82 */ /* 0x000fe20008000000 */
[----:B------:R-:W-:Y:S01]  /*bbf0*/  UMOV UR34, UR42 ;  /* 0x0000002a00227c82 */ /* 0x000fe20008000000 */
[----:B------:R-:W-:Y:S01]  /*bc00*/  UMOV UR17, 0x80 ;  /* 0x0000008000117882 */ /* 0x000fe20000000000 */
[----:B------:R-:W-:Y:S01]  /*bc10*/  UMOV UR19, UR43 ;  /* 0x0000002b00137c82 */ /* 0x000fe20008000000 */
[----:B------:R-:W-:Y:S01]  /*bc20*/  UMOV UR20, UR44 ;  /* 0x0000002c00147c82 */ /* 0x000fe20008000000 */
[----:B------:R1:W-:Y:S01]  /*bc30*/  UTMASTG.4D [UR40], [UR4] ;  /* 0x00000028040073b5 */ /* 0x0003e20008018000 */
[----:B------:R-:W-:Y:S01]  /*bc40*/  UMOV UR18, UR42 ;  /* 0x0000002a00127c82 */ /* 0x000fe20008000000 */
[----:B------:R-:W-:Y:S01]  /*bc50*/  UMOV UR9, 0xc0 ;  /* 0x000000c000097882 */ /* 0x000fe20000000000 */
[----:B------:R-:W-:Y:S01]  /*bc60*/  UMOV UR11, UR43 ;  /* 0x0000002b000b7c82 */ /* 0x000fe20008000000 */
[----:B------:R-:W-:Y:S01]  /*bc70*/  UMOV UR12, UR44 ;  /* 0x0000002c000c7c82 */ /* 0x000fe20008000000 */
[----:B------:R-:W-:Y:S01]  /*bc80*/  UMOV UR10, UR42 ;  /* 0x0000002a000a7c82 */ /* 0x000fe20008000000 */
[----:B------:R-:W-:Y:S01]  /*bc90*/  UIADD3.X UR7, URZ, UR7, URZ, UP0, !UPT ;  /* 0x000000073f077290 */ /* 0x000fe200087fe43f */
[----:B------:R-:W-:Y:S01]  /*bca0*/  UTMASTG.4D [UR32], [UR4] ;  /* 0x00000020040073b5 */ /* 0x000fe20008018000 */
[----:B------:R-:W-:Y:S01]  /*bcb0*/  UIADD3 UR24, UR37, 0x2800, URZ ;  /* 0x0000280025187890 */ /* 0x000fe2000fffe03f */
[----:B------:R-:W-:Y:S01]  /*bcc0*/  UMOV UR25, 0x40 ;  /* 0x0000004000197882 */ /* 0x000fe20000000000 */
[----:B------:R-:W-:Y:S01]  /*bcd0*/  UMOV UR27, UR43 ;  /* 0x0000002b001b7c82 */ /* 0x000fe20008000000 */
[----:B------:R-:W-:Y:S01]  /*bce0*/  UMOV UR28, UR44 ;  /* 0x0000002c001c7c82 */ /* 0x000fe20008000000 */
[----:B------:R-:W-:Y:S01]  /*bcf0*/  UMOV UR26, UR42 ;  /* 0x0000002a001a7c82 */ /* 0x000fe20008000000 */
[----:B------:R3:W-:Y:S01]  /*bd00*/  UTMASTG.4D [UR16], [UR4] ;  /* 0x00000010040073b5 */ /* 0x0007e20008018000 */
[----:B-1----:R-:W-:Y:S01]  /*bd10*/  UMOV UR40, UR37 ;  /* 0x0000002500287c82 */ /* 0x002fe20008000000 */
[----:B------:R1:W-:Y:S01]  /*bd20*/  UTMASTG.4D [UR8], [UR4] ;  /* 0x00000008040073b5 */ /* 0x0003e20008018000 */
[----:B------:R4:W-:Y:S01]  /*bd30*/  UTMASTG.4D [UR40], [UR6] ;  /* 0x00000028060073b5 */ /* 0x0009e20008018000 */
[----:B---3--:R-:W-:Y:S01]  /*bd40*/  UIADD3 UR16, UR37, 0x5000, URZ ;  /* 0x0000500025107890 */ /* 0x008fe2000fffe03f */
[----:B------:R4:W-:Y:S01]  /*bd50*/  UTMASTG.4D [UR24], [UR6] ;  /* 0x00000018060073b5 */ /* 0x0009e20008018000 */
[----:B-1----:R-:W-:-:S07]  /*bd60*/  UIADD3 UR8, UR37, 0x7800, URZ ;  /* 0x0000780025087890 */ /* 0x002fce000fffe03f */
[----:B------:R4:W-:Y:S02]  /*bd70*/  UTMASTG.4D [UR16], [UR6] ;  /* 0x00000010060073b5 */ /* 0x0009e40008018000 */
[----:B------:R4:W-:Y:S02]  /*bd80*/  UTMASTG.4D [UR8], [UR6] ;  /* 0x00000008060073b5 */ /* 0x0009e40008018000 */
[----:B----4-:R0:W-:Y:S02]  /*bd90*/  UTMACMDFLUSH ;  /* 0x00000000000079b7 */ /* 0x0101e40000000000 */
.L_x_717:
[----:B------:R-:W-:Y:S05]  /*bda0*/  BSYNC B0 ;  /* 0x0000000000007941 */ /* 0x000fea0003800000 */
.L_x_716:
[----:B------:R-:W-:-:S04]  /*bdb0*/  DEPBAR.LE SB0, 0x0 ;  /* 0x000080000000791a */ /* 0x000fc80000000000 */
[----:B------:R-:W-:Y:S05]  /*bdc0*/  EXIT ;  /* 0x000000000000794d */ /* 0x000fea0003800000 */
.L_x_711:
[----:B------:R-:W2:Y:S01]  /*bdd0*/  S2R R0, SR_TID.X ;  /* 0x0000000000007919 */ /* 0x000ea20000002100 */
[----:B------:R-:W3:Y:S01]  /*bde0*/  LDC.64 R2, c[0x0][0x820] ;  /* 0x00020800ff027b82 */ /* 0x000ee20000000a00 */
[----:B------:R-:W-:Y:S01]  /*bdf0*/  ULDC.64 UR4, c[0x0][0x808] ;  /* 0x0002020000047ab9 */ /* 0x000fe20000000a00 */
[----:B------:R-:W-:Y:S01]  /*be00*/  USHF.R.S32.HI UR8, URZ, 0x1f, UR43 ;  /* 0x0000001f3f087899 */ /* 0x000fe2000801142b */
[----:B------:R-:W-:Y:S01]  /*be10*/  IMAD.U32 R9, RZ, RZ, UR45 ;  /* 0x0000002dff097e24 */ /* 0x000fe2000f8e00ff */
[----:B------:R-:W-:Y:S01]  /*be20*/  UIMAD UR4, UR45, -0x50, UR4 ;  /* 0xffffffb02d0478a4 */ /* 0x000fe2000f8e0204 */
[----:B------:R-:W-:Y:S01]  /*be30*/  BSSY B0, `(.L_x_718) ;  /* 0x000002d000007945 */ /* 0x000fe20003800000 */
[----:B------:R-:W-:Y:S02]  /*be40*/  USHF.R.S32.HI UR9, URZ, 0x1f, UR44 ;  /* 0x0000001f3f097899 */ /* 0x000fe4000801142c */
[----:B------:R-:W4:Y:S08]  /*be50*/  LDC.64 R10, c[0x0][0x828] ;  /* 0x00020a00ff0a7b82 */ /* 0x000f300000000a00 */
[----:B-1----:R-:W1:Y:S08]  /*be60*/  LDC.64 R16, c[0x0][0x850] ;  /* 0x00021400ff107b82 */ /* 0x002e700000000a00 */
[----:B------:R-:W1:Y:S01]  /*be70*/  LDC.64 R18, c[0x0][0x858] ;  /* 0x00021600ff127b82 */ /* 0x000e620000000a00 */
[----:B--2---:R-:W-:-:S05]  /*be80*/  VIADD R5, R0, 0xffffff80 ;  /* 0xffffff8000057836 */ /* 0x004fca0000000000 */
[----:B------:R-:W-:-:S04]  /*be90*/  SHF.R.S32.HI R0, RZ, 0x1f, R5 ;  /* 0x0000001fff007819 */ /* 0x000fc80000011405 */
[----:B------:R-:W-:-:S04]  /*bea0*/  LEA.HI R4, R0, R5, RZ, 0x5 ;  /* 0x0000000500047211 */ /* 0x000fc800078f28ff */
[----:B------:R-:W-:Y:S02]  /*beb0*/  LOP3.LUT R0, R4, 0x1fffffe0, RZ, 0xc0, !PT ;  /* 0x1fffffe004007812 */ /* 0x000fe400078ec0ff */
[----:B------:R-:W-:-:S03]  /*bec0*/  SHF.R.S32.HI R4, RZ, 0x5, R4 ;  /* 0x00000005ff047819 */ /* 0x000fc60000011404 */
[----:B------:R-:W-:Y:S01]  /*bed0*/  IMAD.IADD R0, R5, 0x1, -R0 ;  /* 0x0000000105007824 */ /* 0x000fe200078e0a00 */
[C---:B------:R-:W-:Y:S01]  /*bee0*/  ISETP.GE.AND P6, PT, R4.reuse, UR4, PT ;  /* 0x0000000404007c0c */ /* 0x040fe2000bfc6270 */
[----:B------:R-:W-:Y:S02]  /*bef0*/  VIADD R5, R4, 0x8 ;  /* 0x0000000804057836 */ /* 0x000fe40000000000 */
[----:B------:R-:W-:Y:S02]  /*bf00*/  IMAD.SHL.U32 R6, R0, 0x8, RZ ;  /* 0x0000000800067824 */ /* 0x000fe400078e00ff */
[----:B---3--:R-:W-:Y:S01]  /*bf10*/  IMAD R0, R2, UR8, RZ ;  /* 0x0000000802007c24 */ /* 0x008fe2000f8e02ff */
[----:B------:R-:W-:Y:S01]  /*bf20*/  ISETP.GE.AND P5, PT, R5, UR4, PT ;  /* 0x0000000405007c0c */ /* 0x000fe2000bfa6270 */
[----:B------:R-:W-:Y:S01]  /*bf30*/  VIADD R8, R4, 0x10 ;  /* 0x0000001004087836 */ /* 0x000fe20000000000 */
[----:B------:R-:W-:Y:S01]  /*bf40*/  SHF.R.S32.HI R7, RZ, 0x1f, R6 ;  /* 0x0000001fff077819 */ /* 0x000fe20000011406 */
[----:B------:R-:W-:Y:S01]  /*bf50*/  IMAD R5, R3, UR43, R0 ;  /* 0x0000002b03057c24 */ /* 0x000fe2000f8e0200 */
[----:B------:R-:W-:Y:S01]  /*bf60*/  ISETP.GE.OR P2, PT, R6, UR5, P6 ;  /* 0x0000000506007c0c */ /* 0x000fe2000b746670 */
[----:B------:R-:W-:Y:S01]  /*bf70*/  VIADD R0, R4, 0x18 ;  /* 0x0000001804007836 */ /* 0x000fe20000000000 */
[----:B------:R-:W-:Y:S01]  /*bf80*/  ISETP.GE.AND P4, PT, R8, UR4, PT ;  /* 0x0000000408007c0c */ /* 0x000fe2000bf86270 */
[----:B------:R-:W-:Y:S01]  /*bf90*/  IMAD.WIDE.U32 R2, R2, UR43, R6 ;  /* 0x0000002b02027c25 */ /* 0x000fe2000f8e0006 */
[----:B------:R-:W-:-:S02]  /*bfa0*/  ISETP.GE.OR P1, PT, R6, UR5, P5 ;  /* 0x0000000506007c0c */ /* 0x000fc4000af26670 */
[----:B------:R-:W-:Y:S01]  /*bfb0*/  ISETP.GE.AND P3, PT, R0, UR4, PT ;  /* 0x0000000400007c0c */ /* 0x000fe2000bf66270 */
[----:B------:R-:W-:Y:S01]  /*bfc0*/  IMAD.IADD R3, R3, 0x1, R5 ;  /* 0x0000000103037824 */ /* 0x000fe200078e0205 */
[----:B------:R-:W-:Y:S01]  /*bfd0*/  SHF.R.S32.HI R5, RZ, 0x1f, R4 ;  /* 0x0000001fff057819 */ /* 0x000fe20000011404 */
[----:B----4-:R-:W-:Y:S02]  /*bfe0*/  IMAD R0, R10, UR9, RZ ;  /* 0x000000090a007c24 */ /* 0x010fe4000f8e02ff */
[----:B------:R-:W-:Y:S02]  /*bff0*/  VIADD R8, R4, 0x20 ;  /* 0x0000002004087836 */ /* 0x000fe40000000000 */
[----:B------:R-:W-:Y:S02]  /*c000*/  IMAD R11, R11, UR44, R0 ;  /* 0x0000002c0b0b7c24 */ /* 0x000fe4000f8e0200 */
[----:B------:R-:W-:Y:S01]  /*c010*/  IMAD.WIDE.U32 R14, R10, UR44, R2 ;  /* 0x0000002c0a0e7c25 */ /* 0x000fe2000f8e0002 */
[----:B------:R-:W-:-:S03]  /*c020*/  ISETP.GE.AND P0, PT, R8, UR4, PT ;  /* 0x0000000408007c0c */ /* 0x000fc6000bf06270 */
[----:B------:R-:W-:-:S04]  /*c030*/  IMAD.WIDE R2, R9, 0x50, R4 ;  /* 0x0000005009027825 */ /* 0x000fc800078e0204 */
[----:B------:R-:W-:Y:S01]  /*c040*/  IMAD.IADD R11, R15, 0x1, R11 ;  /* 0x000000010f0b7824 */ /* 0x000fe200078e020b */
[----:B-1----:R-:W-:Y:S06]  /*c050*/  @P2 BRA `(.L_x_719) ;  /* 0x0000000000282947 */ /* 0x002fec0003800000 */
        /* <DEDUP_REMOVED lines=10> */
.L_x_719:
[----:B------:R-:W-:Y:S05]  /*c100*/  BSYNC B0 ;  /* 0x0000000000007941 */ /* 0x000fea0003800000 */
.L_x_718:
[----:B------:R-:W-:Y:S01]  /*c110*/  BSSY B0, `(.L_x_720) ;  /* 0x0000010000007945 */ /* 0x000fe20003800000 */
[----:B------:R-:W-:-:S03]  /*c120*/  ISETP.GE.OR P2, PT, R6, UR5, P4 ;  /* 0x0000000506007c0c */ /* 0x000fc6000a746670 */
[----:B------:R-:W-:Y:S10]  /*c130*/  @P1 BRA `(.L_x_721) ;  /* 0x0000000000341947 */ /* 0x000ff40003800000 */
        /* <DEDUP_REMOVED lines=13> */
.L_x_721:
[----:B------:R-:W-:Y:S05]  /*c210*/  BSYNC B0 ;  /* 0x0000000000007941 */ /* 0x000fea0003800000 */
.L_x_720:
[----:B------:R-:W-:Y:S01]  /*c220*/  BSSY B0, `(.L_x_722) ;  /* 0x0000010000007945 */ /* 0x000fe20003800000 */
[----:B------:R-:W-:-:S03]  /*c230*/  ISETP.GE.OR P1, PT, R6, UR5, P3 ;  /* 0x0000000506007c0c */ /* 0x000fc60009f26670 */
[----:B------:R-:W-:Y:S10]  /*c240*/  @P2 BRA `(.L_x_723) ;  /* 0x0000000000342947 */ /* 0x000ff40003800000 */
[----:B-12---:R-:W-:Y:S01]  /*c250*/  IADD3 R13, P2, R2, 0x10, RZ ;  /* 0x00000010020d7810 */ /* 0x006fe20007f5e0ff */
        /* <DEDUP_REMOVED lines=12> */
.L_x_723:
[----:B------:R-:W-:Y:S05]  /*c320*/  BSYNC B0 ;  /* 0x0000000000007941 */ /* 0x000fea0003800000 */
.L_x_722:
[----:B------:R-:W-:Y:S01]  /*c330*/  BSSY B0, `(.L_x_724) ;  /* 0x0000011000007945 */ /* 0x000fe20003800000 */
[----:B------:R-:W-:Y:S01]  /*c340*/  ISETP.GE.OR P2, PT, R6, UR5, P0 ;  /* 0x0000000506007c0c */ /* 0x000fe20008746670 */
[----:B-123--:R-:W-:Y:S02]  /*c350*/  VIADD R12, R4, 0x28 ;  /* 0x00000028040c7836 */ /* 0x00efe40000000000 */
[----:B------:R-:W-:Y:S10]  /*c360*/  @P1 BRA `(.L_x_725) ;  /* 0x0000000000341947 */ /* 0x000ff40003800000 */
        /* <DEDUP_REMOVED lines=13> */
.L_x_725:
[----:B------:R-:W-:Y:S05]  /*c440*/  BSYNC B0 ;  /* 0x0000000000007941 */ /* 0x000fea0003800000 */
.L_x_724:
[----:B------:R-:W-:Y:S01]  /*c450*/  BSSY B0, `(.L_x_726) ;  /* 0x0000010000007945 */ /* 0x000fe20003800000 */
[----:B------:R-:W-:-:S03]  /*c460*/  ISETP.GE.AND P1, PT, R12, UR4, PT ;  /* 0x000000040c007c0c */ /* 0x000fc6000bf26270 */
        /* <DEDUP_REMOVED lines=14> */
.L_x_727:
[----:B------:R-:W-:Y:S05]  /*c550*/  BSYNC B0 ;  /* 0x0000000000007941 */ /* 0x000fea0003800000 */
.L_x_726:
[----:B------:R-:W-:Y:S01]  /*c560*/  ISETP.GE.OR P2, PT, R6, UR5, P1 ;  /* 0x0000000506007c0c */ /* 0x000fe20008f46670 */
[----:B------:R-:W-:Y:S01]  /*c570*/  ULDC UR6, c[0x0][0x83c] ;  /* 0x00020f0000067ab9 */ /* 0x000fe20000000800 */
[----:B------:R-:W-:Y:S01]  /*c580*/  BSSY B0, `(.L_x_728) ;  /* 0x0000010000007945 */ /* 0x000fe20003800000 */
[----:B--2---:R-:W-:-:S10]  /*c590*/  VIADD R12, R4, 0x30 ;  /* 0x00000030040c7836 */ /* 0x004fd40000000000 */
        /* <DEDUP_REMOVED lines=14> */
.L_x_729:
[----:B------:R-:W-:Y:S05]  /*c680*/  BSYNC B0 ;  /* 0x0000000000007941 */ /* 0x000fea0003800000 */
.L_x_728:
[----:B------:R-:W-:Y:S01]  /*c690*/  ISETP.GE.OR P3, PT, R6, UR6, P3 ;  /* 0x0000000606007c0c */ /* 0x000fe20009f66670 */
[----:B------:R-:W-:Y:S01]  /*c6a0*/  BSSY B0, `(.L_x_730) ;  /* 0x000001c000007945 */ /* 0x000fe20003800000 */
[----:B------:R-:W-:Y:S01]  /*c6b0*/  ISETP.GE.AND P2, PT, R12, UR4, PT ;  /* 0x000000040c007c0c */ /* 0x000fe2000bf46270 */
[----:B------:R-:W-:Y:S01]  /*c6c0*/  VIADD R12, R4, 0x38 ;  /* 0x00000038040c7836 */ /* 0x000fe20000000000 */
[----:B------:R-:W-:Y:S02]  /*c6d0*/  P2R R23, PR, RZ, 0x8 ;  /* 0x00000008ff177803 */ /* 0x000fe40000000000 */
[C---:B------:R-:W-:Y:S02]  /*c6e0*/  ISETP.GE.OR P3, PT, R6.reuse, UR5, P2 ;  /* 0x0000000506007c0c */ /* 0x040fe40009766670 */
[C---:B------:R-:W-:Y:S02]  /*c6f0*/  ISETP.GE.OR P6, PT, R6.reuse, UR6, P6 ;  /* 0x0000000606007c0c */ /* 0x040fe4000b7c6670 */
[----:B------:R-:W-:-:S02]  /*c700*/  ISETP.GE.OR P5, PT, R6, UR6, P5 ;  /* 0x0000000606007c0c */ /* 0x000fc4000afa6670 */
[C---:B------:R-:W-:Y:S02]  /*c710*/  ISETP.GE.OR P4, PT, R6.reuse, UR6, P4 ;  /* 0x0000000606007c0c */ /* 0x040fe4000a786670 */
[----:B-12---:R-:W-:Y:S02]  /*c720*/  P2R R20, PR, RZ, 0x40 ;  /* 0x00000040ff147803 */ /* 0x006fe40000000000 */
[----:B------:R-:W-:Y:S02]  /*c730*/  P2R R21, PR, RZ, 0x20 ;  /* 0x00000020ff157803 */ /* 0x000fe40000000000 */
[C---:B------:R-:W-:Y:S02]  /*c740*/  ISETP.GE.OR P0, PT, R6.reuse, UR6, P0 ;  /* 0x0000000606007c0c */ /* 0x040fe40008706670 */
[----:B------:R-:W-:Y:S02]  /*c750*/  P2R R22, PR, RZ, 0x10 ;  /* 0x00000010ff167803 */ /* 0x000fe40000000000 */
[----:B------:R-:W-:-:S02]  /*c760*/  ISETP.GE.OR P1, PT, R6, UR6, P1 ;  /* 0x0000000606007c0c */ /* 0x000fc40008f26670 */
[----:B------:R-:W-:Y:S01]  /*c770*/  ISETP.GE.OR P2, PT, R6, UR6, P2 ;  /* 0x0000000606007c0c */ /* 0x000fe20009746670 */
[----:B------:R-:W-:-:S12]  /*c780*/  @P3 BRA `(.L_x_731) ;  /* 0x0000000000343947 */ /* 0x000fd80003800000 */
        /* <DEDUP_REMOVED lines=13> */
.L_x_731:
[----:B------:R-:W-:Y:S05]  /*c860*/  BSYNC B0 ;  /* 0x0000000000007941 */ /* 0x000fea0003800000 */
.L_x_730:
[----:B------:R-:W-:Y:S01]  /*c870*/  ISETP.GE.AND P3, PT, R12, UR4, PT ;  /* 0x000000040c007c0c */ /* 0x000fe2000bf66270 */
[----:B------:R-:W-:Y:S01]  /*c880*/  IMAD R0, R16, UR8, RZ ;  /* 0x0000000810007c24 */ /* 0x000fe2000f8e02ff */
[----:B------:R-:W-:Y:S01]  /*c890*/  BSSY B0, `(.L_x_732) ;  /* 0x0000013000007945 */ /* 0x000fe20003800000 */
[----:B------:R-:W-:Y:S01]  /*c8a0*/  VIADD R12, R4, 0x40 ;  /* 0x00000040040c7836 */ /* 0x000fe20000000000 */
[C---:B------:R-:W-:Y:S01]  /*c8b0*/  ISETP.GE.OR P4, PT, R6.reuse, UR5, P3 ;  /* 0x0000000506007c0c */ /* 0x040fe20009f86670 */
[----:B------:R-:W-:Y:S01]  /*c8c0*/  IMAD R17, R17, UR43, R0 ;  /* 0x0000002b11117c24 */ /* 0x000fe2000f8e0200 */
[----:B------:R-:W-:-:S11]  /*c8d0*/  ISETP.GE.OR P3, PT, R6, UR6, P3 ;  /* 0x0000000606007c0c */ /* 0x000fd60009f66670 */
        /* <DEDUP_REMOVED lines=14> */
.L_x_733:
[----:B------:R-:W-:Y:S05]  /*c9c0*/  BSYNC B0 ;  /* 0x0000000000007941 */ /* 0x000fea0003800000 */
.L_x_732:
[----:B------:R-:W-:Y:S01]  /*c9d0*/  ISETP.GE.AND P4, PT, R12, UR4, PT ;  /* 0x000000040c007c0c */ /* 0x000fe2000bf86270 */
[----:B------:R-:W-:Y:S01]  /*c9e0*/  IMAD.WIDE.U32 R8, R16, UR43, R6 ;  /* 0x0000002b10087c25 */ /* 0x000fe2000f8e0006 */
[----:B------:R-:W-:Y:S02]  /*c9f0*/  BSSY B0, `(.L_x_734) ;  /* 0x0000013000007945 */ /* 0x000fe40003800000 */
[----:B------:R-:W-:Y:S01]  /*ca00*/  ISETP.GE.OR P5, PT, R6, UR5, P4 ;  /* 0x0000000506007c0c */ /* 0x000fe2000a7a6670 */
[----:B------:R-:W-:Y:S01]  /*ca10*/  VIADD R0, R4, 0x48 ;  /* 0x0000004804007836 */ /* 0x000fe20000000000 */
[----:B------:R-:W-:Y:S01]  /*ca20*/  ISETP.GE.OR P4, PT, R6, UR6, P4 ;  /* 0x0000000606007c0c */ /* 0x000fe2000a786670 */
[----:B------:R-:W-:-:S10]  /*ca30*/  IMAD.IADD R13, R9, 0x1, R17 ;  /* 0x00000001090d7824 */ /* 0x000fd400078e0211 */
        /* <DEDUP_REMOVED lines=14> */
.L_x_735:
[----:B------:R-:W-:Y:S05]  /*cb20*/  BSYNC B0 ;  /* 0x0000000000007941 */ /* 0x000fea0003800000 */
.L_x_734:
[----:B------:R-:W-:Y:S01]  /*cb30*/  ISETP.GE.AND P6, PT, R0, UR4, PT ;  /* 0x0000000400007c0c */ /* 0x000fe2000bfc6270 */
[----:B------:R-:W-:Y:S01]  /*cb40*/  IMAD R0, R18, UR9, RZ ;  /* 0x0000000912007c24 */ /* 0x000fe2000f8e02ff */
[----:B------:R-:W-:Y:S01]  /*cb50*/  BSSY B0, `(.L_x_736) ;  /* 0x0000014000007945 */ /* 0x000fe20003800000 */
[----:B------:R-:W-:Y:S01]  /*cb60*/  IMAD.MOV.U32 R12, RZ, RZ, R8 ;  /* 0x000000ffff0c7224 */ /* 0x000fe200078e0008 */
[C---:B------:R-:W-:Y:S01]  /*cb70*/  ISETP.GE.OR P5, PT, R6.reuse, UR5, P6 ;  /* 0x0000000506007c0c */ /* 0x040fe2000b7a6670 */
        /* <DEDUP_REMOVED lines=17> */
.L_x_737:
[----:B------:R-:W-:Y:S05]  /*cc90*/  BSYNC B0 ;  /* 0x0000000000007941 */ /* 0x000fea0003800000 */
.L_x_736:
[----:B------:R-:W-:Y:S01]  /*cca0*/  ISETP.NE.AND P5, PT, R20, RZ, PT ;  /* 0x000000ff1400720c */ /* 0x000fe20003fa5270 */
[----:B------:R-:W-:Y:S01]  /*ccb0*/  BSSY B0, `(.L_x_738) ;  /* 0x000000d000007945 */ /* 0x000fe20003800000 */
[----:B----4-:R-:W-:-:S11]  /*ccc0*/  IMAD.IADD R7, R13, 0x1, R9 ;  /* 0x000000010d077824 */ /* 0x010fd600078e0209 */
        /* <DEDUP_REMOVED lines=11> */
.L_x_739:
[----:B------:R-:W-:Y:S05]  /*cd80*/  BSYNC B0 ;  /* 0x0000000000007941 */ /* 0x000fea0003800000 */
.L_x_738:
[----:B------:R-:W-:Y:S01]  /*cd90*/  ISETP.NE.AND P5, PT, R21, RZ, PT ;  /* 0x000000ff1500720c */ /* 0x000fe20003fa5270 */
[----:B------:R-:W-:-:S12]  /*cda0*/  BSSY B0, `(.L_x_740) ;  /* 0x000000f000007945 */ /* 0x000fd80003800000 */
[----:B------:R-:W-:Y:S05]  /*cdb0*/  @P5 BRA `(.L_x_741) ;  /* 0x0000000000345947 */ /* 0x000fea0003800000 */
[----:B----4-:R-:W-:Y:S01]  /*cdc0*/  IADD3 R9, P5, R2, 0x8, RZ ;  /* 0x0000000802097810 */ /* 0x010fe20007fbe0ff */
        /* <DEDUP_REMOVED lines=12> */
.L_x_741:
[----:B------:R-:W-:Y:S05]  /*ce90*/  BSYNC B0 ;  /* 0x0000000000007941 */ /* 0x000fea0003800000 */
.L_x_740:
        /* <DEDUP_REMOVED lines=16> */
.L_x_743:
[----:B------:R-:W-:Y:S05]  /*cfa0*/  BSYNC B0 ;  /* 0x0000000000007941 */ /* 0x000fea0003800000 */
.L_x_742:
        /* <DEDUP_REMOVED lines=16> */
.L_x_745:
[----:B------:R-:W-:Y:S05]  /*d0b0*/  BSYNC B0 ;  /* 0x0000000000007941 */ /* 0x000fea0003800000 */
.L_x_744:
[----:B------:R-:W-:Y:S04]  /*d0c0*/  BSSY B0, `(.L_x_746) ;  /* 0x000000f000007945 */ /* 0x000fe80003800000 */
        /* <DEDUP_REMOVED lines=14> */
.L_x_747:
[----:B------:R-:W-:Y:S05]  /*d1b0*/  BSYNC B0 ;  /* 0x0000000000007941 */ /* 0x000fea0003800000 */
.L_x_746:
        /* <DEDUP_REMOVED lines=15> */
.L_x_749:
[----:B------:R-:W-:Y:S05]  /*d2b0*/  BSYNC B0 ;  /* 0x0000000000007941 */ /* 0x000fea0003800000 */
.L_x_748:
        /* <DEDUP_REMOVED lines=15> */
.L_x_751:
[----:B------:R-:W-:Y:S05]  /*d3b0*/  BSYNC B0 ;  /* 0x0000000000007941 */ /* 0x000fea0003800000 */
.L_x_750:
        /* <DEDUP_REMOVED lines=15> */
.L_x_753:
[----:B------:R-:W-:Y:S05]  /*d4b0*/  BSYNC B0 ;  /* 0x0000000000007941 */ /* 0x000fea0003800000 */
.L_x_752:
        /* <DEDUP_REMOVED lines=15> */
.L_x_755:
[----:B------:R-:W-:Y:S05]  /*d5b0*/  BSYNC B0 ;  /* 0x0000000000007941 */ /* 0x000fea0003800000 */
.L_x_754:
        /* <DEDUP_REMOVED lines=15> */
.L_x_757:
[----:B------:R-:W-:Y:S05]  /*d6b0*/  BSYNC B0 ;  /* 0x0000000000007941 */ /* 0x000fea0003800000 */
.L_x_756:
[----:B------:R-:W-:Y:S05]  /*d6c0*/  EXIT ;  /* 0x000000000000794d */ /* 0x000fea0003800000 */
.L_x_693:
[----:B------:R-:W-:-:S08]  /*d6d0*/  NOP ;  /* 0x0000000000007918 */ /* 0x000fd00000000000 */
[----:B------:R-:W1:-:S00]  /*d6e0*/  USETMAXREG.DEALLOC.CTAPOOL 0x18 ;  /* 0x00000018000079c8 */ /* 0x000e4000080e0500 */
[----:B-1----:R-:W-:Y:S01]  /*d6f0*/  LOP3.LUT R2, R2, 0x3, RZ, 0xc0, !PT ;  /* 0x0000000302027812 */ /* 0x002fe200078ec0ff */
[----:B------:R-:W-:Y:S05]  /*d700*/  BSSY B0, `(.L_x_758) ;  /* 0x00001c8000007945 */ /* 0x000fea0003800000 */
[----:B------:R-:W1:Y:S02]  /*d710*/  SHFL.IDX PT, R2, R2, RZ, 0x1f ;  /* 0x00001fff02027589 */ /* 0x000e6400000e0000 */
[----:B-1----:R-:W-:-:S13]  /*d720*/  ISETP.NE.AND P0, PT, R2, RZ, PT ;  /* 0x000000ff0200720c */ /* 0x002fda0003f05270 */
[----:B------:R-:W-:Y:S05]  /*d730*/  @P0 BRA `(.L_x_759) ;  /* 0x0000001c00100947 */ /* 0x000fea0003800000 */
        /* <DEDUP_REMOVED lines=21> */
.L_x_760:
[----:B------:R-:W-:Y:S01]  /*d890*/  ULDC UR8, c[0x0][0xb44] ;  /* 0x0002d10000087ab9 */ /* 0x000fe20000000800 */
[----:B------:R-:W-:Y:S01]  /*d8a0*/  UMOV UR11, UR7 ;  /* 0x00000007000b7c82 */ /* 0x000fe20008000000 */
[----:B------:R-:W-:-:S11]  /*d8b0*/  UISETP.NE.AND UP0, UPT, UR8, 0x1, UPT ;  /* 0x000000010800788c */ /* 0x000fd6000bf05270 */
[----:B------:R-:W-:Y:S02]  /*d8c0*/  @UP0 ULDC.64 UR12, c[0x0][0xb48] ;  /* 0x0002d200000c0ab9 */ /* 0x000fe40000000a00 */
[----:B------:R-:W-:-:S04]  /*d8d0*/  UIMAD.WIDE.U32 UR4, UR7, UR12, URZ ;  /* 0x0000000c070472a5 */ /* 0x000fc8000f8e003f */
[----:B------:R-:W-:-:S04]  /*d8e0*/  @UP0 USHF.R.U32.HI UR11, URZ, UR13, UR5 ;  /* 0x0000000d3f0b0299 */ /* 0x000fc80008011605 */
[----:B------:R-:W-:-:S12]  /*d8f0*/  UIMAD UR4, UR11, UR8, URZ ;  /* 0x000000080b0472a4 */ /* 0x000fd8000f8e023f */
.L_x_761:
[----:B------:R-:W-:Y:S01]  /*d900*/  ULDC UR8, c[0x0][0xb38] ;  /* 0x0002ce0000087ab9 */ /* 0x000fe20000000800 */
[----:B------:R-:W-:Y:S01]  /*d910*/  UIADD3 UR4, UR7, -UR4, URZ ;  /* 0x8000000407047290 */ /* 0x000fe2000fffe03f */
[----:B------:R-:W-:Y:S01]  /*d920*/  IMAD.MOV.U32 R10, RZ, RZ, 0x1 ;  /* 0x00000001ff0a7424 */ /* 0x000fe200078e00ff */
[----:B------:R-:W-:Y:S01]  /*d930*/  UISETP.NE.AND UP0, UPT, UR8, 0x1, UPT ;  /* 0x000000010800788c */ /* 0x000fe2000bf05270 */
[----:B------:R-:W-:Y:S01]  /*d940*/  IMAD.MOV.U32 R17, RZ, RZ, RZ ;  /* 0x000000ffff117224 */ /* 0x000fe200078e00ff */
[----:B------:R-:W-:Y:S01]  /*d950*/  ULDC UR5, c[0x0][0xb44] ;  /* 0x0002d10000057ab9 */ /* 0x000fe20000000800 */
[----:B------:R-:W-:Y:S01]  /*d960*/  IMAD.MOV.U32 R6, RZ, RZ, 0x1 ;  /* 0x00000001ff067424 */ /* 0x000fe200078e00ff */
[----:B------:R-:W-:-:S07]  /*d970*/  UIMAD UR6, UR6, UR5, UR4 ;  /* 0x00000005060672a4 */ /* 0x000fce000f8e0204 */
        /* <DEDUP_REMOVED lines=8> */
[----:B------:R-:W-:Y:S05]  /*da00*/  @!P0 BRA `(.L_x_762) ;  /* 0x0000001400dc8947 */ /* 0x000fea0003800000 */
[----:B------:R-:W1:Y:S01]  /*da10*/  LDC R3, c[0x0][0x280] ;  /* 0x0000a000ff037b82 */ /* 0x000e620000000800 */
[----:B------:R-:W-:Y:S01]  /*da20*/  UIMAD UR11, UR11, 0x50, URZ ;  /* 0x000000500b0b78a4 */ /* 0x000fe2000f8e023f */
[----:B------:R-:W-:-:S06]  /*da30*/  ULDC UR4, c[0x0][0x74c] ;  /* 0x0001d30000047ab9 */ /* 0x000fcc0000000800 */
[----:B------:R-:W2:Y:S01]  /*da40*/  LDC R2, c[0x0][0x290] ;  /* 0x0000a400ff027b82 */ /* 0x000ea20000000800 */
[----:B-1----:R-:W-:-:S05]  /*da50*/  VIADD R4, R3, 0x3f ;  /* 0x0000003f03047836 */ /* 0x002fca0000000000 */
[----:B------:R-:W-:Y:S02]  /*da60*/  SHF.R.S32.HI R5, RZ, 0x1f, R4 ;  /* 0x0000001fff057819 */ /* 0x000fe40000011404 */
[----:B--2---:R-:W-:Y:S02]  /*da70*/  IADD3 R2, -R2, UR11, R3 ;  /* 0x0000000b02027c10 */ /* 0x004fe4000fffe103 */
[----:B------:R-:W-:-:S03]  /*da80*/  LEA.HI R5, R5, R4, RZ, 0x6 ;  /* 0x0000000405057211 */ /* 0x000fc600078f30ff */
[----:B------:R-:W-:Y:S01]  /*da90*/  VIADD R2, R2, -UR4 ;  /* 0x8000000402027c36 */ /* 0x000fe20008000000 */
[----:B------:R-:W-:-:S04]  /*daa0*/  SHF.R.S32.HI R8, RZ, 0x6, R5 ;  /* 0x00000006ff087819 */ /* 0x000fc80000011405 */
[----:B------:R-:W-:-:S04]  /*dab0*/  SHF.R.S32.HI R3, RZ, 0x1f, R2 ;  /* 0x0000001fff037819 */ /* 0x000fc80000011402 */
[----:B------:R-:W-:-:S04]  /*dac0*/  LEA.HI R3, R3, R2, RZ, 0x6 ;  /* 0x0000000203037211 */ /* 0x000fc800078f30ff */
[----:B------:R-:W-:-:S04]  /*dad0*/  SHF.R.S32.HI R3, RZ, 0x6, R3 ;  /* 0x00000006ff037819 */ /* 0x000fc80000011403 */
[----:B------:R-:W-:-:S04]  /*dae0*/  VIMNMX R9, RZ, R3, !PT ;  /* 0x00000003ff097248 */ /* 0x000fc80007fe0100 */
[----:B------:R-:W-:-:S13]  /*daf0*/  ISETP.GT.AND P0, PT, R8, R9, PT ;  /* 0x000000090800720c */ /* 0x000fda0003f04270 */
[----:B------:R-:W-:Y:S05]  /*db00*/  @!P0 BRA `(.L_x_762) ;  /* 0x00000014009c8947 */ /* 0x000fea0003800000 */
[----:B------:R-:W1:Y:S01]  /*db10*/  LDC.64 R2, c[0x0][0x718] ;  /* 0x0001c600ff027b82 */ /* 0x000e620000000a00 */
[----:B------:R-:W-:Y:S01]  /*db20*/  IMAD.U32 R5, RZ, RZ, UR20 ;  /* 0x00000014ff057e24 */ /* 0x000fe2000f8e00ff */
[----:B------:R-:W-:Y:S01]  /*db30*/  ULDC UR4, c[0x0][0x2e8] ;  /* 0x0000ba0000047ab9 */ /* 0x000fe20000000800 */
[----:B------:R-:W-:Y:S01]  /*db40*/  IMAD.U32 R15, RZ, RZ, UR21 ;  /* 0x00000015ff0f7e24 */ /* 0x000fe2000f8e00ff */
[----:B------:R-:W-:Y:S01]  /*db50*/  UISETP.NE.AND UP0, UPT, UR4, 0x1, UPT ;  /* 0x000000010400788c */ /* 0x000fe2000bf05270 */
[----:B------:R-:W-:Y:S01]  /*db60*/  BSSY B1, `(.L_x_762) ;  /* 0x0000161000017945 */ /* 0x000fe20003800000 */
[----:B------:R-:W-:Y:S02]  /*db70*/  SHF.R.S32.HI R5, RZ, 0x1f, R5 ;  /* 0x0000001fff057819 */ /* 0x000fe40000011405 */
[----:B------:R-:W-:Y:S01]  /*db80*/  ELECT P0, URZ, PT ;  /* 0x00000000003f782f */ /* 0x000fe20003800000 */
[----:B------:R-:W2:Y:S01]  /*db90*/  LDC.64 R6, c[0x0][0x730] ;  /* 0x0001cc00ff067b82 */ /* 0x000ea20000000a00 */
[----:B------:R-:W-:Y:S01]  /*dba0*/  SHF.R.S32.HI R15, RZ, 0x1f, R15 ;  /* 0x0000001fff0f7819 */ /* 0x000fe2000001140f */
[----:B------:R-:W-:Y:S01]  /*dbb0*/  UMOV UR12, UR20 ;  /* 0x00000014000c7c82 */ /* 0x000fe20008000000 */
[----:B------:R-:W-:-:S03]  /*dbc0*/  IMAD.MOV.U32 R17, RZ, RZ, RZ ;  /* 0x000000ffff117224 */ /* 0x000fc600078e00ff */
[----:B------:R-:W-:Y:S01]  /*dbd0*/  @UP0 ULDC UR4, c[0x0][0x2ec] ;  /* 0x0000bb0000040ab9 */ /* 0x000fe20000000800 */
[----:B------:R-:W-:Y:S01]  /*dbe0*/  @UP0 ULDC UR6, c[0x0][0x2f0] ;  /* 0x0000bc0000060ab9 */ /* 0x000fe20000000800 */
[----:B------:R-:W-:-:S04]  /*dbf0*/  UIMAD.WIDE.U32 UR4, UR20, UR4, URZ ;  /* 0x00000004140472a5 */ /* 0x000fc8000f8e003f */
[----:B------:R-:W-:Y:S01]  /*dc00*/  @UP0 USHF.R.U32.HI UR12, URZ, UR6, UR5 ;  /* 0x000000063f0c0299 */ /* 0x000fe20008011605 */
[C---:B-1----:R-:W-:Y:S02]  /*dc10*/  IMAD R4, R5.reuse, R2, RZ ;  /* 0x0000000205047224 */ /* 0x042fe400078e02ff */
[----:B--2---:R-:W-:Y:S02]  /*dc20*/  IMAD R12, R5, R6, RZ ;  /* 0x00000006050c7224 */ /* 0x004fe400078e02ff */
[----:B------:R-:W-:Y:S02]  /*dc30*/  IMAD R5, R3, UR20, R4 ;  /* 0x0000001403057c24 */ /* 0x000fe4000f8e0204 */
[----:B------:R-:W-:-:S04]  /*dc40*/  IMAD.WIDE.U32 R2, R2, UR20, RZ ;  /* 0x0000001402027c25 */ /* 0x000fc8000f8e00ff */
[----:B------:R-:W-:Y:S02]  /*dc50*/  IMAD.IADD R3, R3, 0x1, R5 ;  /* 0x0000000103037824 */ /* 0x000fe400078e0205 */
[----:B------:R-:W1:Y:S01]  /*dc60*/  LDC.64 R4, c[0x0][0x720] ;  /* 0x0001c800ff047b82 */ /* 0x000e620000000a00 */
[----:B------:R-:W-:Y:S02]  /*dc70*/  IMAD R11, R7, UR20, R12 ;  /* 0x00000014070b7c24 */ /* 0x000fe4000f8e020c */
[----:B------:R-:W-:-:S04]  /*dc80*/  IMAD.WIDE.U32 R6, R6, UR20, RZ ;  /* 0x0000001406067c25 */ /* 0x000fc8000f8e00ff */
[----:B------:R-:W-:Y:S01]  /*dc90*/  IMAD.IADD R7, R7, 0x1, R11 ;  /* 0x0000000107077824 */ /* 0x000fe200078e020b */
[----:B------:R-:W2:Y:S01]  /*dca0*/  LDC.64 R12, c[0x0][0x738] ;  /* 0x0001ce00ff0c7b82 */ /* 0x000ea20000000a00 */
[----:B-1----:R-:W-:-:S04]  /*dcb0*/  IMAD R14, R15, R4, RZ ;  /* 0x000000040f0e7224 */ /* 0x002fc800078e02ff */
[----:B------:R-:W-:Y:S02]  /*dcc0*/  IMAD R11, R5, UR21, R14 ;  /* 0x00000015050b7c24 */ /* 0x000fe4000f8e020e */
[----:B------:R-:W-:-:S04]  /*dcd0*/  IMAD.WIDE.U32 R4, R4, UR21, R2 ;  /* 0x0000001504047c25 */ /* 0x000fc8000f8e0002 */
        /* <DEDUP_REMOVED lines=13> */
.L_x_780:
        /* <DEDUP_REMOVED lines=10> */
.L_x_765:
[----:B------:R-:W1:Y:S01]  /*de50*/  LDC.64 R12, c[0x0][0x198] ;  /* 0x00006600ff0c7b82 */ /* 0x000e620000000a00 */
        /* <DEDUP_REMOVED lines=14> */
[----:B------:R-:W-:Y:S01]  /*df40*/  VIADD R8, R8, 0xffffffff ;  /* 0xffffffff08087836 */ /* 0x000fe20000000000 */
[----:B------:R-:W-:-:S02]  /*df50*/  UIADD3 UR16, UR8, 0x14100, URZ ;  /* 0x0001410008107890 */ /* 0x000fc4000fffe03f */
[----:B------:R-:W-:Y:S02]  /*df60*/  UIADD3 UR17, UR8, 0x31810, URZ ;  /* 0x0003181008117890 */ /* 0x000fe4000fffe03f */
[----:B------:R-:W-:Y:S01]  /*df70*/  IMAD.U32 R17, RZ, RZ, UR19 ;  /* 0x00000013ff117e24 */ /* 0x000fe2000f8e00ff */
[----:B------:R-:W-:Y:S02]  /*df80*/  UIADD3 UR40, UR8, 0x16100, URZ ;  /* 0x0001610008287890 */ /* 0x000fe4000fffe03f */
[----:B------:R-:W-:Y:S01]  /*df90*/  UIADD3 UR32, UR8, 0x18100, URZ ;  /* 0x0001810008207890 */ /* 0x000fe2000fffe03f */
[----:B-1----:R-:W-:Y:S01]  /*dfa0*/  IMAD.MOV.U32 R11, RZ, RZ, R12 ;  /* 0x000000ffff0b7224 */ /* 0x002fe200078e000c */
[----:B------:R-:W-:Y:S02]  /*dfb0*/  UIADD3 UR24, UR8, 0x1a100, URZ ;  /* 0x0001a10008187890 */ /* 0x000fe4000fffe03f */
[----:B------:R-:W-:Y:S02]  /*dfc0*/  UIADD3 UR30, UR8, 0x2c100, URZ ;  /* 0x0002c100081e7890 */ /* 0x000fe4000fffe03f */
        /* <DEDUP_REMOVED lines=9> */
[----:B------:R-:W-:Y:S01]  /*e060*/  IMAD.X R12, RZ, RZ, R10, P1 ;  /* 0x000000ffff0c7224 */ /* 0x000fe200008e060a */
[----:B------:R-:W-:Y:S01]  /*e070*/  IADD3 R15, P1, R4, UR19, RZ ;  /* 0x00000013040f7c10 */ /* 0x000fe2000ff3e0ff */
[----:B------:R-:W-:Y:S01]  /*e080*/  UMOV UR27, UR19 ;  /* 0x00000013001b7c82 */ /* 0x000fe20008000000 */
[----:B------:R-:W-:Y:S01]  /*e090*/  UMOV UR9, 0x10 ;  /* 0x0000001000097882 */ /* 0x000fe20000000000 */
[----:B------:R-:W-:Y:S01]  /*e0a0*/  UMOV UR31, UR17 ;  /* 0x00000011001f7c82 */ /* 0x000fe20008000000 */
[----:B------:R-:W-:Y:S01]  /*e0b0*/  R2UR UR7, R12 ;  /* 0x000000000c0772ca */ /* 0x000fe200000e0000 */
[----:B------:R-:W-:Y:S01]  /*e0c0*/  UMOV UR13, UR21 ;  /* 0x00000015000d7c82 */ /* 0x000fe20008000000 */
[----:B------:R-:W1:Y:S01]  /*e0d0*/  LDC.64 R12, c[0x0][0x700] ;  /* 0x0001c000ff0c7b82 */ /* 0x000e620000000a00 */
[----:B------:R-:W-:Y:S01]  /*e0e0*/  LEA.HI.X.SX32 R17, R17, R16, 0x1, P1 ;  /* 0x0000001011117211 */ /* 0x000fe200008f0eff */
[----:B------:R-:W-:Y:S01]  /*e0f0*/  UMOV UR10, UR18 ;  /* 0x00000012000a7c82 */ /* 0x000fe20008000000 */
[----:B------:R-:W-:-:S02]  /*e100*/  UIADD3 UR56, UR8, 0x5000, URZ ;  /* 0x0000500008387890 */ /* 0x000fc4000fffe03f */
[----:B------:R-:W-:Y:S01]  /*e110*/  UIADD3 UR48, UR8, 0x7800, URZ ;  /* 0x0000780008307890 */ /* 0x000fe2000fffe03f */
[----:B------:R-:W-:Y:S01]  /*e120*/  UMOV UR58, 0x80 ;  /* 0x00000080003a7882 */ /* 0x000fe20000000000 */
[----:B------:R-:W-:Y:S01]  /*e130*/  UMOV UR59, UR11 ;  /* 0x0000000b003b7c82 */ /* 0x000fe20008000000 */
[----:B------:R-:W-:Y:S01]  /*e140*/  UMOV UR60, UR12 ;  /* 0x0000000c003c7c82 */ /* 0x000fe20008000000 */
[----:B------:R-:W-:Y:S02]  /*e150*/  UMOV UR61, UR21 ;  /* 0x00000015003d7c82 */ /* 0x000fe40008000000 */
[----:B------:R2:W-:Y:S01]  /*e160*/  UTMALDG.4D [UR16], [UR6], desc[UR22] ;  /* 0x00001610060075b4 */ /* 0x0005e20008019000 */
[----:B------:R-:W-:Y:S01]  /*e170*/  UMOV UR50, 0xc0 ;  /* 0x000000c000327882 */ /* 0x000fe20000000000 */
[----:B------:R-:W-:Y:S01]  /*e180*/  UMOV UR51, UR11 ;  /* 0x0000000b00337c82 */ /* 0x000fe20008000000 */
[----:B------:R-:W-:Y:S01]  /*e190*/  UMOV UR52, UR12 ;  /* 0x0000000c00347c82 */ /* 0x000fe20008000000 */
[----:B------:R-:W-:Y:S01]  /*e1a0*/  UMOV UR53, UR21 ;  /* 0x0000001500357c82 */ /* 0x000fe20008000000 */
[----:B------:R3:W-:Y:S01]  /*e1b0*/  UTMALDG.4D [UR40], [UR6], desc[UR22] ;  /* 0x00001628060075b4 */ /* 0x0007e20008019000 */
[C---:B-1----:R-:W-:Y:S01]  /*e1c0*/  LEA R18, P1, R15.reuse, R12, 0x2 ;  /* 0x0000000c0f127211 */ /* 0x042fe200078210ff */
[----:B------:R1:W-:Y:S03]  /*e1d0*/  UTMALDG.4D [UR32], [UR6], desc[UR22] ;  /* 0x00001620060075b4 */ /* 0x0003e60008019000 */
[----:B------:R-:W-:-:S02]  /*e1e0*/  LEA.HI.X R17, R15, R13, R17, 0x2, P1 ;  /* 0x0000000d0f117211 */ /* 0x000fc400008f1411 */
[----:B------:R-:W-:Y:S02]  /*e1f0*/  IADD3 R15, P1, R11, 0x2f0, RZ ;  /* 0x000002f00b0f7810 */ /* 0x000fe40007f3e0ff */
[----:B------:R-:W-:Y:S01]  /*e200*/  R2UR UR4, R18 ;  /* 0x00000000120472ca */ /* 0x000fe200000e0000 */
[----:B------:R-:W-:Y:S01]  /*e210*/  IMAD.MOV.U32 R18, RZ, RZ, 0x14000 ;  /* 0x00014000ff127424 */ /* 0x000fe200078e00ff */
[----:B------:R-:W-:Y:S01]  /*e220*/  R2UR UR5, R17 ;  /* 0x00000000110572ca */ /* 0x000fe200000e0000 */
[----:B------:R4:W-:Y:S01]  /*e230*/  UTMALDG.4D [UR24], [UR6], desc[UR22] ;  /* 0x00001618060075b4 */ /* 0x0009e20008019000 */
[----:B------:R-:W-:Y:S01]  /*e240*/  R2UR UR14, R15 ;  /* 0x000000000f0e72ca */ /* 0x000fe200000e0000 */
[----:B------:R-:W-:Y:S01]  /*e250*/  IMAD.X R15, RZ, RZ, R10, P1 ;  /* 0x000000ffff0f7224 */ /* 0x000fe200008e060a */
[----:B--2---:R-:W-:Y:S01]  /*e260*/  UMOV UR16, 0x0 ;  /* 0x0000000000107882 */ /* 0x004fe20000000000 */
[----:B------:R-:W-:Y:S01]  /*e270*/  UMOV UR17, 0x10000000 ;  /* 0x1000000000117882 */ /* 0x000fe20000000000 */
[----:B------:R-:W-:-:S02]  /*e280*/  IMAD.MOV.U32 R17, RZ, RZ, 0x1 ;  /* 0x00000001ff117424 */ /* 0x000fc400078e00ff */
[----:B------:R-:W-:Y:S02]  /*e290*/  R2UR UR15, R15 ;  /* 0x000000000f0f72ca */ /* 0x000fe400000e0000 */
[----:B------:R-:W-:Y:S01]  /*e2a0*/  IADD3 R15, P1, R11, 0x3f0, RZ ;  /* 0x000003f00b0f7810 */ /* 0x000fe20007f3e0ff */
[----:B---3--:R-:W-:Y:S02]  /*e2b0*/  UIADD3 UR40, UR8, 0xa000, URZ ;  /* 0x0000a00008287890 */ /* 0x008fe4000fffe03f */
[----:B------:R2:W-:Y:S01]  /*e2c0*/  UBLKCP.S.G [UR30], [UR4], UR9 ;  /* 0x0000001e040073ba */ /* 0x0005e20008000209 */
[----:B------:R3:W-:Y:S01]  /*e2d0*/  SYNCS.ARRIVE.TRANS64 RZ, [R7+URZ+0x31800], R18 ;  /* 0x0318001207ff79a7 */ /* 0x0007e2000800003f */
[----:B------:R-:W-:Y:S01]  /*e2e0*/  UMOV UR43, UR11 ;  /* 0x0000000b002b7c82 */ /* 0x000fe20008000000 */
[----:B------:R-:W-:Y:S01]  /*e2f0*/  UMOV UR44, UR12 ;  /* 0x0000000c002c7c82 */ /* 0x000fe20008000000 */
[----:B------:R-:W-:Y:S01]  /*e300*/  UMOV UR42, UR18 ;  /* 0x00000012002a7c82 */ /* 0x000fe20008000000 */
[----:B-1----:R-:W-:Y:S01]  /*e310*/  UIADD3 UR32, UR8, 0xc800, URZ ;  /* 0x0000c80008207890 */ /* 0x002fe2000fffe03f */
[----:B------:R-:W-:Y:S01]  /*e320*/  UMOV UR34, 0x40 ;  /* 0x0000004000227882 */ /* 0x000fe20000000000 */
[----:B------:R-:W-:Y:S01]  /*e330*/  UMOV UR35, UR11 ;  /* 0x0000000b00237c82 */ /* 0x000fe20008000000 */
[----:B------:R-:W-:Y:S01]  /*e340*/  UMOV UR36, UR12 ;  /* 0x0000000c00247c82 */ /* 0x000fe20008000000 */
[----:B----4-:R-:W-:Y:S01]  /*e350*/  R2UR UR6, R15 ;  /* 0x000000000f0672ca */ /* 0x010fe200000e0000 */
[----:B------:R-:W-:Y:S01]  /*e360*/  IMAD.X R15, RZ, RZ, R10, P1 ;  /* 0x000000ffff0f7224 */ /* 0x000fe200008e060a */
[----:B--2---:R-:W-:Y:S01]  /*e370*/  UIADD3 UR9, UR8, 0x31800, URZ ;  /* 0x0003180008097890 */ /* 0x004fe2000fffe03f */
[----:B------:R-:W-:Y:S01]  /*e380*/  ISETP.GE.AND P1, PT, R9, R8, PT ;  /* 0x000000080900720c */ /* 0x000fe20003f26270 */
[----:B------:R-:W-:-:S02]  /*e390*/  UIADD3 UR24, UR8, 0x2800, URZ ;  /* 0x0000280008187890 */ /* 0x000fc4000fffe03f */
[----:B------:R-:W-:Y:S01]  /*e3a0*/  R2UR UR7, R15 ;  /* 0x000000000f0772ca */ /* 0x000fe200000e0000 */
[----:B------:R-:W-:Y:S01]  /*e3b0*/  UMOV UR26, 0x40 ;  /* 0x00000040001a7882 */ /* 0x000fe20000000000 */
[----:B------:R-:W-:Y:S01]  /*e3c0*/  UMOV UR27, UR11 ;  /* 0x0000000b001b7c82 */ /* 0x000fe20008000000 */
[----:B------:R-:W-:Y:S01]  /*e3d0*/  UMOV UR28, UR12 ;  /* 0x0000000c001c7c82 */ /* 0x000fe20008000000 */
[----:B------:R-:W-:Y:S01]  /*e3e0*/  UMOV UR25, UR9 ;  /* 0x0000000900197c82 */ /* 0x000fe20008000000 */
[----:B------:R1:W-:Y:S01]  /*e3f0*/  UTMALDG.4D [UR8], [UR14], desc[UR16] ;  /* 0x000010080e0075b4 */ /* 0x0003e20008019000 */
[----:B------:R-:W-:Y:S01]  /*e400*/  UMOV UR57, UR9 ;  /* 0x0000000900397c82 */ /* 0x000fe20008000000 */
[----:B------:R-:W-:Y:S01]  /*e410*/  UMOV UR49, UR9 ;  /* 0x0000000900317c82 */ /* 0x000fe20008000000 */
[----:B------:R-:W-:Y:S01]  /*e420*/  UMOV UR41, UR9 ;  /* 0x0000000900297c82 */ /* 0x000fe20008000000 */
[----:B------:R-:W-:Y:S01]  /*e430*/  UMOV UR33, UR9 ;  /* 0x0000000900217c82 */ /* 0x000fe20008000000 */
[----:B------:R-:W-:Y:S01]  /*e440*/  IMAD.MOV.U32 R15, RZ, RZ, 0x1 ;  /* 0x00000001ff0f7424 */ /* 0x000fe200078e00ff */
[----:B------:R2:W-:Y:S01]  /*e450*/  UTMALDG.4D [UR24], [UR14], desc[UR16] ;  /* 0x000010180e0075b4 */ /* 0x0005e20008019000 */
        /* <DEDUP_REMOVED lines=11> */
[----:B------:R-:W1:Y:S01]  /*e510*/  S2R R19, SR_TID.X ;  /* 0x0000000000137919 */ /* 0x000e620000002100 */
[----:B------:R-:W2:Y:S01]  /*e520*/  LDC.64 R10, c[0x0][0x728] ;  /* 0x0001ca00ff0a7b82 */ /* 0x000ea20000000a00 */
[----:B------:R-:W-:Y:S01]  /*e530*/  UIADD3 UR4, UR19, 0x40, URZ ;  /* 0x0000004013047890 */ /* 0x000fe2000fffe03f */
[----:B------:R-:W-:Y:S02]  /*e540*/  IMAD.MOV.U32 R15, RZ, RZ, 0x1 ;  /* 0x00000001ff0f7424 */ /* 0x000fe400078e00ff */
[----:B------:R-:W-:-:S03]  /*e550*/  IMAD.MOV.U32 R14, RZ, RZ, 0x1 ;  /* 0x00000001ff0e7424 */ /* 0x000fc600078e00ff */
[----:B------:R-:W-:Y:S01]  /*e560*/  IMAD.U32 R5, RZ, RZ, UR4 ;  /* 0x00000004ff057e24 */ /* 0x000fe2000f8e00ff */
[----:B------:R-:W-:Y:S01]  /*e570*/  IADD3 R4, P1, R4, UR4, RZ ;  /* 0x0000000404047c10 */ /* 0x000fe2000ff3e0ff */
[----:B------:R-:W-:-:S03]  /*e580*/  IMAD.U32 R18, RZ, RZ, UR4 ;  /* 0x00000004ff127e24 */ /* 0x000fc6000f8e00ff */
[----:B------:R-:W-:Y:S02]  /*e590*/  LEA.HI.X.SX32 R16, R5, R16, 0x1, P1 ;  /* 0x0000001005107211 */ /* 0x000fe400008f0eff */
[----:B------:R-:W-:-:S04]  /*e5a0*/  LEA R12, P1, R4, R12, 0x2 ;  /* 0x0000000c040c7211 */ /* 0x000fc800078210ff */
[----:B------:R-:W-:Y:S01]  /*e5b0*/  LEA.HI.X R13, R4, R13, R16, 0x2, P1 ;  /* 0x0000000d040d7211 */ /* 0x000fe200008f1410 */
[----:B------:R-:W-:Y:S01]  /*e5c0*/  IMAD.MOV.U32 R16, RZ, RZ, RZ ;  /* 0x000000ffff107224 */ /* 0x000fe200078e00ff */
[----:B------:R-:W-:-:S04]  /*e5d0*/  IADD3 R5, P1, R2, UR19, RZ ;  /* 0x0000001302057c10 */ /* 0x000fc8000ff3e0ff */
[----:B--2---:R-:W-:Y:S01]  /*e5e0*/  LEA R4, P2, R5, R10, 0x2 ;  /* 0x0000000a05047211 */ /* 0x004fe200078410ff */
[----:B------:R-:W-:-:S05]  /*e5f0*/  IMAD.X R10, RZ, RZ, R6, P1 ;  /* 0x000000ffff0a7224 */ /* 0x000fca00008e0606 */
[----:B------:R-:W-:Y:S02]  /*e600*/  LEA.HI.X R5, R5, R11, R10, 0x2, P2 ;  /* 0x0000000b05057211 */ /* 0x000fe400010f140a */
[----:B-1----:R-:W-:-:S07]  /*e610*/  LOP3.LUT R17, R19, 0x1f, RZ, 0xc0, !PT ;  /* 0x0000001f13117812 */ /* 0x002fce00078ec0ff */
.L_x_771:
[----:B------:R-:W-:-:S04]  /*e620*/  SHF.L.U32 R10, R15, 0x1f, RZ ;  /* 0x0000001f0f0a7819 */ /* 0x000fc800000006ff */
[----:B------:R-:W1:Y:S02]  /*e630*/  SYNCS.PHASECHK.TRANS64.TRYWAIT P1, [R7+URZ+0x31838], R10 ;  /* 0x0318380a070075a7 */ /* 0x000e64000802017f */
[----:B-1---5:R-:W-:Y:S05]  /*e640*/  @!P1 BRA `(.L_x_767) ;  /* 0x0000000c00a49947 */ /* 0x022fea0003800000 */
.L_x_781:
[----:B------:R-:W-:Y:S05]  /*e650*/  @P0 BRA `(.L_x_768) ;  /* 0x0000000000140947 */ /* 0x000fea0003800000 */
[----:B------:R-:W-:Y:S01]  /*e660*/  ISETP.NE.AND P1, PT, R17, RZ, PT ;  /* 0x000000ff1100720c */ /* 0x000fe20003f25270 */
[----:B-1----:R-:W-:-:S04]  /*e670*/  IMAD.MOV.U32 R10, RZ, RZ, 0x8100 ;  /* 0x00008100ff0a7424 */ /* 0x002fc800078e00ff */
[----:B------:R2:W-:Y:S08]  /*e680*/  SYNCS.ARRIVE.TRANS64 RZ, [R7+URZ+0x31830], R10 ;  /* 0x0318300a07ff79a7 */ /* 0x0005f0000800003f */
[----:B------:R-:W-:Y:S05]  /*e690*/  @!P1 BRA `(.L_x_768) ;  /* 0x0000000000049947 */ /* 0x000fea0003800000 */
[----:B------:R-:W-:Y:S01]  /*e6a0*/  BPT.TRAP 0x1 ;  /* 0x000000040000795c */ /* 0x000fe20000300000 */
.L_x_768:
[----:B------:R3:W-:Y:S01]  /*e6b0*/  STL.64 [R1+0x10], R2 ;  /* 0x0000100201007387 */ /* 0x0007e20000100a00 */
[----:B------:R-:W-:Y:S01]  /*e6c0*/  R2UR UR19, R18 ;  /* 0x00000000121372ca */ /* 0x000fe200000e0000 */
[----:B------:R-:W-:Y:S01]  /*e6d0*/  VIADD R16, R16, 0x1 ;  /* 0x0000000110107836 */ /* 0x000fe20000000000 */
        /* <DEDUP_REMOVED lines=8> */
[----:B------:R-:W-:Y:S01]  /*e760*/  UIADD3 UR19, UR19, -0x40, URZ ;  /* 0xffffffc013137890 */ /* 0x000fe2000fffe03f */
[----:B------:R-:W-:Y:S01]  /*e770*/  ISETP.NE.AND P1, PT, R16, 0x2, PT ;  /* 0x000000021000780c */ /* 0x000fe20003f25270 */
[----:B------:R-:W-:Y:S01]  /*e780*/  UMOV UR8, 0x0 ;  /* 0x0000000000087882 */ /* 0x000fe20000000000 */
[----:B------:R-:W-:Y:S01]  /*e790*/  UMOV UR9, 0x14f00000 ;  /* 0x14f0000000097882 */ /* 0x000fe20000000000 */
[----:B------:R-:W-:Y:S01]  /*e7a0*/  R2UR UR7, R19 ;  /* 0x00000000130772ca */ /* 0x000fe200000e0000 */
[----:B------:R-:W-:Y:S01]  /*e7b0*/  UMOV UR18, URZ ;  /* 0x0000003f00127c82 */ /* 0x000fe20008000000 */
[----:B------:R-:W-:Y:S01]  /*e7c0*/  R2UR UR4, R4 ;  /* 0x00000000040472ca */ /* 0x000fe200000e0000 */
[----:B------:R-:W-:Y:S01]  /*e7d0*/  UMOV UR34, 0x40 ;  /* 0x0000004000227882 */ /* 0x000fe20000000000 */
[----:B------:R-:W-:Y:S01]  /*e7e0*/  R2UR UR5, R5 ;  /* 0x00000000050572ca */ /* 0x000fe200000e0000 */
[----:B------:R-:W-:Y:S01]  /*e7f0*/  UMOV UR36, UR20 ;  /* 0x0000001400247c82 */ /* 0x000fe20008000000 */
[----:B------:R-:W-:Y:S01]  /*e800*/  SEL R19, RZ, 0x1, P1 ;  /* 0x00000001ff137807 */ /* 0x000fe20000800000 */
[----:B------:R-:W-:Y:S01]  /*e810*/  UIADD3 UR16, UR14, 0x24100, URZ ;  /* 0x000241000e107890 */ /* 0x000fe2000fffe03f */
[----:B------:R-:W-:Y:S01]  /*e820*/  SEL R16, R16, RZ, P1 ;  /* 0x000000ff10107207 */ /* 0x000fe20000800000 */
[----:B------:R-:W-:Y:S01]  /*e830*/  UIADD3 UR17, UR14, 0x31830, URZ ;  /* 0x000318300e117890 */ /* 0x000fe2000fffe03f */
[----:B------:R-:W-:Y:S01]  /*e840*/  LOP3.LUT R14, R14, R19, RZ, 0x3c, !PT ;  /* 0x000000130e0e7212 */ /* 0x000fe200078e3cff */
[----:B------:R-:W-:Y:S01]  /*e850*/  UIADD3 UR32, UR14, 0x26100, URZ ;  /* 0x000261000e207890 */ /* 0x000fe2000fffe03f */
[----:B------:R-:W-:Y:S01]  /*e860*/  ISETP.NE.AND P2, PT, R21, RZ, PT ;  /* 0x000000ff1500720c */ /* 0x000fe20003f45270 */
[----:B------:R-:W-:Y:S01]  /*e870*/  UIADD3 UR24, UR14, 0x28100, URZ ;  /* 0x000281000e187890 */ /* 0x000fe2000fffe03f */
[----:B------:R-:W-:Y:S01]  /*e880*/  IMAD R19, R16, 0x8, R7 ;  /* 0x0000000810137824 */ /* 0x000fe200078e0207 */
        /* <DEDUP_REMOVED lines=9> */
[----:B------:R-:W-:Y:S01]  /*e920*/  SHF.L.U32 R20, R14, 0x1f, RZ ;  /* 0x0000001f0e147819 */ /* 0x000fe200000006ff */
[----:B------:R-:W-:Y:S01]  /*e930*/  UMOV UR10, 0x10 ;  /* 0x00000010000a7882 */ /* 0x000fe20000000000 */
[----:B------:R1:W-:Y:S01]  /*e940*/  UTMALDG.4D [UR32], [UR6], desc[UR8] ;  /* 0x00000820060075b4 */ /* 0x0003e20008019000 */
        /* <DEDUP_REMOVED lines=9> */
.L_x_783:
[----:B------:R-:W-:Y:S01]  /*e9e0*/  LOP3.LUT R15, R15, 0x1, RZ, 0x3c, !PT ;  /* 0x000000010f0f7812 */ /* 0x000fe200078e3cff */
[----:B------:R-:W-:Y:S06]  /*e9f0*/  @P2 BRA `(.L_x_770) ;  /* 0x0000000000142947 */ /* 0x000fec0003800000 */
[----:B------:R-:W-:Y:S01]  /*ea00*/  ISETP.NE.AND P1, PT, R17, RZ, PT ;  /* 0x000000ff1100720c */ /* 0x000fe20003f25270 */
[----:B-1----:R-:W-:-:S04]  /*ea10*/  IMAD.MOV.U32 R20, RZ, RZ, 0x8100 ;  /* 0x00008100ff147424 */ /* 0x002fc800078e00ff */
[----:B------:R2:W-:Y:S08]  /*ea20*/  SYNCS.ARRIVE.TRANS64 RZ, [R19+URZ+0x31810], R20 ;  /* 0x0318101413ff79a7 */ /* 0x0005f0000800003f */
[----:B------:R-:W-:Y:S05]  /*ea30*/  @!P1 BRA `(.L_x_770) ;  /* 0x0000000000049947 */ /* 0x000fea0003800000 */
[----:B------:R-:W-:Y:S01]  /*ea40*/  BPT.TRAP 0x1 ;  /* 0x000000040000795c */ /* 0x000fe20000300000 */
.L_x_770:
[----:B------:R-:W-:Y:S01]  /*ea50*/  R2UR UR41, R19 ;  /* 0x00000000132972ca */ /* 0x000fe200000e0000 */
        /* <DEDUP_REMOVED lines=51> */
.L_x_766:
[----:B------:R-:W-:-:S04]  /*ed90*/  SHF.L.U32 R4, R15, 0x1f, RZ ;  /* 0x0000001f0f047819 */ /* 0x000fc800000006ff */
[----:B------:R-:W1:Y:S02]  /*eda0*/  SYNCS.PHASECHK.TRANS64.TRYWAIT P1, [R7+URZ+0x31838], R4 ;  /* 0x03183804070075a7 */ /* 0x000e64000802017f */
[----:B-1----:R-:W-:Y:S05]  /*edb0*/  @!P1 BRA `(.L_x_772) ;  /* 0x0000000400f49947 */ /* 0x002fea0003800000 */
.L_x_784:
[----:B------:R-:W-:Y:S05]  /*edc0*/  @P0 BRA `(.L_x_773) ;  /* 0x0000000000180947 */ /* 0x000fea0003800000 */
[----:B------:R-:W2:Y:S01]  /*edd0*/  S2R R5, SR_TID.X ;  /* 0x0000000000057919 */ /* 0x000ea20000002100 */
[----:B-1----:R-:W-:-:S04]  /*ede0*/  IMAD.MOV.U32 R4, RZ, RZ, 0x8100 ;  /* 0x00008100ff047424 */ /* 0x002fc800078e00ff */
[----:B------:R3:W-:Y:S01]  /*edf0*/  SYNCS.ARRIVE.TRANS64 RZ, [R7+URZ+0x31830], R4 ;  /* 0x0318300407ff79a7 */ /* 0x0007e2000800003f */
[----:B--2---:R-:W-:-:S13]  /*ee00*/  LOP3.LUT P0, RZ, R5, 0x1f, RZ, 0xc0, !PT ;  /* 0x0000001f05ff7812 */ /* 0x004fda000780c0ff */
[----:B---3--:R-:W-:Y:S05]  /*ee10*/  @!P0 BRA `(.L_x_773) ;  /* 0x0000000000048947 */ /* 0x008fea0003800000 */
[----:B------:R-:W-:Y:S01]  /*ee20*/  BPT.TRAP 0x1 ;  /* 0x000000040000795c */ /* 0x000fe20000300000 */
.L_x_773:
[----:B------:R-:W-:Y:S01]  /*ee30*/  R2UR UR43, R9 ;  /* 0x00000000092b72ca */ /* 0x000fe200000e0000 */
[----:B-1----:R-:W1:Y:S01]  /*ee40*/  LDC.64 R4, c[0x0][0x728] ;  /* 0x0001ca00ff047b82 */ /* 0x002e620000000a00 */
[----:B------:R-:W-:Y:S01]  /*ee50*/  R2UR UR8, R7 ;  /* 0x00000000070872ca */ /* 0x000fe200000e0000 */
[----:B------:R-:W-:Y:S01]  /*ee60*/  UMOV UR6, 0x0 ;  /* 0x0000000000067882 */ /* 0x000fe20000000000 */
[----:B------:R-:W-:Y:S01]  /*ee70*/  UMOV UR7, 0x14f00000 ;  /* 0x14f0000000077882 */ /* 0x000fe20000000000 */
[----:B------:R-:W-:Y:S01]  /*ee80*/  UMOV UR42, URZ ;  /* 0x0000003f002a7c82 */ /* 0x000fe20008000000 */
[----:B------:R-:W-:Y:S01]  /*ee90*/  UMOV UR44, UR20 ;  /* 0x00000014002c7c82 */ /* 0x000fe20008000000 */
[----:B------:R-:W-:Y:S01]  /*eea0*/  UMOV UR45, UR21 ;  /* 0x00000015002d7c82 */ /* 0x000fe20008000000 */
[----:B------:R-:W-:Y:S01]  /*eeb0*/  UMOV UR34, 0x40 ;  /* 0x0000004000227882 */ /* 0x000fe20000000000 */
[----:B------:R-:W-:Y:S01]  /*eec0*/  UMOV UR36, UR20 ;  /* 0x0000001400247c82 */ /* 0x000fe20008000000 */
[----:B------:R-:W-:Y:S01]  /*eed0*/  UMOV UR37, UR21 ;  /* 0x0000001500257c82 */ /* 0x000fe20008000000 */
[----:B------:R-:W-:Y:S01]  /*eee0*/  UMOV UR26, 0x80 ;  /* 0x00000080001a7882 */ /* 0x000fe20000000000 */
[----:B------:R-:W-:Y:S01]  /*eef0*/  UMOV UR28, UR20 ;  /* 0x00000014001c7c82 */ /* 0x000fe20008000000 */
[----:B------:R-:W-:-:S02]  /*ef00*/  USHF.L.U32 UR43, UR43, 0x6, URZ ;  /* 0x000000062b2b7899 */ /* 0x000fc4000800063f */
[----:B------:R-:W-:Y:S02]  /*ef10*/  UIADD3 UR40, UR8, 0x24100, URZ ;  /* 0x0002410008287890 */ /* 0x000fe4000fffe03f */
[----:B------:R-:W-:Y:S02]  /*ef20*/  UIADD3 UR41, UR8, 0x31830, URZ ;  /* 0x0003183008297890 */ /* 0x000fe4000fffe03f */
[----:B-----5:R-:W-:Y:S01]  /*ef30*/  IMAD.U32 R3, RZ, RZ, UR43 ;  /* 0x0000002bff037e24 */ /* 0x020fe2000f8e00ff */
[----:B------:R-:W-:Y:S01]  /*ef40*/  IADD3 R2, P0, R2, UR43, RZ ;  /* 0x0000002b02027c10 */ /* 0x000fe2000ff1e0ff */
[----:B------:R-:W-:Y:S02]  /*ef50*/  UIADD3 UR32, UR8, 0x26100, URZ ;  /* 0x0002610008207890 */ /* 0x000fe4000fffe03f */
[----:B------:R-:W-:Y:S01]  /*ef60*/  UIADD3 UR24, UR8, 0x28100, URZ ;  /* 0x0002810008187890 */ /* 0x000fe2000fffe03f */
[----:B------:R-:W-:Y:S01]  /*ef70*/  LEA.HI.X.SX32 R6, R3, R6, 0x1, P0 ;  /* 0x0000000603067211 */ /* 0x000fe200000f0eff */
[----:B------:R-:W-:Y:S01]  /*ef80*/  UIADD3 UR16, UR8, 0x2a100, URZ ;  /* 0x0002a10008107890 */ /* 0x000fe2000fffe03f */
[----:B-1----:R-:W-:Y:S01]  /*ef90*/  LEA R4, P0, R2, R4, 0x2 ;  /* 0x0000000402047211 */ /* 0x002fe200078010ff */
[----:B------:R-:W-:Y:S01]  /*efa0*/  UIADD3 UR8, UR8, 0x2c300, URZ ;  /* 0x0002c30008087890 */ /* 0x000fe2000fffe03f */
[----:B------:R-:W-:-:S02]  /*efb0*/  UMOV UR33, UR41 ;  /* 0x0000002900217c82 */ /* 0x000fc40008000000 */
        /* <DEDUP_REMOVED lines=27> */
.L_x_763:
[----:B------:R-:W-:Y:S05]  /*f170*/  BSYNC B1 ;  /* 0x0000000000017941 */ /* 0x000fea0003800000 */
.L_x_762:
[----:B------:R-:W-:-:S03]  /*f180*/  UMOV UR4, 0xffffffff ;  /* 0xffffffff00047882 */ /* 0x000fc60000000000 */
[----:B------:R-:W-:Y:S05]  /*f190*/  BRA.DIV UR4, `(.L_x_774) ;  /* 0x0000000604107947 */ /* 0x000fea000b800000 */
[----:B------:R-:W-:-:S13]  /*f1a0*/  ELECT P6, URZ, PT ;  /* 0x00000000003f782f */ /* 0x000fda00038c0000 */
.L_x_787:
[----:B------:R-:W-:Y:S05]  /*f1b0*/  @!P6 BRA `(.L_x_759) ;  /* 0x000000000070e947 */ /* 0x000fea0003800000 */
[----:B------:R-:W-:-:S04]  /*f1c0*/  LOP3.LUT R0, R0, 0x2, RZ, 0xfc, !PT ;  /* 0x0000000200007812 */ /* 0x000fc800078efcff */
[----:B------:R-:W-:-:S13]  /*f1d0*/  ISETP.NE.AND P1, PT, R0, 0x3, PT ;  /* 0x000000030000780c */ /* 0x000fda0003f25270 */
[----:B------:R-:W-:Y:S05]  /*f1e0*/  @!P1 BRA `(.L_x_775) ;  /* 0x0000000000049947 */ /* 0x000fea0003800000 */
[----:B------:R-:W-:Y:S01]  /*f1f0*/  BPT.TRAP 0x1 ;  /* 0x000000040000795c */ /* 0x000fe20000300000 */
.L_x_775:
[----:B------:R-:W1:Y:S01]  /*f200*/  S2R R3, SR_CgaCtaId ;  /* 0x0000000000037919 */ /* 0x000e620000008800 */
[----:B------:R-:W-:Y:S02]  /*f210*/  MOV R0, 0x400 ;  /* 0x0000040000007802 */ /* 0x000fe40000000f00 */
[----:B------:R-:W-:Y:S02]  /*f220*/  SHF.L.U32 R2, R10, 0x1f, RZ ;  /* 0x0000001f0a027819 */ /* 0x000fe400000006ff */
[----:B-1----:R-:W-:-:S05]  /*f230*/  LEA R5, R3, R0, 0x18 ;  /* 0x0000000003057211 */ /* 0x002fca00078ec0ff */
[----:B------:R-:W-:-:S04]  /*f240*/  VIADD R0, R5, 0x31820 ;  /* 0x0003182005007836 */ /* 0x000fc80000000000 */
[----:B------:R-:W-:-:S04]  /*f250*/  IMAD R3, R17, 0x8, R0 ;  /* 0x0000000811037824 */ /* 0x000fc800078e0200 */
[----:B------:R-:W1:Y:S02]  /*f260*/  SYNCS.PHASECHK.TRANS64.TRYWAIT P0, [R3+URZ], R2 ;  /* 0x00000002030075a7 */ /* 0x000e64000800017f */
[----:B-1----:R-:W-:Y:S05]  /*f270*/  @!P0 BRA `(.L_x_776) ;  /* 0x0000000000f88947 */ /* 0x002fea0003800000 */
.L_x_788:
        /* <DEDUP_REMOVED lines=9> */
.L_x_789:
[----:B------:R-:W-:Y:S05]  /*f310*/  @!P1 BRA `(.L_x_778) ;  /* 0x0000000000049947 */ /* 0x000fea0003800000 */
[----:B------:R-:W-:Y:S01]  /*f320*/  BPT.TRAP 0x1 ;  /* 0x000000040000795c */ /* 0x000fe20000300000 */
.L_x_778:
[----:B------:R-:W-:-:S07]  /*f330*/  SHF.L.U32 R6, R6, 0x1f, RZ ;  /* 0x0000001f06067819 */ /* 0x000fce00000006ff */
.L_x_779:
[----:B--2---:R2:W3:Y:S02]  /*f340*/  SYNCS.PHASECHK.TRANS64.TRYWAIT P0, [R5+URZ+0x31838], R6 ;  /* 0x03183806050075a7 */ /* 0x0044e4000800017f */
[----:B---3--:R-:W-:Y:S05]  /*f350*/  @!P0 NANOSLEEP.SYNCS 0x989680 ;  /* 0x009896800000895d */ /* 0x008fea0003900000 */
[----:B------:R-:W3:Y:S02]  /*f360*/  @!P0 SYNCS.PHASECHK.TRANS64 P0, [R5+URZ+0x31838], R6 ;  /* 0x03183806050085a7 */ /* 0x000ee4000800007f */
[----:B---3--:R-:W-:Y:S05]  /*f370*/  @!P0 BRA `(.L_x_779) ;  /* 0xfffffffc00f08947 */ /* 0x008fea000383ffff */
.L_x_759:
[----:B------:R-:W-:Y:S05]  /*f380*/  BSYNC B0 ;  /* 0x0000000000007941 */ /* 0x000fea0003800000 */
.L_x_758:
[----:B------:R-:W-:Y:S05]  /*f390*/  EXIT ;  /* 0x000000000000794d */ /* 0x000fea0003800000 */
.L_x_699:
[----:B-1----:R1:W2:Y:S02]  /*f3a0*/  SYNCS.PHASECHK.TRANS64.TRYWAIT P0, [R17+URZ+0x31800], R10 ;  /* 0x0318000a110075a7 */ /* 0x0022a4000800017f */
[----:B--2---:R-:W-:Y:S05]  /*f3b0*/  @!P0 NANOSLEEP.SYNCS 0x989680 ;  /* 0x009896800000895d */ /* 0x004fea0003900000 */
[----:B------:R-:W2:Y:S02]  /*f3c0*/  @!P0 SYNCS.PHASECHK.TRANS64 P0, [R17+URZ+0x31800], R10 ;  /* 0x0318000a110085a7 */ /* 0x000ea4000800007f */
[----:B--2---:R-:W-:Y:S05]  /*f3d0*/  @!P0 BRA `(.L_x_699) ;  /* 0xfffffffc00f08947 */ /* 0x004fea000383ffff */
[----:B------:R-:W-:Y:S05]  /*f3e0*/  BRA `(.L_x_698) ;  /* 0xffffff1c000c7947 */ /* 0x000fea000383ffff */
.L_x_703:
[----:B--2---:R2:W3:Y:S02]  /*f3f0*/  SYNCS.PHASECHK.TRANS64.TRYWAIT P1, [R16+URZ+0x31810], R7 ;  /* 0x03181007100075a7 */ /* 0x0044e4000802017f */
[----:B---3--:R-:W-:Y:S05]  /*f400*/  @!P1 NANOSLEEP.SYNCS 0x989680 ;  /* 0x009896800000995d */ /* 0x008fea0003900000 */
[----:B------:R-:W3:Y:S02]  /*f410*/  @!P1 SYNCS.PHASECHK.TRANS64 P1, [R16+URZ+0x31810], R7 ;  /* 0x03181007100095a7 */ /* 0x000ee4000802007f */
[----:B---3--:R-:W-:Y:S05]  /*f420*/  @!P1 BRA `(.L_x_703) ;  /* 0xfffffffc00f09947 */ /* 0x008fea000383ffff */
[----:B------:R-:W-:Y:S05]  /*f430*/  BRA `(.L_x_702) ;  /* 0xffffff2400547947 */ /* 0x000fea000383ffff */
.L_x_707:
[----:B----4-:R4:W1:Y:S02]  /*f440*/  SYNCS.PHASECHK.TRANS64.TRYWAIT P1, [R17+URZ+0x31830], R6 ;  /* 0x03183006110075a7 */ /* 0x010864000802017f */
[----:B-1----:R-:W-:Y:S05]  /*f450*/  @!P1 NANOSLEEP.SYNCS 0x989680 ;  /* 0x009896800000995d */ /* 0x002fea0003900000 */
[----:B------:R-:W1:Y:S02]  /*f460*/  @!P1 SYNCS.PHASECHK.TRANS64 P1, [R17+URZ+0x31830], R6 ;  /* 0x03183006110095a7 */ /* 0x000e64000802007f */
[----:B-1----:R-:W-:Y:S05]  /*f470*/  @!P1 BRA `(.L_x_707) ;  /* 0xfffffffc00f09947 */ /* 0x002fea000383ffff */
[----:B------:R-:W-:Y:S05]  /*f480*/  BRA `(.L_x_706) ;  /* 0xffffff4800ac7947 */ /* 0x000fea000383ffff */
.L_x_764:
[----:B-1----:R1:W2:Y:S02]  /*f490*/  SYNCS.PHASECHK.TRANS64.TRYWAIT P1, [R7+URZ+0x31820], R6 ;  /* 0x03182006070075a7 */ /* 0x0022a4000802017f */
[----:B--2---:R-:W-:Y:S05]  /*f4a0*/  @!P1 NANOSLEEP.SYNCS 0x989680 ;  /* 0x009896800000995d */ /* 0x004fea0003900000 */
[----:B------:R-:W2:Y:S02]  /*f4b0*/  @!P1 SYNCS.PHASECHK.TRANS64 P1, [R7+URZ+0x31820], R6 ;  /* 0x03182006070095a7 */ /* 0x000ea4000802007f */
[----:B--2---:R-:W-:Y:S05]  /*f4c0*/  @!P1 BRA `(.L_x_764) ;  /* 0xfffffffc00f09947 */ /* 0x004fea000383ffff */
[----:B------:R-:W-:Y:S05]  /*f4d0*/  BRA `(.L_x_780) ;  /* 0xffffffe800347947 */ /* 0x000fea000383ffff */
.L_x_767:
[----:B-1----:R1:W2:Y:S02]  /*f4e0*/  SYNCS.PHASECHK.TRANS64.TRYWAIT P1, [R7+URZ+0x31838], R10 ;  /* 0x0318380a070075a7 */ /* 0x0022a4000802017f */
[----:B--2---:R-:W-:Y:S05]  /*f4f0*/  @!P1 NANOSLEEP.SYNCS 0x989680 ;  /* 0x009896800000995d */ /* 0x004fea0003900000 */
[----:B------:R-:W2:Y:S02]  /*f500*/  @!P1 SYNCS.PHASECHK.TRANS64 P1, [R7+URZ+0x31838], R10 ;  /* 0x0318380a070095a7 */ /* 0x000ea4000802007f */
[----:B--2---:R-:W-:Y:S05]  /*f510*/  @!P1 BRA `(.L_x_767) ;  /* 0xfffffffc00f09947 */ /* 0x004fea000383ffff */
[----:B------:R-:W-:Y:S05]  /*f520*/  BRA `(.L_x_781) ;  /* 0xfffffff000487947 */ /* 0x000fea000383ffff */
.L_x_769:
[----:B------:R-:W-:-:S07]  /*f530*/  SHF.L.U32 R20, R14, 0x1f, RZ ;  /* 0x0000001f0e147819 */ /* 0x000fce00000006ff */
.L_x_782:
[----:B-1----:R1:W2:Y:S02]  /*f540*/  SYNCS.PHASECHK.TRANS64.TRYWAIT P1, [R19+URZ+0x31820], R20 ;  /* 0x03182014130075a7 */ /* 0x0022a4000802017f */
[----:B--2---:R-:W-:Y:S05]  /*f550*/  @!P1 NANOSLEEP.SYNCS 0x989680 ;  /* 0x009896800000995d */ /* 0x004fea0003900000 */
[----:B------:R-:W2:Y:S02]  /*f560*/  @!P1 SYNCS.PHASECHK.TRANS64 P1, [R19+URZ+0x31820], R20 ;  /* 0x03182014130095a7 */ /* 0x000ea4000802007f */
[----:B--2---:R-:W-:Y:S05]  /*f570*/  @!P1 BRA `(.L_x_782) ;  /* 0xfffffffc00f09947 */ /* 0x004fea000383ffff */
[----:B------:R-:W-:Y:S05]  /*f580*/  BRA `(.L_x_783) ;  /* 0xfffffff400147947 */ /* 0x000fea000383ffff */
.L_x_772:
[----:B-1----:R1:W2:Y:S02]  /*f590*/  SYNCS.PHASECHK.TRANS64.TRYWAIT P1, [R7+URZ+0x31838], R4 ;  /* 0x03183804070075a7 */ /* 0x0022a4000802017f */
[----:B--2---:R-:W-:Y:S05]  /*f5a0*/  @!P1 NANOSLEEP.SYNCS 0x989680 ;  /* 0x009896800000995d */ /* 0x004fea0003900000 */
[----:B------:R-:W2:Y:S02]  /*f5b0*/  @!P1 SYNCS.PHASECHK.TRANS64 P1, [R7+URZ+0x31838], R4 ;  /* 0x03183804070095a7 */ /* 0x000ea4000802007f */
[----:B--2---:R-:W-:Y:S05]  /*f5c0*/  @!P1 BRA `(.L_x_772) ;  /* 0xfffffffc00f09947 */ /* 0x004fea000383ffff */
[----:B------:R-:W-:Y:S05]  /*f5d0*/  BRA `(.L_x_784) ;  /* 0xfffffff400f87947 */ /* 0x000fea000383ffff */
.L_x_774:
[----:B------:R-:W-:Y:S01]  /*f5e0*/  BSSY B1, `(.L_x_785) ;  /* 0x0000006000017945 */ /* 0x000fe20003800000 */
[----:B------:R-:W-:-:S07]  /*f5f0*/  IMAD.MOV.U32 R15, RZ, RZ, -0x1 ;  /* 0xffffffffff0f7424 */ /* 0x000fce00078e00ff */
[----:B------:R-:W-:Y:S05]  /*f600*/  WARPSYNC.COLLECTIVE R15, `(.L_x_786) ;  /* 0x000000000f0c7348 */ /* 0x000fea0003c00000 */
[----:B------:R-:W-:Y:S02]  /*f610*/  ELECT P6, UR62, PT ;  /* 0x00000000003e782f */ /* 0x000fe400038c0000 */
[----:B------:R-:W-:Y:S01]  /*f620*/  MOV R14, UR62 ;  /* 0x0000003e000e7c02 */ /* 0x000fe20008000f00 */
[----:B------:R-:W-:Y:S10]  /*f630*/  ENDCOLLECTIVE ;  /* 0x000000000000791b */ /* 0x000ff40003800000 */
.L_x_786:
[----:B------:R-:W-:Y:S05]  /*f640*/  BSYNC B1 ;  /* 0x0000000000017941 */ /* 0x000fea0003800000 */
.L_x_785:
[----:B------:R-:W-:Y:S05]  /*f650*/  BRA `(.L_x_787) ;  /* 0xfffffff800d47947 */ /* 0x000fea000383ffff */
.L_x_776:
[----:B-1----:R1:W2:Y:S02]  /*f660*/  SYNCS.PHASECHK.TRANS64.TRYWAIT P0, [R3+URZ], R2 ;  /* 0x00000002030075a7 */ /* 0x0022a4000800017f */
[----:B--2---:R-:W-:Y:S05]  /*f670*/  @!P0 NANOSLEEP.SYNCS 0x989680 ;  /* 0x009896800000895d */ /* 0x004fea0003900000 */
[----:B------:R-:W2:Y:S02]  /*f680*/  @!P0 SYNCS.PHASECHK.TRANS64 P0, [R3+URZ], R2 ;  /* 0x00000002030085a7 */ /* 0x000ea4000800007f */
[----:B--2---:R-:W-:Y:S05]  /*f690*/  @!P0 BRA `(.L_x_776) ;  /* 0xfffffffc00f08947 */ /* 0x004fea000383ffff */
[----:B------:R-:W-:Y:S05]  /*f6a0*/  BRA `(.L_x_788) ;  /* 0xfffffff800f47947 */ /* 0x000fea000383ffff */
.L_x_777:
[----:B-1----:R1:W2:Y:S02]  /*f6b0*/  SYNCS.PHASECHK.TRANS64.TRYWAIT P0, [R17+URZ], R0 ;  /* 0x00000000110075a7 */ /* 0x0022a4000800017f */
[----:B--2---:R-:W-:Y:S05]  /*f6c0*/  @!P0 NANOSLEEP.SYNCS 0x989680 ;  /* 0x009896800000895d */ /* 0x004fea0003900000 */
[----:B------:R-:W2:Y:S02]  /*f6d0*/  @!P0 SYNCS.PHASECHK.TRANS64 P0, [R17+URZ], R0 ;  /* 0x00000000110085a7 */ /* 0x000ea4000800007f */
[----:B--2---:R-:W-:Y:S05]  /*f6e0*/  @!P0 BRA `(.L_x_777) ;  /* 0xfffffffc00f08947 */ /* 0x004fea000383ffff */
[----:B------:R-:W-:Y:S05]  /*f6f0*/  BRA `(.L_x_789) ;  /* 0xfffffffc00047947 */ /* 0x000fea000383ffff */
.L_x_790:
        /* <DEDUP_REMOVED lines=16> */
.L_x_2205:


//--------------------- .text._ZN7cutlass13device_kernelIN5flash11enable_sm90INS1_16FlashAttnBwdSm90INS1_25CollectiveMainloopBwdSm90ILi2ELi1ELi1EN4cute5tupleIJNS5_1CILi1EEES8_S8_EEENS6_IJNS7_ILi64EEENS7_ILi80EEENS7_ILi256EEEEEENS_6half_tEfNS_4arch4Sm90ELb1ELb0ELb1ELb0ELb0ELb0ELb1ELb1ELi2ELi1ELi1ELi1ELb0EEENS1_24CollectiveEpilogueBwdGQAISD_fSG_Li256ELb0ELb0EEENS1_25SingleTileBwdLPTSchedulerILb0ELi80ELb0EEEEEEEEEvNT_6ParamsE --------------------------
	.section	.text._ZN7cutlass13device_kernelIN5flash11enable_sm90INS1_16FlashAttnBwdSm90INS1_25CollectiveMainloopBwdSm90ILi2ELi1ELi1EN4cute5tupleIJNS5_1CILi1EEES8_S8_EEENS6_IJNS7_ILi64EEENS7_ILi80EEENS7_ILi256EEEEEENS_6half_tEfNS_4arch4Sm90ELb1ELb0ELb1ELb0ELb0ELb0ELb1ELb1ELi2ELi1ELi1ELi1ELb0EEENS1_24CollectiveEpilogueBwdGQAISD_fSG_Li256ELb0ELb0EEENS1_25SingleTileBwdLPTSchedulerILb0ELi80ELb0EEEEEEEEEvNT_6ParamsE,"ax",@progbits
	.align	128
.text._ZN7cutlass13device_kernelIN5flash11enable_sm90INS1_16FlashAttnBwdSm90INS1_25CollectiveMainloopBwdSm90ILi2ELi1ELi1EN4cute5tupleIJNS5_1CILi1EEES8_S8_EEENS6_IJNS7_ILi64EEENS7_ILi80EEENS7_ILi256EEEEEENS_6half_tEfNS_4arch4Sm90ELb1ELb0ELb1ELb0ELb0ELb0ELb1ELb1ELi2ELi1ELi1ELi1ELb0EEENS1_24CollectiveEpilogueBwdGQAISD_fSG_Li256ELb0ELb0EEENS1_25SingleTileBwdLPTSchedulerILb0ELi80ELb0EEEEEEEEEvNT_6ParamsE:
        .type           _ZN7cutlass13device_kernelIN5flash11enable_sm90INS1_16FlashAttnBwdSm90INS1_25CollectiveMainloopBwdSm90ILi2ELi1ELi1EN4cute5tupleIJNS5_1CILi1EEES8_S8_EEENS6_IJNS7_ILi64EEENS7_ILi80EEENS7_ILi256EEEEEENS_6half_tEfNS_4arch4Sm90ELb1ELb0ELb1ELb0ELb0ELb0ELb1ELb1ELi2ELi1ELi1ELi1ELb0EEENS1_24CollectiveEpilogueBwdGQAISD_fSG_Li256ELb0ELb0EEENS1_25SingleTileBwdLPTSchedulerILb0ELi80ELb0EEEEEEEEEvNT_6ParamsE,@function
        .size           _ZN7cutlass13device_kernelIN5flash11enable_sm90INS1_16FlashAttnBwdSm90INS1_25CollectiveMainloopBwdSm90ILi2ELi1ELi1EN4cute5tupleIJNS5_1CILi1EEES8_S8_EEENS6_IJNS7_ILi64EEENS7_ILi80EEENS7_ILi256EEEEEENS_6half_tEfNS_4arch4Sm90ELb1ELb0ELb1ELb0ELb0ELb0ELb1ELb1ELi2ELi1ELi1ELi1ELb0EEENS1_24CollectiveEpilogueBwdGQAISD_fSG_Li256ELb0ELb0EEENS1_25SingleTileBwdLPTSchedulerILb0ELi80ELb0EEEEEEEEEvNT_6ParamsE,(.L_x_2206 - _ZN7cutlass13device_kernelIN5flash11enable_sm90INS1_16FlashAttnBwdSm90INS1_25CollectiveMainloopBwdSm90ILi2ELi1ELi1EN4cute5tupleIJNS5_1CILi1EEES8_S8_EEENS6_IJNS7_ILi64EEENS7_ILi80EEENS7_ILi256EEEEEENS_6half_tEfNS_4arch4Sm90ELb1ELb0ELb1ELb0ELb0ELb0ELb1ELb1ELi2ELi1ELi1ELi1ELb0EEENS1_24CollectiveEpilogueBwdGQAISD_fSG_Li256ELb0ELb0EEENS1_25SingleTileBwdLPTSchedulerILb0ELi80ELb0EEEEEEEEEvNT_6ParamsE)
        .other          _ZN7cutlass13device_kernelIN5flash11enable_sm90INS1_16FlashAttnBwdSm90INS1_25CollectiveMainloopBwdSm90ILi2ELi1ELi1EN4cute5tupleIJNS5_1CILi1EEES8_S8_EEENS6_IJNS7_ILi64EEENS7_ILi80EEENS7_ILi256EEEEEENS_6half_tEfNS_4arch4Sm90ELb1ELb0ELb1ELb0ELb0ELb0ELb1ELb1ELi2ELi1ELi1ELi1ELb0EEENS1_24CollectiveEpilogueBwdGQAISD_fSG_Li256ELb0ELb0EEENS1_25SingleTileBwdLPTSchedulerILb0ELi80ELb0EEEEEEEEEvNT_6ParamsE,@"STO_CUDA_ENTRY STV_DEFAULT"
_ZN7cutlass13device_kernelIN5flash11enable_sm90INS1_16FlashAttnBwdSm90INS1_25CollectiveMainloopBwdSm90ILi2ELi1ELi1EN4cute5tupleIJNS5_1CILi1EEES8_S8_EEENS6_IJNS7_ILi64EEENS7_ILi80EEENS7_ILi256EEEEEENS_6half_tEfNS_4arch4Sm90ELb1ELb0ELb1ELb0ELb0ELb0ELb1ELb1ELi2ELi1ELi1ELi1ELb0EEENS1_24CollectiveEpilogueBwdGQAISD_fSG_Li256ELb0ELb0EEENS1_25SingleTileBwdLPTSchedulerILb0ELi80ELb0EEEEEEEEEvNT_6ParamsE:
        /* <DEDUP_REMOVED lines=23> */
.L_x_792:
[----:B------:R-:W-:Y:S05]  /*0170*/  BSYNC B0 ;  /* 0x0000000000007941 */ /* 0x000fea0003800000 */
.L_x_791:
        /* <DEDUP_REMOVED lines=34> */
.L_x_793:
        /* <DEDUP_REMOVED lines=20> */
.L_x_794:
        /* <DEDUP_REMOVED lines=8> */
.L_x_797:
        /* <DEDUP_REMOVED lines=23> */
[----:B------:R-:W-:Y:S02]  /*06d0*/  UIMAD UR4, UR11, UR7, URZ ;  /* 0x000000070b0472a4 */ /* 0x000fe4000f8e023f */
[----:B------:R-:W-:-:S05]  /*06e0*/  IMAD.U32 R2, RZ, RZ, UR11 ;  /* 0x0000000bff027e24 */ /* 0x000fca000f8e00ff */
[----:B------:R1:W-:Y:S01]  /*06f0*/  STL [R1+0x10], R2 ;  /* 0x0000100201007387 */ /* 0x0003e20000100800 */
[----:B------:R-:W-:Y:S05]  /*0700*/  BRA `(.L_x_799) ;  /* 0x0000000000247947 */ /* 0x000fea0003800000 */
.L_x_798:
        /* <DEDUP_REMOVED lines=8> */
[----:B------:R2:W-:Y:S05]  /*0790*/  STL [R1+0x10], R2 ;  /* 0x0000100201007387 */ /* 0x0005ea0000100800 */
.L_x_799:
        /* <DEDUP_REMOVED lines=11> */
[----:B-12---:R-:W-:Y:S01]  /*0850*/  IMAD.U32 R2, RZ, RZ, UR9 ;  /* 0x00000009ff027e24 */ /* 0x006fe2000f8e00ff */
[----:B------:R-:W-:Y:S01]  /*0860*/  ISETP.LE.AND P0, PT, RZ, UR9, PT ;  /* 0x00000009ff007c0c */ /* 0x000fe2000bf03270 */
[----:B------:R-:W-:-:S03]  /*0870*/  UIMAD UR4, UR7, UR4, UR6 ;  /* 0x00000004070472a4 */ /* 0x000fc6000f8e0206 */
[----:B------:R1:W-:Y:S09]  /*0880*/  STL [R1+0x14], R2 ;  /* 0x0000140201007387 */ /* 0x0003f20000100800 */
[----:B------:R-:W-:Y:S05]  /*0890*/  @!P0 BRA `(.L_x_800) ;  /* 0x000000a800308947 */ /* 0x000fea0003800000 */
[----:B-1----:R-:W2:Y:S01]  /*08a0*/  LDL R2, [R1+0x10] ;  /* 0x0000100001027983 */ /* 0x002ea20000100800 */
[----:B------:R-:W-:Y:S01]  /*08b0*/  ULDC UR9, c[0x0][0x280] ;  /* 0x0000a00000097ab9 */ /* 0x000fe20000000800 */
[----:B------:R-:W-:Y:S01]  /*08c0*/  ULDC UR10, c[0x0][0x290] ;  /* 0x0000a400000a7ab9 */ /* 0x000fe20000000800 */
[----:B------:R-:W-:Y:S01]  /*08d0*/  ULDC UR7, c[0x0][0x74c] ;  /* 0x0001d30000077ab9 */ /* 0x000fe20000000800 */
        /* <DEDUP_REMOVED lines=81> */
[----:B--2---:R-:W-:-:S13]  /*0df0*/  R2UR UR5, R2 ;  /* 0x00000000020572ca */ /* 0x004fda00000e0000 */
[----:B------:R-:W-:-:S04]  /*0e00*/  UIMAD UR5, UR5, 0x50, UR9 ;  /* 0x00000050050578a4 */ /* 0x000fc8000f8e0209 */
[----:B------:R-:W-:Y:S02]  /*0e10*/  UIADD3 UR7, -UR7, UR5, -UR10 ;  /* 0x0000000507077290 */ /* 0x000fe4000fffe90a */
[----:B------:R-:W-:Y:S02]  /*0e20*/  UIADD3 UR5, UR9, 0x3f, URZ ;  /* 0x0000003f09057890 */ /* 0x000fe4000fffe03f */
[----:B------:R-:W-:Y:S02]  /*0e30*/  USHF.R.S32.HI UR8, URZ, 0x1f, UR7 ;  /* 0x0000001f3f087899 */ /* 0x000fe40008011407 */
[----:B------:R-:W-:Y:S02]  /*0e40*/  USHF.R.S32.HI UR6, URZ, 0x1f, UR5 ;  /* 0x0000001f3f067899 */ /* 0x000fe40008011405 */
[----:B------:R-:W-:Y:S02]  /*0e50*/  ULEA.HI UR8, UR8, UR7, URZ, 0x6 ;  /* 0x0000000708087291 */ /* 0x000fe4000f8f303f */
[----:B------:R-:W-:-:S02]  /*0e60*/  ULEA.HI UR6, UR6, UR5, URZ, 0x6 ;  /* 0x0000000506067291 */ /* 0x000fc4000f8f303f */
[----:B------:R-:W-:Y:S02]  /*0e70*/  USHF.R.S32.HI UR8, URZ, 0x6, UR8 ;  /* 0x000000063f087899 */ /* 0x000fe40008011408 */
[----:B------:R-:W-:-:S04]  /*0e80*/  USHF.R.S32.HI UR11, URZ, 0x6, UR6 ;  /* 0x000000063f0b7899 */ /* 0x000fc80008011406 */
[----:B------:R-:W-:Y:S02]  /*0e90*/  VIMNMX R5, RZ, UR8, !PT ;  /* 0x00000008ff057c48 */ /* 0x000fe4000ffe0100 */
[----:B------:R-:W-:Y:S02]  /*0ea0*/  IMAD.U32 R2, RZ, RZ, UR11 ;  /* 0x0000000bff027e24 */ /* 0x000fe4000f8e00ff */
[----:B------:R-:W-:-:S03]  /*0eb0*/  ISETP.LT.AND P1, PT, R5, UR11, PT ;  /* 0x0000000b05007c0c */ /* 0x000fc6000bf21270 */
[----:B------:R1:W-:Y:S02]  /*0ec0*/  STL [R1+0x8], R2 ;  /* 0x0000080201007387 */ /* 0x0003e40000100800 */
[----:B-1----:R-:W-:-:S05]  /*0ed0*/  IMAD.U32 R2, RZ, RZ, UR4 ;  /* 0x00000004ff027e24 */ /* 0x002fca000f8e00ff */
[----:B------:R1:W-:Y:S03]  /*0ee0*/  STL [R1+0xc], R2 ;  /* 0x00000c0201007387 */ /* 0x0003e60000100800 */
[----:B------:R-:W-:Y:S05]  /*0ef0*/  @!P1 BRA `(.L_x_801) ;  /* 0x0000007c00549947 */ /* 0x000fea0003800000 */
[----:B-1----:R-:W1:Y:S01]  /*0f00*/  S2R R2, SR_CgaCtaId ;  /* 0x0000000000027919 */ /* 0x002e620000008800 */
        /* <DEDUP_REMOVED lines=9> */
[CC--:B------:R-:W-:Y:S02]  /*0fa0*/  LEA.HI R8, R3.reuse, R2.reuse, RZ, 0x4 ;  /* 0x0000000203087211 */ /* 0x0c0fe400078f20ff */
[----:B------:R-:W-:Y:S02]  /*0fb0*/  SHF.R.S32.HI R6, RZ, 0x7, R4 ;  /* 0x00000007ff067819 */ /* 0x000fe40000011404 */
[----:B------:R-:W-:Y:S02]  /*0fc0*/  LOP3.LUT R9, R4, 0xffffff80, RZ, 0xc0, !PT ;  /* 0xffffff8004097812 */ /* 0x000fe400078ec0ff */
[----:B------:R-:W-:Y:S01]  /*0fd0*/  LOP3.LUT R11, R8, 0xffffff0, RZ, 0xc0, !PT ;  /* 0x0ffffff0080b7812 */ /* 0x000fe200078ec0ff */
[----:B------:R3:W4:Y:S01]  /*0fe0*/  SHFL.IDX PT, R7, R6, RZ, 0x1f ;  /* 0x00001fff06077589 */ /* 0x00072200000e0000 */
[----:B------:R-:W-:Y:S01]  /*0ff0*/  LEA.HI R3, R3, R2, RZ, 0x5 ;  /* 0x0000000203037211 */ /* 0x000fe200078f28ff */
[----:B------:R-:W-:-:S02]  /*1000*/  IMAD.IADD R9, R2, 0x1, -R9 ;  /* 0x0000000102097824 */ /* 0x000fc400078e0a09 */
[----:B------:R-:W-:Y:S01]  /*1010*/  IMAD.IADD R11, R2, 0x1, -R11 ;  /* 0x00000001020b7824 */ /* 0x000fe200078e0a0b */
[--C-:B------:R-:W-:Y:S02]  /*1020*/  SHF.R.S32.HI R12, RZ, 0x5, R3.reuse ;  /* 0x00000005ff0c7819 */ /* 0x100fe40000011403 */
[----:B------:R-:W-:Y:S02]  /*1030*/  SHF.R.S32.HI R3, RZ, 0x1f, R3 ;  /* 0x0000001fff037819 */ /* 0x000fe40000011403 */
[----:B------:R-:W-:Y:S01]  /*1040*/  LEA.HI R2, R6, R6, RZ, 0x1 ;  /* 0x0000000606027211 */ /* 0x000fe200078f08ff */
[----:B-123--:R-:W-:Y:S06]  /*1050*/  @P0 BRA `(.L_x_802) ;  /* 0x0000000000080947 */ /* 0x00efec0003800000 */
[----:B------:R-:W1:Y:S02]  /*1060*/  SYNCS.PHASECHK.TRANS64.TRYWAIT P0, [R17+URZ+0x31800], R10 ;  /* 0x0318000a110075a7 */ /* 0x000e64000800017f */
[----:B-1----:R-:W-:Y:S05]  /*1070*/  @!P0 BRA `(.L_x_803) ;  /* 0x000000a000408947 */ /* 0x002fea0003800000 */
.L_x_802:
[----:B------:R-:W2:Y:S01]  /*1080*/  LDL R8, [R1+0xc] ;  /* 0x00000c0001087983 */ /* 0x000ea20000100800 */
[----:B------:R-:W3:Y:S03]  /*1090*/  LDC.64 R232, c[0x0][0x2e0] ;  /* 0x0000b800ffe87b82 */ /* 0x000ee60000000a00 */
[----:B------:R-:W5:Y:S04]  /*10a0*/  LDL R4, [R1+0x14] ;  /* 0x0000140001047983 */ /* 0x000f680000100800 */
[----:B------:R-:W3:Y:S01]  /*10b0*/  LDL R16, [R1+0x10] ;  /* 0x0000100001107983 */ /* 0x000ee20000100800 */
[----:B------:R-:W-:Y:S01]  /*10c0*/  LOP3.LUT R13, R2, 0x1ffffffe, RZ, 0xc0, !PT ;  /* 0x1ffffffe020d7812 */ /* 0x000fe200078ec0ff */
[C---:B------:R-:W-:Y:S01]  /*10d0*/  IMAD R14, R6.reuse, 0x40, R11 ;  /* 0x00000040060e7824 */ /* 0x040fe200078e020b */
[----:B----4-:R-:W-:Y:S01]  /*10e0*/  LEA.HI R2, R7, R7, RZ, 0x1 ;  /* 0x0000000707027211 */ /* 0x010fe200078f08ff */
[----:B-1----:R-:W-:-:S02]  /*10f0*/  IMAD R10, R6, 0x800, R9 ;  /* 0x00000800060a7824 */ /* 0x002fc400078e0209 */
[----:B------:R-:W-:Y:S01]  /*1100*/  IMAD.IADD R15, R6, 0x1, -R13 ;  /* 0x00000001060f7824 */ /* 0x000fe200078e0a0d */
[----:B------:R-:W-:-:S04]  /*1110*/  LEA.HI R3, R3, R12, RZ, 0x2 ;  /* 0x0000000c03037211 */ /* 0x000fc800078f10ff */
[----:B------:R-:W-:-:S05]  /*1120*/  LOP3.LUT R13, R3, 0xfffffc, RZ, 0xc0, !PT ;  /* 0x00fffffc030d7812 */ /* 0x000fca00078ec0ff */
[----:B------:R-:W-:Y:S01]  /*1130*/  IMAD.IADD R13, R12, 0x1, -R13 ;  /* 0x000000010c0d7824 */ /* 0x000fe200078e0a0d */
[----:B------:R-:W-:-:S03]  /*1140*/  LOP3.LUT R231, R0, 0x1, RZ, 0xfc, !PT ;  /* 0x0000000100e77812 */ /* 0x000fc600078efcff */
[----:B------:R-:W-:-:S04]  /*1150*/  IMAD R13, R13, 0x10, R14 ;  /* 0x000000100d0d7824 */ /* 0x000fc800078e020e */
[----:B------:R-:W-:Y:S01]  /*1160*/  IMAD.SHL.U32 R0, R13, 0x8, RZ ;  /* 0x000000080d007824 */ /* 0x000fe200078e00ff */
[----:B------:R-:W-:Y:S01]  /*1170*/  CS2R R214, SRZ ;  /* 0x0000000000d67805 */ /* 0x000fe2000001ff00 */
[----:B------:R-:W-:Y:S01]  /*1180*/  IMAD.MOV.U32 R228, RZ, RZ, RZ ;  /* 0x000000ffffe47224 */ /* 0x000fe200078e00ff */
        /* <DEDUP_REMOVED lines=80> */
[----:B------:R-:W-:Y:S01]  /*1690*/  ULDC.64 UR60, c[0x0][0x208] ;  /* 0x00008200003c7ab9 */ /* 0x000fe20000000a00 */
[----:B--2---:R-:W-:Y:S02]  /*16a0*/  R2UR UR6, R8 ;  /* 0x00000000080672ca */ /* 0x004fe400000e0000 */
[----:B------:R-:W-:Y:S02]  /*16b0*/  SHF.R.S32.HI R8, RZ, 0x1f, R9 ;  /* 0x0000001fff087819 */ /* 0x000fe40000011409 */
[----:B-----5:R-:W-:Y:S02]  /*16c0*/  R2UR UR5, R4 ;  /* 0x00000000040572ca */ /* 0x020fe400000e0000 */
[----:B------:R-:W-:-:S02]  /*16d0*/  LEA.HI R6, R8, R9, RZ, 0x2 ;  /* 0x0000000908067211 */ /* 0x000fc400078f10ff */
[----:B------:R-:W-:Y:S01]  /*16e0*/  LOP3.LUT R4, R2, 0xfffffffe, RZ, 0xc0, !PT ;  /* 0xfffffffe02047812 */ /* 0x000fe200078ec0ff */
[----:B------:R-:W-:Y:S01]  /*16f0*/  IMAD.SHL.U32 R2, R10, 0x4, RZ ;  /* 0x000000040a027824 */ /* 0x000fe200078e00ff */
[--C-:B------:R-:W-:Y:S02]  /*1700*/  SHF.R.S32.HI R10, RZ, 0x2, R6.reuse ;  /* 0x00000002ff0a7819 */ /* 0x100fe40000011406 */
[----:B------:R-:W-:Y:S01]  /*1710*/  SHF.R.S32.HI R11, RZ, 0x1f, R6 ;  /* 0x0000001fff0b7819 */ /* 0x000fe20000011406 */
[----:B------:R-:W-:Y:S01]  /*1720*/  USHF.R.S32.HI UR4, URZ, 0x1f, UR6 ;  /* 0x0000001f3f047899 */ /* 0x000fe20008011406 */
[----:B------:R-:W-:Y:S02]  /*1730*/  SHF.R.S32.HI R3, RZ, 0x1f, R2 ;  /* 0x0000001fff037819 */ /* 0x000fe40000011402 */
[----:B------:R-:W-:-:S03]  /*1740*/  LEA.HI R11, R11, R10, RZ, 0x3 ;  /* 0x0000000a0b0b7211 */ /* 0x000fc600078f18ff */
[C---:B------:R-:W-:Y:S01]  /*1750*/  IMAD R12, R18.reuse, UR4, RZ ;  /* 0x00000004120c7c24 */ /* 0x040fe2000f8e02ff */
[----:B------:R-:W-:Y:S01]  /*1760*/  LOP3.LUT R11, R11, 0xfffffff8, RZ, 0xc0, !PT ;  /* 0xfffffff80b0b7812 */ /* 0x000fe200078ec0ff */
[----:B------:R-:W-:Y:S01]  /*1770*/  USHF.R.S32.HI UR4, URZ, 0x1f, UR5 ;  /* 0x0000001f3f047899 */ /* 0x000fe20008011405 */
[----:B------:R-:W-:Y:S02]  /*1780*/  IMAD.IADD R4, R7, 0x1, -R4 ;  /* 0x0000000107047824 */ /* 0x000fe400078e0a04 */
[----:B------:R-:W-:-:S04]  /*1790*/  IMAD.WIDE.U32 R2, R18, UR6, R2 ;  /* 0x0000000612027c25 */ /* 0x000fc8000f8e0002 */
[----:B------:R-:W-:Y:S02]  /*17a0*/  IMAD R7, R19, UR6, R12 ;  /* 0x0000000613077c24 */ /* 0x000fe4000f8e020c */
[----:B------:R-:W-:Y:S02]  /*17b0*/  IMAD.IADD R11, R10, 0x1, -R11 ;  /* 0x000000010a0b7824 */ /* 0x000fe400078e0a0b */
[C---:B---3--:R-:W-:Y:S02]  /*17c0*/  IMAD R10, R232.reuse, UR4, RZ ;  /* 0x00000004e80a7c24 */ /* 0x048fe4000f8e02ff */
[----:B------:R-:W-:Y:S02]  /*17d0*/  IMAD.IADD R3, R3, 0x1, R7 ;  /* 0x0000000103037824 */ /* 0x000fe400078e0207 */
[----:B------:R-:W-:Y:S02]  /*17e0*/  IMAD R7, R233, UR5, R10 ;  /* 0x00000005e9077c24 */ /* 0x000fe4000f8e020a */
[----:B------:R-:W-:Y:S01]  /*17f0*/  IMAD.WIDE.U32 R232, R232, UR5, R2 ;  /* 0x00000005e8e87c25 */ /* 0x000fe2000f8e0002 */
[----:B------:R-:W-:-:S03]  /*1800*/  R2UR UR4, R16 ;  /* 0x00000000100472ca */ /* 0x000fc600000e0000 */
[----:B------:R-:W-:Y:S02]  /*1810*/  IMAD.MOV.U32 R3, RZ, RZ, R5 ;  /* 0x000000ffff037224 */ /* 0x000fe400078e0005 */
[----:B------:R-:W-:Y:S01]  /*1820*/  IMAD.IADD R5, R233, 0x1, R7 ;  /* 0x00000001e9057824 */ /* 0x000fe200078e0207 */
[----:B------:R-:W-:-:S04]  /*1830*/  LOP3.LUT R6, R6, 0x7ffffffc, RZ, 0xc0, !PT ;  /* 0x7ffffffc06067812 */ /* 0x000fc800078ec0ff */
[----:B------:R1:W-:Y:S01]  /*1840*/  STL [R1+0x4], R5 ;  /* 0x0000040501007387 */ /* 0x0003e20000100800 */
[----:B------:R-:W-:Y:S01]  /*1850*/  IMAD.IADD R6, R9, 0x1, -R6 ;  /* 0x0000000109067824 */ /* 0x000fe200078e0a06 */
[----:B------:R-:W-:Y:S01]  /*1860*/  LEA.HI R8, R8, R9, RZ, 0x5 ;  /* 0x0000000908087211 */ /* 0x000fe200078f28ff */
[----:B------:R-:W-:Y:S02]  /*1870*/  UIMAD UR4, UR4, -0x50, UR10 ;  /* 0xffffffb0040478a4 */ /* 0x000fe4000f8e020a */
[----:B------:R-:W-:Y:S01]  /*1880*/  IMAD R6, R15, 0x4, R6 ;  /* 0x000000040f067824 */ /* 0x000fe200078e0206 */
[----:B------:R-:W-:Y:S01]  /*1890*/  SHF.R.S32.HI R8, RZ, 0x5, R8 ;  /* 0x00000005ff087819 */ /* 0x000fe20000011408 */
[----:B------:R-:W-:Y:S02]  /*18a0*/  UIADD3 UR5, UR4, 0x1, -UR9 ;  /* 0x0000000104057890 */ /* 0x000fe4000fffe809 */
[----:B------:R-:W-:Y:S02]  /*18b0*/  IMAD.SHL.U32 R229, R6, 0x2, RZ ;  /* 0x0000000206e57824 */ /* 0x000fe400078e00ff */
[----:B------:R-:W-:-:S02]  /*18c0*/  IMAD R19, R8, 0x10, R11 ;  /* 0x0000001008137824 */ /* 0x000fc400078e020b */
[----:B------:R-:W-:Y:S01]  /*18d0*/  IMAD.MOV.U32 R2, RZ, RZ, RZ ;  /* 0x000000ffff027224 */ /* 0x000fe200078e00ff */
[C---:B------:R-:W-:Y:S01]  /*18e0*/  IADD3 R230, -R229.reuse, UR4, RZ ;  /* 0x00000004e5e67c10 */ /* 0x040fe2000fffe1ff */
[----:B------:R-:W-:Y:S01]  /*18f0*/  IMAD.MOV.U32 R18, RZ, RZ, RZ ;  /* 0x000000ffff127224 */ /* 0x000fe200078e00ff */
[----:B-1----:R-:W-:-:S07]  /*1900*/  IADD3 R229, -R229, UR5, RZ ;  /* 0x00000005e5e57c10 */ /* 0x002fce000fffe1ff */
.L_x_814:
[----:B------:R-:W-:-:S13]  /*1910*/  ISETP.NE.AND P0, PT, R231, 0x3, PT ;  /* 0x00000003e700780c */ /* 0x000fda0003f05270 */
[----:B------:R-:W-:Y:S05]  /*1920*/  @!P0 BRA `(.L_x_804) ;  /* 0x0000000000048947 */ /* 0x000fea0003800000 */
[----:B------:R-:W-:Y:S01]  /*1930*/  BPT.TRAP 0x1 ;  /* 0x000000040000795c */ /* 0x000fe20000300000 */
.L_x_804:
[----:B------:R-:W-:Y:S01]  /*1940*/  IMAD R16, R2, 0x8, R17 ;  /* 0x0000000802107824 */ /* 0x000fe200078e0211 */
[----:B------:R-:W-:-:S04]  /*1950*/  SHF.L.U32 R9, R228, 0x1f, RZ ;  /* 0x0000001fe4097819 */ /* 0x000fc800000006ff */
[----:B------:R1:W2:Y:S01]  /*1960*/  SYNCS.PHASECHK.TRANS64.TRYWAIT P1, [R16+URZ+0x31810], R9 ;  /* 0x03181009100075a7 */ /* 0x0002a2000802017f */
[----:B------:R-:W-:Y:S05]  /*1970*/  @!P0 BRA `(.L_x_805) ;  /* 0x0000000000048947 */ /* 0x000fea0003800000 */
[----:B------:R-:W-:Y:S01]  /*1980*/  BPT.TRAP 0x1 ;  /* 0x000000040000795c */ /* 0x000fe20000300000 */
.L_x_805:
        /* <DEDUP_REMOVED lines=11> */
.L_x_806:
[----:B------:R-:W-:Y:S01]  /*1a40*/  IMAD R7, R2, 0x800, R11 ;  /* 0x0000080002077824 */ /* 0x000fe200078e020b */
[C---:B------:R-:W-:Y:S01]  /*1a50*/  R2UR UR6, R6.reuse ;  /* 0x00000000060672ca */ /* 0x040fe200000e0000 */
[C---:B------:R-:W-:Y:S01]  /*1a60*/  VIADD R8, R6.reuse, 0x80 ;  /* 0x0000008006087836 */ /* 0x040fe20000000000 */
[----:B------:R-:W-:Y:S01]  /*1a70*/  WARPGROUP.ARRIVE ;  /* 0x00000000000079c5 */ /* 0x000fe20000000000 */
[----:B-12---:R-:W-:Y:S01]  /*1a80*/  VIADD R9, R6, 0x100 ;  /* 0x0000010006097836 */ /* 0x006fe20000000000 */
        /* <DEDUP_REMOVED lines=414> */
[----:B------:R-:W-:-:S04]  /*3470*/  IMAD R6, R2, 0x40, R19 ;  /* 0x0000004002067824 */ /* 0x000fc800078e0213 */
[----:B------:R-:W-:-:S05]  /*3480*/  IMAD R8, R6, 0x4, R17 ;  /* 0x0000000406087824 */ /* 0x000fca00078e0211 */
        /* <DEDUP_REMOVED lines=15> */
[----:B-1----:R-:W-:Y:S05]  /*3580*/  @!P0 BRA `(.L_x_808) ;  /* 0x0000000000048947 */ /* 0x002fea0003800000 */
[----:B------:R-:W-:Y:S01]  /*3590*/  BPT.TRAP 0x1 ;  /* 0x000000040000795c */ /* 0x000fe20000300000 */
.L_x_808:
[----:B------:R-:W-:-:S04]  /*35a0*/  SHF.L.U32 R10, R18, 0x1f, RZ ;  /* 0x0000001f120a7819 */ /* 0x000fc800000006ff */
[----:B------:R1:W4:Y:S01]  /*35b0*/  SYNCS.PHASECHK.TRANS64.TRYWAIT P1, [R17+URZ+0x31830], R10 ;  /* 0x0318300a110075a7 */ /* 0x000322000802017f */
[----:B------:R-:W-:Y:S05]  /*35c0*/  @!P0 BRA `(.L_x_809) ;  /* 0x0000000000048947 */ /* 0x000fea0003800000 */
[----:B------:R-:W-:Y:S01]  /*35d0*/  BPT.TRAP 0x1 ;  /* 0x000000040000795c */ /* 0x000fe20000300000 */
.L_x_809:
        /* <DEDUP_REMOVED lines=11> */
.L_x_810:
[C---:B-1--4-:R-:W-:Y:S01]  /*3690*/  VIADD R10, R8.reuse, 0x80 ;  /* 0x00000080080a7836 */ /* 0x052fe20000000000 */
[----:B------:R-:W-:Y:S01]  /*36a0*/  R2UR UR4, R9 ;  /* 0x00000000090472ca */ /* 0x000fe200000e0000 */
[C---:B------:R-:W-:Y:S01]  /*36b0*/  VIADD R11, R8.reuse, 0x100 ;  /* 0x00000100080b7836 */ /* 0x040fe20000000000 */
        /* <DEDUP_REMOVED lines=11> */
[C---:B------:R-:W-:Y:S01]  /*3770*/  VIADD R11, R8.reuse, 0x82 ;  /* 0x00000082080b7836 */ /* 0x040fe20000000000 */
[----:B------:R1:W-:Y:S01]  /*3780*/  STL [R1+0x18], R16 ;  /* 0x0000181001007387 */ /* 0x0003e20000100800 */
[----:B------:R-:W-:Y:S01]  /*3790*/  HGMMA.64x8x16.F32 R44, gdesc[UR4], RZ, !UPT ;  /* 0x00000000042c79f0 */ /* 0x000fe2000c7008ff */
[----:B------:R-:W-:Y:S01]  /*37a0*/  UMOV UR7, 0x40000000 ;  /* 0x4000000000077882 */ /* 0x000fe20000000000 */
[----:B------:R-:W-:Y:S01]  /*37b0*/  UMOV UR6, UR8 ;  /* 0x0000000800067c82 */ /* 0x000fe20008000000 */
[----:B------:R-:W-:Y:S01]  /*37c0*/  R2UR UR8, R11 ;  /* 0x000000000b0872ca */ /* 0x000fe200000e0000 */
[----:B------:R-:W-:Y:S01]  /*37d0*/  HGMMA.64x8x16.F32 R48, gdesc[UR4], RZ, !UPT ;  /* 0x00000000043079f0 */ /* 0x000fe2000c7008ff */
[----:B------:R-:W-:Y:S01]  /*37e0*/  UMOV UR6, UR9 ;  /* 0x0000000900067c82 */ /* 0x000fe20008000000 */
[----:B------:R-:W-:Y:S01]  /*37f0*/  UMOV UR7, 0x40000000 ;  /* 0x4000000000077882 */ /* 0x000fe20000000000 */
[----:B------:R-:W-:Y:S01]  /*3800*/  VIADD R11, R8, 0x182 ;  /* 0x00000182080b7836 */ /* 0x000fe20000000000 */
[----:B------:R-:W-:Y:S01]  /*3810*/  HGMMA.64x8x16.F32 R52, gdesc[UR4], RZ, !UPT ;  /* 0x00000000043479f0 */ /* 0x000fe2000c7008ff */
[----:B------:R-:W-:Y:S01]  /*3820*/  UMOV UR6, UR10 ;  /* 0x0000000a00067c82 */ /* 0x000fe20008000000 */
[----:B------:R-:W-:-:S02]  /*3830*/  UMOV UR7, 0x40000000 ;  /* 0x4000000000077882 */ /* 0x000fc40000000000 */
[----:B------:R-:W-:Y:S01]  /*3840*/  HGMMA.64x8x16.F32 R216, gdesc[UR4], RZ, !UPT ;  /* 0x0000000004d879f0 */ /* 0x000fe2000c7008ff */
[----:B------:R-:W-:Y:S01]  /*3850*/  UMOV UR6, UR11 ;  /* 0x0000000b00067c82 */ /* 0x000fe20008000000 */
[----:B------:R-:W-:Y:S01]  /*3860*/  UMOV UR7, 0x40000000 ;  /* 0x4000000000077882 */ /* 0x000fe20000000000 */
[----:B------:R-:W-:Y:S01]  /*3870*/  R2UR UR10, R11 ;  /* 0x000000000b0a72ca */ /* 0x000fe200000e0000 */
[----:B------:R-:W-:Y:S01]  /*3880*/  HGMMA.64x8x16.F32 R220, gdesc[UR4], RZ, !UPT ;  /* 0x0000000004dc79f0 */ /* 0x000fe2000c7008ff */
[----:B------:R-:W-:Y:S01]  /*3890*/  R2UR UR6, R10 ;  /* 0x000000000a0672ca */ /* 0x000fe200000e0000 */
[----:B------:R-:W-:Y:S01]  /*38a0*/  VIADD R10, R9, 0x2 ;  /* 0x00000002090a7836 */ /* 0x000fe20000000000 */
        /* <DEDUP_REMOVED lines=8> */
[C---:B------:R-:W-:Y:S01]  /*3930*/  VIADD R10, R8.reuse, 0x4 ;  /* 0x00000004080a7836 */ /* 0x040fe20000000000 */
[----:B------:R-:W-:Y:S01]  /*3940*/  HGMMA.64x8x16.F32 R44, gdesc[UR4], R44 ;  /* 0x00000000042c79f0 */ /* 0x000fe2000870082c */
        /* <DEDUP_REMOVED lines=9> */
[----:B------:R-:W-:-:S02]  /*39e0*/  UMOV UR7, 0x40000000 ;  /* 0x4000000000077882 */ /* 0x000fc40000000000 */
[----:B------:R-:W-:Y:S01]  /*39f0*/  HGMMA.64x8x16.F32 R216, gdesc[UR4], R216 ;  /* 0x0000000004d879f0 */ /* 0x000fe200087008d8 */
[----:B------:R-:W-:Y:S01]  /*3a00*/  UMOV UR6, UR11 ;  /* 0x0000000b00067c82 */ /* 0x000fe20008000000 */
[----:B------:R-:W-:Y:S01]  /*3a10*/  UMOV UR7, 0x40000000 ;  /* 0x4000000000077882 */ /* 0x000fe20000000000 */
[----:B------:R-:W-:Y:S01]  /*3a20*/  R2UR UR10, R11 ;  /* 0x000000000b0a72ca */ /* 0x000fe200000e0000 */
[----:B------:R-:W-:Y:S01]  /*3a30*/  HGMMA.64x8x16.F32 R220, gdesc[UR4], R220 ;  /* 0x0000000004dc79f0 */ /* 0x000fe200087008dc */
        /* <DEDUP_REMOVED lines=334> */
[----:B------:R-:W-:Y:S01]  /*4f20*/  VIADD R10, R8, 0x786 ;  /* 0x00000786080a7836 */ /* 0x000fe20000000000 */
        /* <DEDUP_REMOVED lines=39> */
[----:B------:R-:W-:Y:S02]  /*51a0*/  ULDC UR4, c[0x0][0x744] ;  /* 0x0001d10000047ab9 */ /* 0x000fe40000000800 */
[----:B------:R-:W-:-:S02]  /*51b0*/  WARPGROUP.DEPBAR.LE gsb0, 0x1 ;  /* 0x00008000000079c5 */ /* 0x000fc40000010100 */
[----:B------:R-:W-:Y:S01]  /*51c0*/  FMUL.FTZ R237, R24, UR8 ;  /* 0x0000000818ed7c20 */ /* 0x000fe20008410000 */
[----:B------:R-:W-:Y:S01]  /*51d0*/  FMUL.FTZ R8, R25, UR8 ;  /* 0x0000000819087c20 */ /* 0x000fe20008410000 */
[----:B------:R-:W-:Y:S01]  /*51e0*/  FMUL.FTZ R10, R28, UR8 ;  /* 0x000000081c0a7c20 */ /* 0x000fe20008410000 */
[----:B------:R-:W-:Y:S01]  /*51f0*/  FMUL.FTZ R11, R29, UR8 ;  /* 0x000000081d0b7c20 */ /* 0x000fe20008410000 */
[----:B------:R-:W-:Y:S01]  /*5200*/  FMUL.FTZ R26, R26, UR8 ;  /* 0x000000081a1a7c20 */ /* 0x000fe20008410000 */
[----:B------:R-:W-:Y:S01]  /*5210*/  FMUL.FTZ R14, R32, UR8 ;  /* 0x00000008200e7c20 */ /* 0x000fe20008410000 */
[----:B------:R-:W4:Y:S01]  /*5220*/  MUFU.TANH R237, R237 ;  /* 0x000000ed00ed7308 */ /* 0x000f220000002400 */
[----:B------:R-:W-:Y:S01]  /*5230*/  FMUL.FTZ R15, R33, UR8 ;  /* 0x00000008210f7c20 */ /* 0x000fe20008410000 */
[----:B------:R-:W-:Y:S01]  /*5240*/  FMUL.FTZ R22, R36, UR8 ;  /* 0x0000000824167c20 */ /* 0x000fe20008410000 */
[----:B------:R-:W-:Y:S01]  /*5250*/  FMUL.FTZ R23, R37, UR8 ;  /* 0x0000000825177c20 */ /* 0x000fe20008410000 */
[----:B------:R-:W-:Y:S01]  /*5260*/  FMUL.FTZ R9, R27, UR8 ;  /* 0x000000081b097c20 */ /* 0x000fe20008410000 */
[----:B------:R-:W-:Y:S01]  /*5270*/  FMUL.FTZ R12, R30, UR8 ;  /* 0x000000081e0c7c20 */ /* 0x000fe20008410000 */
[----:B------:R-:W-:Y:S01]  /*5280*/  FMUL.FTZ R13, R31, UR8 ;  /* 0x000000081f0d7c20 */ /* 0x000fe20008410000 */
[----:B------:R-:W-:Y:S01]  /*5290*/  FMUL.FTZ R24, R40, UR8 ;  /* 0x0000000828187c20 */ /* 0x000fe20008410000 */
[----:B------:R-:W2:Y:S01]  /*52a0*/  MUFU.TANH R8, R8 ;  /* 0x0000000800087308 */ /* 0x000ea20000002400 */
[----:B------:R-:W-:Y:S01]  /*52b0*/  FMUL.FTZ R21, R35, UR8 ;  /* 0x0000000823157c20 */ /* 0x000fe20008410000 */
[----:B------:R-:W-:Y:S01]  /*52c0*/  FMUL.FTZ R27, R39, UR8 ;  /* 0x00000008271b7c20 */ /* 0x000fe20008410000 */
[----:B------:R-:W-:Y:S01]  /*52d0*/  FMUL.FTZ R20, R34, UR8 ;  /* 0x0000000822147c20 */ /* 0x000fe20008410000 */
[----:B------:R-:W-:-:S04]  /*52e0*/  FMUL.FTZ R28, R42, UR8 ;  /* 0x000000082a1c7c20 */ /* 0x000fc80008410000 */
[----:B------:R-:W3:Y:S08]  /*52f0*/  MUFU.TANH R10, R10 ;  /* 0x0000000a000a7308 */ /* 0x000ef00000002400 */
[----:B------:R-:W3:Y:S08]  /*5300*/  MUFU.TANH R11, R11 ;  /* 0x0000000b000b7308 */ /* 0x000ef00000002400 */
[----:B-1----:R1:W-:Y:S08]  /*5310*/  MUFU.TANH R16, R26 ;  /* 0x0000001a00107308 */ /* 0x0023f00000002400 */
[----:B------:R-:W3:Y:S01]  /*5320*/  MUFU.TANH R14, R14 ;  /* 0x0000000e000e7308 */ /* 0x000ee20000002400 */
[----:B-1----:R-:W-:-:S05]  /*5330*/  IMAD R26, R3, 0x40, R19 ;  /* 0x00000040031a7824 */ /* 0x002fca00078e0213 */
[----:B------:R-:W-:Y:S02]  /*5340*/  VIADDMNMX R25, R26, R229, R230, PT ;  /* 0x000000e51a197246 */ /* 0x000fe400038001e6 */
[----:B------:R-:W1:Y:S01]  /*5350*/  MUFU.TANH R15, R15 ;  /* 0x0000000f000f7308 */ /* 0x000e620000002400 */
[----:B------:R-:W-:Y:S01]  /*5360*/  IADD3 R31, R229, 0x8, R26 ;  /* 0x00000008e51f7810 */ /* 0x000fe20007ffe01a */
[----:B------:R-:W-:Y:S01]  /*5370*/  FMUL.FTZ R26, R38, UR8 ;  /* 0x00000008261a7c20 */ /* 0x000fe20008410000 */
[C---:B------:R-:W-:Y:S02]  /*5380*/  ISETP.GT.AND P6, PT, R25.reuse, RZ, PT ;  /* 0x000000ff1900720c */ /* 0x040fe40003fc4270 */
[C---:B------:R-:W-:Y:S02]  /*5390*/  ISETP.GT.AND P1, PT, R25.reuse, 0x1, PT ;  /* 0x000000011900780c */ /* 0x040fe40003f24270 */
[C---:B------:R-:W-:Y:S01]  /*53a0*/  ISETP.GT.AND P2, PT, R25.reuse, 0x10, PT ;  /* 0x000000101900780c */ /* 0x040fe20003f44270 */
[----:B------:R-:W1:Y:S01]  /*53b0*/  MUFU.TANH R22, R22 ;  /* 0x0000001600167308 */ /* 0x000e620000002400 */
[----:B------:R-:W-:-:S02]  /*53c0*/  ISETP.GT.AND P3, PT, R25, 0x11, PT ;  /* 0x000000111900780c */ /* 0x000fc40003f64270 */
[----:B----4-:R-:W-:Y:S02]  /*53d0*/  FSEL R235, R237, -INF , P6 ;  /* 0xff800000edeb7808 */ /* 0x010fe40003000000 */
[C---:B--2---:R-:W-:Y:S01]  /*53e0*/  FSEL R227, R8.reuse, -INF , P1 ;  /* 0xff80000008e37808 */ /* 0x044fe20000800000 */
[----:B------:R-:W-:Y:S01]  /*53f0*/  FFMA.FTZ R8, -R8, R8, 1 ;  /* 0x3f80000008087423 */ /* 0x000fe20000010108 */
[----:B---3--:R-:W-:Y:S01]  /*5400*/  FSEL R226, R10, -INF , P2 ;  /* 0xff8000000ae27808 */ /* 0x008fe20001000000 */
[----:B------:R-:W2:Y:S01]  /*5410*/  MUFU.TANH R23, R23 ;  /* 0x0000001700177308 */ /* 0x000ea20000002400 */
[----:B------:R-:W-:Y:S01]  /*5420*/  FSEL R225, R11, -INF , P3 ;  /* 0xff8000000be17808 */ /* 0x000fe20001800000 */
[--C-:B------:R-:W-:Y:S01]  /*5430*/  FFMA.FTZ R235, R235, UR4, -R7.reuse ;  /* 0x00000004ebeb7c23 */ /* 0x100fe20008010807 */
[----:B------:R-:W-:Y:S01]  /*5440*/  ISETP.GT.AND P4, PT, R25, 0x20, PT ;  /* 0x000000201900780c */ /* 0x000fe20003f84270 */
[--C-:B------:R-:W-:Y:S01]  /*5450*/  FFMA.FTZ R227, R227, UR4, -R7.reuse ;  /* 0x00000004e3e37c23 */ /* 0x100fe20008010807 */
[C---:B------:R-:W-:Y:S01]  /*5460*/  ISETP.GT.AND P5, PT, R25.reuse, 0x21, PT ;  /* 0x000000211900780c */ /* 0x040fe20003fa4270 */
[--C-:B------:R-:W-:Y:S01]  /*5470*/  FFMA.FTZ R226, R226, UR4, -R7.reuse ;  /* 0x00000004e2e27c23 */ /* 0x100fe20008010807 */
[C---:B------:R-:W-:Y:S01]  /*5480*/  ISETP.GT.AND P6, PT, R25.reuse, 0x30, PT ;  /* 0x000000301900780c */ /* 0x040fe20003fc4270 */
[----:B------:R-:W3:Y:S01]  /*5490*/  MUFU.TANH R9, R9 ;  /* 0x0000000900097308 */ /* 0x000ee20000002400 */
[----:B------:R-:W-:Y:S01]  /*54a0*/  ISETP.GT.AND P1, PT, R25, 0x31, PT ;  /* 0x000000311900780c */ /* 0x000fe20003f24270 */
[--C-:B------:R-:W-:Y:S01]  /*54b0*/  FFMA.FTZ R225, R225, UR4, -R7.reuse ;  /* 0x00000004e1e17c23 */ /* 0x100fe20008010807 */
[C---:B------:R-:W-:Y:S01]  /*54c0*/  ISETP.GT.AND P2, PT, R25.reuse, 0x40, PT ;  /* 0x000000401900780c */ /* 0x040fe20003f44270 */
[----:B------:R-:W-:Y:S01]  /*54d0*/  FFMA.FTZ R10, -R10, R10, 1 ;  /* 0x3f8000000a0a7423 */ /* 0x000fe2000001010a */
[----:B------:R-:W-:Y:S01]  /*54e0*/  ISETP.GT.AND P3, PT, R25, 0x41, PT ;  /* 0x000000411900780c */ /* 0x000fe20003f64270 */
[----:B------:R-:W-:Y:S01]  /*54f0*/  FMUL.FTZ R25, R41, UR8 ;  /* 0x0000000829197c20 */ /* 0x000fe20008410000 */
[----:B------:R-:W-:Y:S01]  /*5500*/  VIMNMX R31, R230, R31, PT ;  /* 0x0000001fe61f7248 */ /* 0x000fe20003fe0100 */
[----:B------:R-:W4:Y:S01]  /*5510*/  MUFU.TANH R12, R12 ;  /* 0x0000000c000c7308 */ /* 0x000f220000002400 */
[C---:B------:R-:W-:Y:S01]  /*5520*/  FSEL R35, R14.reuse, -INF , P4 ;  /* 0xff8000000e237808 */ /* 0x040fe20002000000 */
[----:B------:R-:W-:Y:S01]  /*5530*/  FFMA.FTZ R14, -R14, R14, 1 ;  /* 0x3f8000000e0e7423 */ /* 0x000fe2000001010e */
[----:B-1----:R-:W-:Y:S01]  /*5540*/  FSEL R39, R15, -INF , P5 ;  /* 0xff8000000f277808 */ /* 0x002fe20002800000 */
[----:B------:R-:W-:Y:S01]  /*5550*/  FFMA.FTZ R11, -R11, R11, 1 ;  /* 0x3f8000000b0b7423 */ /* 0x000fe2000001010b */
[----:B------:R-:W-:Y:S01]  /*5560*/  FSEL R30, R22, -INF , P6 ;  /* 0xff800000161e7808 */ /* 0x000fe20003000000 */
[--C-:B------:R-:W-:Y:S01]  /*5570*/  FFMA.FTZ R42, R35, UR4, -R7.reuse ;  /* 0x00000004232a7c23 */ /* 0x100fe20008010807 */
[----:B--2---:R-:W-:Y:S01]  /*5580*/  FSEL R29, R23, -INF , P1 ;  /* 0xff800000171d7808 */ /* 0x004fe20000800000 */
[----:B------:R-:W1:Y:S01]  /*5590*/  MUFU.TANH R13, R13 ;  /* 0x0000000d000d7308 */ /* 0x000e620000002400 */
[----:B------:R-:W-:Y:S01]  /*55a0*/  ISETP.GT.AND P4, PT, R31, RZ, PT ;  /* 0x000000ff1f00720c */ /* 0x000fe20003f84270 */
[--C-:B------:R-:W-:Y:S01]  /*55b0*/  FFMA.FTZ R39, R39, UR4, -R7.reuse ;  /* 0x0000000427277c23 */ /* 0x100fe20008010807 */
[C---:B------:R-:W-:Y:S01]  /*55c0*/  ISETP.GT.AND P5, PT, R31.reuse, 0x1, PT ;  /* 0x000000011f00780c */ /* 0x040fe20003fa4270 */
[--C-:B------:R-:W-:Y:S01]  /*55d0*/  FFMA.FTZ R30, R30, UR4, -R7.reuse ;  /* 0x000000041e1e7c23 */ /* 0x100fe20008010807 */
[----:B------:R-:W-:Y:S01]  /*55e0*/  ISETP.GT.AND P6, PT, R31, 0x10, PT ;  /* 0x000000101f00780c */ /* 0x000fe20003fc4270 */
[----:B------:R-:W-:Y:S01]  /*55f0*/  FFMA.FTZ R29, R29, UR4, -R7 ;  /* 0x000000041d1d7c23 */ /* 0x000fe20008010807 */
[----:B------:R-:W-:Y:S01]  /*5600*/  ISETP.GT.AND P1, PT, R31, 0x11, PT ;  /* 0x000000111f00780c */ /* 0x000fe20003f24270 */
[----:B------:R-:W2:Y:S01]  /*5610*/  MUFU.TANH R24, R24 ;  /* 0x0000001800187308 */ /* 0x000ea20000002400 */
[----:B------:R-:W-:Y:S01]  /*5620*/  FSEL R33, R16, -INF , P4 ;  /* 0xff80000010217808 */ /* 0x000fe20002000000 */
[----:B------:R-:W-:Y:S01]  /*5630*/  FFMA.FTZ R22, -R22, R22, 1 ;  /* 0x3f80000016167423 */ /* 0x000fe20000010116 */
[----:B---3--:R-:W-:-:S02]  /*5640*/  FSEL R234, R9, -INF , P5 ;  /* 0xff80000009ea7808 */ /* 0x008fc40002800000 */
[----:B----4-:R-:W-:Y:S02]  /*5650*/  FSEL R37, R12, -INF , P6 ;  /* 0xff8000000c257808 */ /* 0x010fe40003000000 */
[----:B------:R-:W-:Y:S01]  /*5660*/  ISETP.GT.AND P4, PT, R31, 0x30, PT ;  /* 0x000000301f00780c */ /* 0x000fe20003f84270 */
[----:B------:R-:W3:Y:S01]  /*5670*/  MUFU.TANH R25, R25 ;  /* 0x0000001900197308 */ /* 0x000ee20000002400 */
[----:B-1----:R-:W-:Y:S01]  /*5680*/  FSEL R34, R13, -INF , P1 ;  /* 0xff8000000d227808 */ /* 0x002fe20000800000 */
[--C-:B------:R-:W-:Y:S01]  /*5690*/  FFMA.FTZ R234, R234, UR4, -R6.reuse ;  /* 0x00000004eaea7c23 */ /* 0x100fe20008010806 */
[----:B------:R-:W-:Y:S01]  /*56a0*/  ISETP.GT.AND P5, PT, R31, 0x31, PT ;  /* 0x000000311f00780c */ /* 0x000fe20003fa4270 */
[--C-:B------:R-:W-:Y:S01]  /*56b0*/  FFMA.FTZ R37, R37, UR4, -R6.reuse ;  /* 0x0000000425257c23 */ /* 0x100fe20008010806 */
[C---:B------:R-:W-:Y:S01]  /*56c0*/  ISETP.GT.AND P6, PT, R31.reuse, 0x40, PT ;  /* 0x000000401f00780c */ /* 0x040fe20003fc4270 */
[----:B------:R-:W-:Y:S01]  /*56d0*/  FFMA.FTZ R34, R34, UR4, -R6 ;  /* 0x0000000422227c23 */ /* 0x000fe20008010806 */
[C---:B------:R-:W-:Y:S01]  /*56e0*/  ISETP.GT.AND P1, PT, R31.reuse, 0x41, PT ;  /* 0x000000411f00780c */ /* 0x040fe20003f24270 */
[----:B------:R-:W1:Y:S01]  /*56f0*/  MUFU.TANH R20, R20 ;  /* 0x0000001400147308 */ /* 0x000e620000002400 */
[C---:B--2---:R-:W-:Y:S01]  /*5700*/  FSEL R32, R24.reuse, -INF , P2 ;  /* 0xff80000018207808 */ /* 0x044fe20001000000 */
[----:B------:R-:W-:Y:S01]  /*5710*/  FFMA.FTZ R24, -R24, R24, 1 ;  /* 0x3f80000018187423 */ /* 0x000fe20000010118 */
[----:B------:R-:W-:-:S03]  /*5720*/  ISETP.GT.AND P2, PT, R31, 0x20, PT ;  /* 0x000000201f00780c */ /* 0x000fc60003f44270 */
[--C-:B------:R-:W-:Y:S02]  /*5730*/  FFMA.FTZ R32, R32, UR4, -R7.reuse ;  /* 0x0000000420207c23 */ /* 0x100fe40008010807 */
[----:B------:R-:W2:Y:S01]  /*5740*/  MUFU.TANH R21, R21 ;  /* 0x0000001500157308 */ /* 0x000ea20000002400 */
[----:B---3--:R-:W-:Y:S02]  /*5750*/  FSEL R36, R25, -INF , P3 ;  /* 0xff80000019247808 */ /* 0x008fe40001800000 */
[----:B------:R-:W-:Y:S01]  /*5760*/  ISETP.GT.AND P3, PT, R31, 0x21, PT ;  /* 0x000000211f00780c */ /* 0x000fe20003f64270 */
[----:B------:R-:W-:Y:S02]  /*5770*/  FMUL.FTZ R31, R43, UR8 ;  /* 0x000000082b1f7c20 */ /* 0x000fe40008410000 */
[----:B------:R-:W-:Y:S01]  /*5780*/  FFMA.FTZ R36, R36, UR4, -R7 ;  /* 0x0000000424247c23 */ /* 0x000fe20008010807 */
[----:B------:R-:W-:Y:S01]  /*5790*/  FFMA.FTZ R7, R33, UR4, -R6 ;  /* 0x0000000421077c23 */ /* 0x000fe20008010806 */
[----:B------:R-:W3:Y:S01]  /*57a0*/  MUFU.TANH R26, R26 ;  /* 0x0000001a001a7308 */ /* 0x000ee20000002400 */
[----:B-1----:R-:W-:-:S05]  /*57b0*/  FSEL R41, R20, -INF , P2 ;  /* 0xff80000014297808 */ /* 0x002fca0001000000 */
[----:B------:R-:W-:Y:S02]  /*57c0*/  FFMA.FTZ R41, R41, UR4, -R6 ;  /* 0x0000000429297c23 */ /* 0x000fe40008010806 */
[----:B------:R-:W1:Y:S01]  /*57d0*/  MUFU.TANH R27, R27 ;  /* 0x0000001b001b7308 */ /* 0x000e620000002400 */
[----:B--2---:R-:W-:-:S05]  /*57e0*/  FSEL R33, R21, -INF , P3 ;  /* 0xff80000015217808 */ /* 0x004fca0001800000 */
[----:B------:R-:W-:Y:S02]  /*57f0*/  FFMA.FTZ R33, R33, UR4, -R6 ;  /* 0x0000000421217c23 */ /* 0x000fe40008010806 */
[----:B------:R-:W2:Y:S01]  /*5800*/  MUFU.TANH R28, R28 ;  /* 0x0000001c001c7308 */ /* 0x000ea20000002400 */
[----:B---3--:R-:W-:-:S05]  /*5810*/  FSEL R35, R26, -INF , P4 ;  /* 0xff8000001a237808 */ /* 0x008fca0002000000 */
[----:B------:R-:W-:Y:S02]  /*5820*/  FFMA.FTZ R35, R35, UR4, -R6 ;  /* 0x0000000423237c23 */ /* 0x000fe40008010806 */
[----:B------:R-:W3:Y:S01]  /*5830*/  MUFU.TANH R31, R31 ;  /* 0x0000001f001f7308 */ /* 0x000ee20000002400 */
[----:B-1----:R-:W-:-:S05]  /*5840*/  FSEL R40, R27, -INF , P5 ;  /* 0xff8000001b287808 */ /* 0x002fca0002800000 */
[----:B------:R-:W-:Y:S02]  /*5850*/  FFMA.FTZ R40, R40, UR4, -R6 ;  /* 0x0000000428287c23 */ /* 0x000fe40008010806 */
[----:B------:R-:W-:Y:S01]  /*5860*/  MUFU.EX2 R235, R235 ;  /* 0x000000eb00eb7308 */ /* 0x000fe20000000800 */
[----:B--2---:R-:W-:-:S05]  /*5870*/  FSEL R38, R28, -INF , P6 ;  /* 0xff8000001c267808 */ /* 0x004fca0003000000 */
[----:B------:R-:W-:Y:S02]  /*5880*/  FFMA.FTZ R38, R38, UR4, -R6 ;  /* 0x0000000426267c23 */ /* 0x000fe40008010806 */
[----:B------:R-:W-:Y:S01]  /*5890*/  MUFU.EX2 R227, R227 ;  /* 0x000000e300e37308 */ /* 0x000fe20000000800 */
[----:B---3--:R-:W-:-:S05]  /*58a0*/  FSEL R224, R31, -INF , P1 ;  /* 0xff8000001fe07808 */ /* 0x008fca0000800000 */
[----:B------:R-:W-:Y:S01]  /*58b0*/  FFMA.FTZ R224, R224, UR4, -R6 ;  /* 0x00000004e0e07c23 */ /* 0x000fe20008010806 */
[----:B------:R-:W-:Y:S01]  /*58c0*/  IMAD R6, R19, 0x4, R17 ;  /* 0x0000000413067824 */ /* 0x000fe200078e0211 */
[----:B------:R-:W-:Y:S04]  /*58d0*/  MUFU.EX2 R234, R234 ;  /* 0x000000ea00ea7308 */ /* 0x000fe80000000800 */
[----:B------:R-:W1:Y:S04]  /*58e0*/  LDS R43, [R6+0x2c300] ;  /* 0x02c30000062b7984 */ /* 0x000e680000000800 */
[----:B------:R2:W3:Y:S01]  /*58f0*/  LDS R236, [R6+0x2c320] ;  /* 0x02c3200006ec7984 */ /* 0x0004e20000000800 */
[----:B------:R-:W-:-:S02]  /*5900*/  WARPGROUP.DEPBAR.LE gsb0, 0x0 ;  /* 0x00008000000079c5 */ /* 0x000fc40000010000 */
[----:B------:R-:W-:Y:S01]  /*5910*/  MUFU.EX2 R226, R226 ;  /* 0x000000e200e27308 */ /* 0x000fe20000000800 */
[----:B--2---:R-:W-:-:S07]  /*5920*/  FFMA.FTZ R6, -R237, R237, 1 ;  /* 0x3f800000ed067423 */ /* 0x004fce00000101ed */
[----:B------:R-:W2:Y:S08]  /*5930*/  MUFU.EX2 R237, R7 ;  /* 0x0000000700ed7308 */ /* 0x000eb00000000800 */
[----:B------:R-:W-:Y:S08]  /*5940*/  MUFU.EX2 R42, R42 ;  /* 0x0000002a002a7308 */ /* 0x000ff00000000800 */
[----:B------:R-:W-:Y:S01]  /*5950*/  MUFU.EX2 R30, R30 ;  /* 0x0000001e001e7308 */ /* 0x000fe20000000800 */
[----:B--2---:R-:W-:-:S07]  /*5960*/  F2FP.F16.F32.PACK_AB R7, R234, R237 ;  /* 0x000000edea07723e */ /* 0x004fce00000000ff */
[----:B------:R-:W2:Y:S01]  /*5970*/  MUFU.EX2 R36, R36 ;  /* 0x0000002400247308 */ /* 0x000ea20000000800 */
[--C-:B-1----:R-:W-:Y:S01]  /*5980*/  FADD.FTZ R44, R44, -R43.reuse ;  /* 0x8000002b2c2c7221 */ /* 0x102fe20000010000 */
[--C-:B------:R-:W-:Y:S01]  /*5990*/  FADD.FTZ R45, R45, -R43.reuse ;  /* 0x8000002b2d2d7221 */ /* 0x100fe20000010000 */
[--C-:B------:R-:W-:Y:S01]  /*59a0*/  FADD.FTZ R48, R48, -R43.reuse ;  /* 0x8000002b30307221 */ /* 0x100fe20000010000 */
[--C-:B------:R-:W-:Y:S01]  /*59b0*/  FADD.FTZ R217, R217, -R43.reuse ;  /* 0x8000002bd9d97221 */ /* 0x100fe20000010000 */
[----:B------:R-:W-:Y:S01]  /*59c0*/  FMUL.FTZ R44, R235, R44 ;  /* 0x0000002ceb2c7220 */ /* 0x000fe20000410000 */
[C---:B------:R-:W-:Y:S01]  /*59d0*/  FMUL.FTZ R45, R227.reuse, R45 ;  /* 0x0000002de32d7220 */ /* 0x040fe20000410000 */
[----:B------:R-:W-:Y:S01]  /*59e0*/  FMUL.FTZ R48, R226, R48 ;  /* 0x00000030e2307220 */ /* 0x000fe20000410000 */
[----:B------:R-:W-:Y:S01]  /*59f0*/  MUFU.EX2 R37, R37 ;  /* 0x0000002500257308 */ /* 0x000fe20000000800 */
[----:B------:R-:W-:Y:S01]  /*5a00*/  FMUL.FTZ R44, R6, R44 ;  /* 0x0000002c062c7220 */ /* 0x000fe20000410000 */
[----:B------:R-:W-:Y:S01]  /*5a10*/  F2FP.F16.F32.PACK_AB R6, R227, R235 ;  /* 0x000000ebe306723e */ /* 0x000fe200000000ff */
[----:B------:R-:W-:Y:S01]  /*5a20*/  BAR.SYNC.DEFER_BLOCKING 0x9, 0x100 ;  /* 0x0244000000007b1d */ /* 0x000fe20000010000 */
[----:B------:R-:W-:Y:S01]  /*5a30*/  FMUL.FTZ R8, R8, R45 ;  /* 0x0000002d08087220 */ /* 0x000fe20000410000 */
[--C-:B------:R-:W-:Y:S01]  /*5a40*/  FADD.FTZ R45, R52, -R43.reuse ;  /* 0x8000002b342d7221 */ /* 0x100fe20000010000 */
[----:B------:R-:W-:Y:S01]  /*5a50*/  FMUL.FTZ R10, R10, R48 ;  /* 0x000000300a0a7220 */ /* 0x000fe20000410000 */
[--C-:B------:R-:W-:Y:S01]  /*5a60*/  FADD.FTZ R48, R49, -R43.reuse ;  /* 0x8000002b31307221 */ /* 0x100fe20000010000 */
[--C-:B------:R-:W-:Y:S01]  /*5a70*/  FADD.FTZ R49, R216, -R43.reuse ;  /* 0x8000002bd8317221 */ /* 0x100fe20000010000 */
[--C-:B------:R-:W-:Y:S01]  /*5a80*/  FADD.FTZ R52, R53, -R43.reuse ;  /* 0x8000002b35347221 */ /* 0x100fe20000010000 */
[--C-:B------:R-:W-:Y:S01]  /*5a90*/  FADD.FTZ R220, R220, -R43.reuse ;  /* 0x8000002bdcdc7221 */ /* 0x100fe20000010000 */
[----:B------:R-:W-:Y:S01]  /*5aa0*/  FADD.FTZ R43, R221, -R43 ;  /* 0x8000002bdd2b7221 */ /* 0x000fe20000010000 */
[----:B------:R-:W-:Y:S01]  /*5ab0*/  MUFU.EX2 R41, R41 ;  /* 0x0000002900297308 */ /* 0x000fe20000000800 */
[--C-:B---3--:R-:W-:Y:S01]  /*5ac0*/  FADD.FTZ R46, R46, -R236.reuse ;  /* 0x800000ec2e2e7221 */ /* 0x108fe20000010000 */
[--C-:B------:R-:W-:Y:S01]  /*5ad0*/  FADD.FTZ R50, R50, -R236.reuse ;  /* 0x800000ec32327221 */ /* 0x100fe20000010000 */
[----:B--2---:R-:W-:Y:S01]  /*5ae0*/  FMUL.FTZ R43, R36, R43 ;  /* 0x0000002b242b7220 */ /* 0x004fe20000410000 */
[----:B------:R-:W-:Y:S01]  /*5af0*/  FFMA.FTZ R12, -R12, R12, 1 ;  /* 0x3f8000000c0c7423 */ /* 0x000fe2000001010c */
[----:B------:R-:W-:Y:S01]  /*5b00*/  FMUL.FTZ R46, R237, R46 ;  /* 0x0000002eed2e7220 */ /* 0x000fe20000410000 */
[----:B------:R-:W-:-:S02]  /*5b10*/  FADD.FTZ R54, R54, -R236 ;  /* 0x800000ec36367221 */ /* 0x000fc40000010000 */
[----:B------:R-:W1:Y:S08]  /*5b20*/  MUFU.EX2 R225, R225 ;  /* 0x000000e100e17308 */ /* 0x000e700000000800 */
[----:B------:R-:W2:Y:S01]  /*5b30*/  MUFU.EX2 R34, R34 ;  /* 0x0000002200227308 */ /* 0x000ea20000000800 */
[----:B------:R3:W-:Y:S07]  /*5b40*/  STSM.16.M88.2 [R0+0x2c500], R6 ;  /* 0x02c5000600007844 */ /* 0x0007ee0000000100 */
[----:B------:R-:W4:Y:S01]  /*5b50*/  MUFU.EX2 R39, R39 ;  /* 0x0000002700277308 */ /* 0x000f220000000800 */
[----:B------:R-:W-:Y:S01]  /*5b60*/  FFMA.FTZ R20, -R20, R20, 1 ;  /* 0x3f80000014147423 */ /* 0x000fe20000010114 */
[--C-:B------:R-:W-:Y:S01]  /*5b70*/  FADD.FTZ R218, R218, -R236.reuse ;  /* 0x800000ecdada7221 */ /* 0x100fe20000010000 */
[----:B------:R-:W-:-:S05]  /*5b80*/  FADD.FTZ R223, R223, -R236 ;  /* 0x800000ecdfdf7221 */ /* 0x000fca0000010000 */
[----:B------:R-:W-:Y:S01]  /*5b90*/  MUFU.EX2 R35, R35 ;  /* 0x0000002300237308 */ /* 0x000fe20000000800 */
[----:B---3--:R-:W-:Y:S01]  /*5ba0*/  FFMA.FTZ R6, -R15, R15, 1 ;  /* 0x3f8000000f067423 */ /* 0x008fe2000001010f */
[----:B------:R-:W-:-:S06]  /*5bb0*/  FMUL.FTZ R15, R42, R45 ;  /* 0x0000002d2a0f7220 */ /* 0x000fcc0000410000 */
[----:B------:R-:W-:Y:S01]  /*5bc0*/  MUFU.EX2 R224, R224 ;  /* 0x000000e000e07308 */ /* 0x000fe20000000800 */
[----:B------:R-:W-:Y:S01]  /*5bd0*/  FMUL.FTZ R15, R14, R15 ;  /* 0x0000000f0e0f7220 */ /* 0x000fe20000410000 */
[----:B------:R-:W-:Y:S01]  /*5be0*/  FFMA.FTZ R14, -R23, R23, 1 ;  /* 0x3f800000170e7423 */ /* 0x000fe20000010117 */
[----:B------:R-:W-:-:S05]  /*5bf0*/  FMUL.FTZ R23, R30, R49 ;  /* 0x000000311e177220 */ /* 0x000fca0000410000 */
[----:B------:R-:W3:Y:S01]  /*5c00*/  MUFU.EX2 R29, R29 ;  /* 0x0000001d001d7308 */ /* 0x000ee20000000800 */
[----:B------:R-:W-:Y:S01]  /*5c10*/  FMUL.FTZ R23, R22, R23 ;  /* 0x0000001716177220 */ /* 0x000fe20000410000 */
[----:B------:R-:W-:-:S06]  /*5c20*/  FFMA.FTZ R22, -R25, R25, 1 ;  /* 0x3f80000019167423 */ /* 0x000fcc0000010119 */
[----:B------:R-:W-:Y:S01]  /*5c30*/  MUFU.EX2 R40, R40 ;  /* 0x0000002800287308 */ /* 0x000fe20000000800 */
[----:B------:R-:W-:Y:S01]  /*5c40*/  FFMA.FTZ R26, -R26, R26, 1 ;  /* 0x3f8000001a1a7423 */ /* 0x000fe2000001011a */
[----:B------:R-:W-:Y:S01]  /*5c50*/  FFMA.FTZ R31, -R31, R31, 1 ;  /* 0x3f8000001f1f7423 */ /* 0x000fe2000001011f */
[----:B-1----:R-:W-:Y:S01]  /*5c60*/  F2FP.F16.F32.PACK_AB R226, R225, R226 ;  /* 0x000000e2e1e2723e */ /* 0x002fe200000000ff */
[--C-:B------:R-:W-:Y:S01]  /*5c70*/  FADD.FTZ R47, R47, -R236.reuse ;  /* 0x800000ec2f2f7221 */ /* 0x100fe20000010000 */
[----:B------:R-:W-:Y:S01]  /*5c80*/  FMUL.FTZ R48, R225, R48 ;  /* 0x00000030e1307220 */ /* 0x000fe20000410000 */
[--C-:B------:R-:W-:Y:S01]  /*5c90*/  FADD.FTZ R51, R51, -R236.reuse ;  /* 0x800000ec33337221 */ /* 0x100fe20000010000 */
[--C-:B------:R-:W-:Y:S01]  /*5ca0*/  FADD.FTZ R55, R55, -R236.reuse ;  /* 0x800000ec37377221 */ /* 0x100fe20000010000 */
[----:B------:R1:W1:Y:S01]  /*5cb0*/  MUFU.EX2 R7, R32 ;  /* 0x0000002000077308 */ /* 0x0002620000000800 */
[----:B--2---:R-:W-:Y:S01]  /*5cc0*/  F2FP.F16.F32.PACK_AB R227, R34, R37 ;  /* 0x0000002522e3723e */ /* 0x004fe200000000ff */
[----:B------:R-:W-:Y:S01]  /*5cd0*/  FMUL.FTZ R47, R234, R47 ;  /* 0x0000002fea2f7220 */ /* 0x000fe20000410000 */
[----:B----4-:R-:W-:Y:S01]  /*5ce0*/  F2FP.F16.F32.PACK_AB R42, R39, R42 ;  /* 0x0000002a272a723e */ /* 0x010fe200000000ff */
[----:B------:R-:W-:Y:S01]  /*5cf0*/  FMUL.FTZ R11, R11, R48 ;  /* 0x000000300b0b7220 */ /* 0x000fe20000410000 */
[----:B---3--:R-:W-:Y:S01]  /*5d00*/  F2FP.F16.F32.PACK_AB R30, R29, R30 ;  /* 0x0000001e1d1e723e */ /* 0x008fe200000000ff */
[----:B------:R-:W-:Y:S01]  /*5d10*/  FFMA.FTZ R13, -R13, R13, 1 ;  /* 0x3f8000000d0d7423 */ /* 0x000fe2000001010d */
[----:B------:R-:W-:Y:S01]  /*5d20*/  FADD.FTZ R219, R219, -R236 ;  /* 0x800000ecdbdb7221 */ /* 0x000fe20000010000 */
[----:B------:R-:W-:Y:S01]  /*5d30*/  FMUL.FTZ R45, R39, R52 ;  /* 0x00000034272d7220 */ /* 0x000fe20000410000 */
[----:B-1----:R-:W-:Y:S01]  /*5d40*/  FFMA.FTZ R32, -R9, R9, 1 ;  /* 0x3f80000009207423 */ /* 0x002fe20000010109 */
[----:B------:R-:W-:-:S02]  /*5d50*/  VIADD R9, R17, 0x2c500 ;  /* 0x0002c50011097836 */ /* 0x000fc40000000000 */
[----:B------:R-:W-:Y:S01]  /*5d60*/  FADD.FTZ R222, R222, -R236 ;  /* 0x800000ecdede7221 */ /* 0x000fe20000010000 */
[----:B------:R-:W-:Y:S01]  /*5d70*/  FMUL.FTZ R217, R29, R217 ;  /* 0x000000d91dd97220 */ /* 0x000fe20000410000 */
[----:B------:R-:W-:Y:S01]  /*5d80*/  FMUL.FTZ R25, R7, R220 ;  /* 0x000000dc07197220 */ /* 0x000fe20000410000 */
[----:B------:R-:W-:Y:S02]  /*5d90*/  SHF.R.U32.HI R9, RZ, 0x4, R9 ;  /* 0x00000004ff097819 */ /* 0x000fe40000011609 */
[----:B------:R-:W-:Y:S01]  /*5da0*/  F2FP.F16.F32.PACK_AB R36, R36, R7 ;  /* 0x000000072424723e */ /* 0x000fe200000000ff */
[----:B------:R-:W-:Y:S01]  /*5db0*/  FMUL.FTZ R25, R24, R25 ;  /* 0x0000001918197220 */ /* 0x000fe20000410000 */
[----:B------:R-:W-:Y:S01]  /*5dc0*/  LOP3.LUT R9, R9, 0x3fff, RZ, 0xc0, !PT ;  /* 0x00003fff09097812 */ /* 0x000fe200078ec0ff */
[----:B------:R-:W-:Y:S01]  /*5dd0*/  FMUL.FTZ R24, R22, R43 ;  /* 0x0000002b16187220 */ /* 0x000fe20000410000 */
[----:B------:R-:W-:Y:S01]  /*5de0*/  FFMA.FTZ R43, -R16, R16, 1 ;  /* 0x3f800000102b7423 */ /* 0x000fe20000010110 */
[----:B------:R1:W2:Y:S01]  /*5df0*/  MUFU.EX2 R22, R33 ;  /* 0x0000002100167308 */ /* 0x0002a20000000800 */
[----:B------:R-:W-:Y:S01]  /*5e00*/  LOP3.LUT R9, R9, 0x80000, RZ, 0xfc, !PT ;  /* 0x0008000009097812 */ /* 0x000fe200078efcff */
[----:B------:R-:W-:Y:S01]  /*5e10*/  STSM.16.M88.2 [R0+0x2cd00], R226 ;  /* 0x02cd00e200007844 */ /* 0x000fe20000000100 */
[----:B------:R-:W-:Y:S01]  /*5e20*/  FMUL.FTZ R46, R43, R46 ;  /* 0x0000002e2b2e7220 */ /* 0x000fe20000410000 */
[----:B------:R-:W-:Y:S01]  /*5e30*/  FMUL.FTZ R47, R32, R47 ;  /* 0x0000002f202f7220 */ /* 0x000fe20000410000 */
[----:B------:R-:W-:Y:S01]  /*5e40*/  FMUL.FTZ R48, R34, R51 ;  /* 0x0000003322307220 */ /* 0x000fe20000410000 */
[----:B------:R-:W-:Y:S01]  /*5e50*/  FMUL.FTZ R6, R6, R45 ;  /* 0x0000002d06067220 */ /* 0x000fe20000410000 */
[----:B------:R-:W-:Y:S01]  /*5e60*/  FFMA.FTZ R27, -R27, R27, 1 ;  /* 0x3f8000001b1b7423 */ /* 0x000fe2000001011b */
[----:B------:R-:W-:Y:S01]  /*5e70*/  FFMA.FTZ R28, -R28, R28, 1 ;  /* 0x3f8000001c1c7423 */ /* 0x000fe2000001011c */
[----:B-1----:R-:W-:Y:S01]  /*5e80*/  FMUL.FTZ R33, R37, R50 ;  /* 0x0000003225217220 */ /* 0x002fe20000410000 */
[----:B------:R-:W-:-:S02]  /*5e90*/  VIADD R43, R9, 0x100 ;  /* 0x00000100092b7836 */ /* 0x000fc40000000000 */
[----:B------:R-:W-:Y:S01]  /*5ea0*/  FMUL.FTZ R14, R14, R217 ;  /* 0x000000d90e0e7220 */ /* 0x000fe20000410000 */
[----:B------:R-:W-:Y:S01]  /*5eb0*/  F2FP.F16.F32.PACK_AB R44, R8, R44 ;  /* 0x0000002c082c723e */ /* 0x000fe200000000ff */
[----:B------:R-:W-:Y:S01]  /*5ec0*/  FMUL.FTZ R12, R12, R33 ;  /* 0x000000210c0c7220 */ /* 0x000fe20000410000 */
[----:B------:R-:W-:Y:S01]  /*5ed0*/  F2FP.F16.F32.PACK_AB R10, R11, R10 ;  /* 0x0000000a0b0a723e */ /* 0x000fe200000000ff */
[----:B------:R1:W3:Y:S01]  /*5ee0*/  MUFU.EX2 R33, R38 ;  /* 0x0000002600217308 */ /* 0x0002e20000000800 */
[----:B------:R-:W-:Y:S01]  /*5ef0*/  R2UR UR5, R43 ;  /* 0x000000002b0572ca */ /* 0x000fe200000e0000 */
[----:B------:R-:W-:Y:S01]  /*5f00*/  FMUL.FTZ R43, R41, R54 ;  /* 0x00000036292b7220 */ /* 0x000fe20000410000 */
[----:B------:R-:W-:Y:S01]  /*5f10*/  F2FP.F16.F32.PACK_AB R24, R24, R25 ;  /* 0x000000191818723e */ /* 0x000fe200000000ff */
[----:B------:R-:W-:Y:S01]  /*5f20*/  UMOV UR57, 0x40000040 ;  /* 0x4000004000397882 */ /* 0x000fe20000000000 */
[----:B------:R-:W-:Y:S01]  /*5f30*/  UMOV UR59, 0x40 ;  /* 0x00000040003b7882 */ /* 0x000fe20000000000 */
[----:B------:R-:W-:Y:S01]  /*5f40*/  FMUL.FTZ R20, R20, R43 ;  /* 0x0000002b14147220 */ /* 0x000fe20000410000 */
[----:B------:R-:W-:Y:S01]  /*5f50*/  FMUL.FTZ R43, R35, R218 ;  /* 0x000000da232b7220 */ /* 0x000fe20000410000 */
[----:B------:R-:W-:Y:S01]  /*5f60*/  UMOV UR15, 0x40 ;  /* 0x00000040000f7882 */ /* 0x000fe20000000000 */
[----:B-1----:R-:W-:Y:S01]  /*5f70*/  FMUL.FTZ R38, R224, R223 ;  /* 0x000000dfe0267220 */ /* 0x002fe20000410000 */
[----:B------:R-:W-:Y:S01]  /*5f80*/  UMOV UR11, 0x40 ;  /* 0x00000040000b7882 */ /* 0x000fe20000000000 */
[----:B------:R-:W-:Y:S01]  /*5f90*/  FMUL.FTZ R26, R26, R43 ;  /* 0x0000002b1a1a7220 */ /* 0x000fe20000410000 */
[----:B--2---:R-:W-:Y:S01]  /*5fa0*/  F2FP.F16.F32.PACK_AB R43, R22, R41 ;  /* 0x00000029162b723e */ /* 0x004fe200000000ff */
[----:B------:R-:W-:Y:S01]  /*5fb0*/  FMUL.FTZ R49, R31, R38 ;  /* 0x000000261f317220 */ /* 0x000fe20000410000 */
[----:B------:R-:W-:Y:S01]  /*5fc0*/  F2FP.F16.F32.PACK_AB R31, R40, R35 ;  /* 0x00000023281f723e */ /* 0x000fe200000000ff */
[----:B------:R-:W-:Y:S01]  /*5fd0*/  UMOV UR19, 0x40 ;  /* 0x0000004000137882 */ /* 0x000fe20000000000 */
[----:B------:R-:W-:Y:S01]  /*5fe0*/  UMOV UR49, 0x40000040 ;  /* 0x4000004000317882 */ /* 0x000fe20000000000 */
[----:B---3--:R-:W-:Y:S01]  /*5ff0*/  F2FP.F16.F32.PACK_AB R37, R224, R33 ;  /* 0x00000021e025723e */ /* 0x008fe200000000ff */
[----:B------:R-:W-:Y:S04]  /*6000*/  STSM.16.M88.2 [R0+0x2d500], R42 ;  /* 0x02d5002a00007844 */ /* 0x000fe80000000100 */
[----:B------:R-:W-:Y:S04]  /*6010*/  STSM.16.M88.2 [R0+0x2dd00], R30 ;  /* 0x02dd001e00007844 */ /* 0x000fe80000000100 */
[----:B------:R-:W-:Y:S01]  /*6020*/  STSM.16.M88.2 [R0+0x2e500], R36 ;  /* 0x02e5002400007844 */ /* 0x000fe20000000100 */
[----:B------:R1:W-:Y:S06]  /*6030*/  MEMBAR.ALL.CTA ;  /* 0x0000000000007992 */ /* 0x0003ec0000008000 */
[----:B-1----:R-:W1:Y:S01]  /*6040*/  FENCE.VIEW.ASYNC.S ;  /* 0x00000000000073c6 */ /* 0x002e620000000000 */
[----:B------:R-:W-:-:S02]  /*6050*/  VIADD R32, R9, 0x80 ;  /* 0x0000008009207836 */ /* 0x000fc40000000000 */
[----:B------:R-:W-:Y:S01]  /*6060*/  FMUL.FTZ R55, R22, R55 ;  /* 0x0000003716377220 */ /* 0x000fe20000410000 */
[----:B------:R-:W-:Y:S01]  /*6070*/  UMOV UR51, 0x40 ;  /* 0x0000004000337882 */ /* 0x000fe20000000000 */
[----:B------:R-:W-:Y:S01]  /*6080*/  UMOV UR55, 0x40 ;  /* 0x0000004000377882 */ /* 0x000fe20000000000 */
[----:B------:R-:W-:Y:S01]  /*6090*/  UMOV UR47, 0x40 ;  /* 0x00000040002f7882 */ /* 0x000fe20000000000 */
[----:B------:R-:W-:Y:S01]  /*60a0*/  R2UR UR4, R32 ;  /* 0x00000000200472ca */ /* 0x000fe200000e0000 */
[----:B------:R-:W-:Y:S01]  /*60b0*/  FFMA.FTZ R32, -R21, R21, 1 ;  /* 0x3f80000015207423 */ /* 0x000fe20000010115 */
[----:B------:R-:W-:Y:S01]  /*60c0*/  VIADD R21, R9, 0x180 ;  /* 0x0000018009157836 */ /* 0x000fe20000000000 */
[----:B------:R-:W-:Y:S01]  /*60d0*/  UMOV UR29, 0x40000040 ;  /* 0x40000040001d7882 */ /* 0x000fe20000000000 */
[----:B------:R-:W-:Y:S01]  /*60e0*/  IMAD R22, R4, 0x2000, R5 ;  /* 0x0000200004167824 */ /* 0x000fe200078e0205 */
[----:B------:R-:W-:Y:S01]  /*60f0*/  UMOV UR31, 0x40 ;  /* 0x00000040001f7882 */ /* 0x000fe20000000000 */
[----:B------:R-:W-:Y:S01]  /*6100*/  UMOV UR43, 0x40 ;  /* 0x00000040002b7882 */ /* 0x000fe20000000000 */
[----:B------:R-:W-:Y:S01]  /*6110*/  R2UR UR6, R21 ;  /* 0x00000000150672ca */ /* 0x000fe200000e0000 */
[----:B------:R-:W-:Y:S01]  /*6120*/  FMUL.FTZ R21, R13, R48 ;  /* 0x000000300d157220 */ /* 0x000fe20000410000 */
[----:B------:R-:W-:Y:S01]  /*6130*/  FMUL.FTZ R13, R32, R55 ;  /* 0x00000037200d7220 */ /* 0x000fe20000410000 */
[----:B------:R-:W-:Y:S01]  /*6140*/  FMUL.FTZ R32, R40, R219 ;  /* 0x000000db28207220 */ /* 0x000fe20000410000 */
[----:B------:R-:W-:Y:S01]  /*6150*/  SHF.R.U32.HI R7, RZ, 0x4, R22 ;  /* 0x00000004ff077819 */ /* 0x000fe20000011616 */
[----:B------:R-:W-:Y:S01]  /*6160*/  FMUL.FTZ R45, R33, R222 ;  /* 0x000000de212d7220 */ /* 0x000fe20000410000 */
[----:B------:R-:W-:Y:S01]  /*6170*/  UMOV UR39, 0x40 ;  /* 0x0000004000277882 */ /* 0x000fe20000000000 */
[----:B------:R-:W-:Y:S01]  /*6180*/  FMUL.FTZ R27, R27, R32 ;  /* 0x000000201b1b7220 */ /* 0x000fe20000410000 */
[----:B------:R-:W-:Y:S01]  /*6190*/  LOP3.LUT R7, R7, 0x3fff, RZ, 0xc0, !PT ;  /* 0x00003fff07077812 */ /* 0x000fe200078ec0ff */
[----:B------:R-:W-:Y:S01]  /*61a0*/  FMUL.FTZ R28, R28, R45 ;  /* 0x0000002d1c1c7220 */ /* 0x000fe20000410000 */
[----:B------:R-:W-:Y:S01]  /*61b0*/  F2FP.F16.F32.PACK_AB R45, R47, R46 ;  /* 0x0000002e2f2d723e */ /* 0x000fe200000000ff */
[----:B-1----:R-:W-:Y:S01]  /*61c0*/  BAR.SYNC.DEFER_BLOCKING 0x9, 0x100 ;  /* 0x0244000000007b1d */ /* 0x002fe20000010000 */
[----:B------:R-:W-:Y:S01]  /*61d0*/  F2FP.F16.F32.PACK_AB R11, R21, R12 ;  /* 0x0000000c150b723e */ /* 0x000fe200000000ff */
[----:B------:R-:W-:Y:S01]  /*61e0*/  VIADD R5, R9, 0x200 ;  /* 0x0000020009057836 */ /* 0x000fe20000000000 */
[----:B------:R-:W-:-:S02]  /*61f0*/  F2FP.F16.F32.PACK_AB R12, R6, R15 ;  /* 0x0000000f060c723e */ /* 0x000fc400000000ff */
[----:B------:R-:W-:Y:S02]  /*6200*/  F2FP.F16.F32.PACK_AB R13, R13, R20 ;  /* 0x000000140d0d723e */ /* 0x000fe400000000ff */
[----:B------:R-:W-:Y:S01]  /*6210*/  R2UR UR56, R7 ;  /* 0x00000000073872ca */ /* 0x000fe200000e0000 */
[----:B------:R-:W-:Y:S01]  /*6220*/  UMOV UR35, 0x40 ;  /* 0x0000004000237882 */ /* 0x000fe20000000000 */
[----:B------:R-:W-:Y:S01]  /*6230*/  F2FP.F16.F32.PACK_AB R14, R14, R23 ;  /* 0x000000170e0e723e */ /* 0x000fe200000000ff */
[----:B------:R-:W-:Y:S01]  /*6240*/  UMOV UR27, 0x40 ;  /* 0x00000040001b7882 */ /* 0x000fe20000000000 */
[----:B------:R-:W-:Y:S01]  /*6250*/  R2UR UR58, R9 ;  /* 0x00000000093a72ca */ /* 0x000fe200000e0000 */
[----:B------:R-:W-:Y:S01]  /*6260*/  UMOV UR23, 0x40 ;  /* 0x0000004000177882 */ /* 0x000fe20000000000 */
[----:B------:R-:W-:Y:S01]  /*6270*/  F2FP.F16.F32.PACK_AB R15, R27, R26 ;  /* 0x0000001a1b0f723e */ /* 0x000fe200000000ff */
[----:B------:R1:W5:Y:S01]  /*6280*/  LDL.LU R16, [R1+0x18] ;  /* 0x0000180001107983 */ /* 0x0003620000300800 */
[----:B------:R-:W-:-:S02]  /*6290*/  F2FP.F16.F32.PACK_AB R25, R49, R28 ;  /* 0x0000001c3119723e */ /* 0x000fc400000000ff */
[----:B------:R-:W-:Y:S01]  /*62a0*/  R2UR UR7, R5 ;  /* 0x00000000050772ca */ /* 0x000fe200000e0000 */
[----:B------:R-:W-:Y:S04]  /*62b0*/  STSM.16.M88.2 [R0+0x2ed00], R44 ;  /* 0x02ed002c00007844 */ /* 0x000fe80000000100 */
[----:B------:R-:W-:Y:S04]  /*62c0*/  STSM.16.M88.2 [R0+0x2f500], R10 ;  /* 0x02f5000a00007844 */ /* 0x000fe80000000100 */
[----:B------:R-:W-:Y:S04]  /*62d0*/  STSM.16.M88.2 [R0+0x2fd00], R12 ;  /* 0x02fd000c00007844 */ /* 0x000fe80000000100 */
[----:B------:R2:W-:Y:S04]  /*62e0*/  STSM.16.M88.2 [R0+0x30500], R14 ;  /* 0x0305000e00007844 */ /* 0x0005e80000000100 */
[----:B------:R3:W-:Y:S01]  /*62f0*/  STSM.16.M88.2 [R0+0x30d00], R24 ;  /* 0x030d001800007844 */ /* 0x0007e20000000100 */
[----:B------:R-:W-:Y:S01]  /*6300*/  WARPGROUP.ARRIVE ;  /* 0x00000000000079c5 */ /* 0x000fe20000000000 */
[----:B------:R-:W-:Y:S01]  /*6310*/  UMOV UR12, UR56 ;  /* 0x00000038000c7c82 */ /* 0x000fe20008000000 */
[----:B------:R-:W-:Y:S01]  /*6320*/  UMOV UR13, UR57 ;  /* 0x00000039000d7c82 */ /* 0x000fe20008000000 */
        /* <DEDUP_REMOVED lines=9> */
[----:B------:R-:W-:Y:S01]  /*63c0*/  VIADD R6, R9, 0x10 ;  /* 0x0000001009067836 */ /* 0x000fe20000000000 */
        /* <DEDUP_REMOVED lines=10> */
[----:B------:R-:W-:Y:S01]  /*6470*/  UMOV UR41, UR29 ;  /* 0x0000001d00297c82 */ /* 0x000fe20008000000 */
[----:B------:R-:W-:Y:S01]  /*6480*/  HGMMA.64x16x16.F32 R88, gdesc[UR16].tnspA.tnspB, R88 ;  /* 0x60200000105879f0 */ /* 0x000fe20008700858 */
[----:B------:R-:W-:Y:S01]  /*6490*/  VIADD R5, R7, 0x80 ;  /* 0x0000008007057836 */ /* 0x000fe20000000000 */
[----:B------:R-:W-:Y:S01]  /*64a0*/  UMOV UR37, UR29 ;  /* 0x0000001d00257c82 */ /* 0x000fe20008000000 */
[----:B------:R-:W-:Y:S01]  /*64b0*/  UMOV UR33, UR29 ;  /* 0x0000001d00217c82 */ /* 0x000fe20008000000 */
[----:B------:R-:W-:Y:S01]  /*64c0*/  UMOV UR25, UR29 ;  /* 0x0000001d00197c82 */ /* 0x000fe20008000000 */
[----:B------:R-:W-:Y:S01]  /*64d0*/  MOV R216, UR58 ;  /* 0x0000003a00d87c02 */ /* 0x000fe20008000f00 */
[----:B------:R-:W-:Y:S01]  /*64e0*/  VIADD R20, R9, 0xb0 ;  /* 0x000000b009147836 */ /* 0x000fe20000000000 */
[----:B------:R-:W-:Y:S01]  /*64f0*/  R2UR UR48, R5 ;  /* 0x00000000053072ca */ /* 0x000fe200000e0000 */
[C---:B------:R-:W-:Y:S01]  /*6500*/  VIADD R5, R9.reuse, 0x90 ;  /* 0x0000009009057836 */ /* 0x040fe20000000000 */
[----:B------:R-:W-:Y:S01]  /*6510*/  R2UR UR50, R6 ;  /* 0x00000000063272ca */ /* 0x000fe200000e0000 */
[----:B------:R-:W-:Y:S01]  /*6520*/  VIADD R6, R9, 0x110 ;  /* 0x0000011009067836 */ /* 0x000fe20000000000 */
[----:B------:R-:W-:Y:S01]  /*6530*/  MOV R217, UR59 ;  /* 0x0000003b00d97c02 */ /* 0x000fe20008000f00 */
[----:B------:R-:W4:Y:S01]  /*6540*/  LDL R234, [R1+0x4] ;  /* 0x0000040001ea7983 */ /* 0x000f220000100800 */
[----:B------:R-:W-:Y:S01]  /*6550*/  R2UR UR4, R5 ;  /* 0x00000000050472ca */ /* 0x000fe200000e0000 */
[----:B------:R-:W-:Y:S01]  /*6560*/  VIADD R5, R9, 0x190 ;  /* 0x0000019009057836 */ /* 0x000fe20000000000 */
[----:B------:R-:W-:Y:S01]  /*6570*/  R2UR UR5, R6 ;  /* 0x00000000060572ca */ /* 0x000fe200000e0000 */
[----:B------:R-:W-:Y:S01]  /*6580*/  UMOV UR6, UR18 ;  /* 0x0000001200067c82 */ /* 0x000fe20008000000 */
[----:B------:R-:W-:Y:S01]  /*6590*/  UMOV UR7, UR19 ;  /* 0x0000001300077c82 */ /* 0x000fe20008000000 */
[----:B------:R-:W-:Y:S01]  /*65a0*/  UMOV UR17, UR49 ;  /* 0x0000003100117c82 */ /* 0x000fe20008000000 */
[----:B------:R-:W-:Y:S01]  /*65b0*/  R2UR UR54, R5 ;  /* 0x00000000053672ca */ /* 0x000fe200000e0000 */
[----:B------:R-:W-:Y:S01]  /*65c0*/  VIADD R5, R9, 0x210 ;  /* 0x0000021009057836 */ /* 0x000fe20000000000 */
[----:B------:R-:W-:Y:S01]  /*65d0*/  UMOV UR16, UR48 ;  /* 0x0000003000107c82 */ /* 0x000fe20008000000 */
[----:B------:R-:W-:Y:S01]  /*65e0*/  UMOV UR19, 0x40 ;  /* 0x0000004000137882 */ /* 0x000fe20000000000 */
[----:B------:R-:W-:Y:S01]  /*65f0*/  UMOV UR52, UR48 ;  /* 0x0000003000347c82 */ /* 0x000fe20008000000 */
[----:B------:R-:W-:Y:S01]  /*6600*/  UMOV UR57, UR19 ;  /* 0x0000001300397c82 */ /* 0x000fe20008000000 */
[----:B------:R-:W-:Y:S01]  /*6610*/  R2UR UR46, R5 ;  /* 0x00000000052e72ca */ /* 0x000fe200000e0000 */
[----:B------:R-:W-:Y:S01]  /*6620*/  UMOV UR18, UR4 ;  /* 0x0000000400127c82 */ /* 0x000fe20008000000 */
[----:B------:R-:W-:Y:S01]  /*6630*/  UMOV UR44, UR48 ;  /* 0x00000030002c7c82 */ /* 0x000fe20008000000 */
[----:B------:R-:W-:Y:S01]  /*6640*/  UMOV UR56, UR18 ;  /* 0x0000001200387c82 */ /* 0x000fe20008000000 */
[----:B------:R-:W-:Y:S01]  /*6650*/  VIADD R5, R7, 0x100 ;  /* 0x0000010007057836 */ /* 0x000fe20000000000 */
[----:B------:R-:W-:Y:S01]  /*6660*/  UMOV UR12, UR14 ;  /* 0x0000000e000c7c82 */ /* 0x000fe20008000000 */
[----:B------:R-:W-:Y:S01]  /*6670*/  VIADD R6, R9, 0x20 ;  /* 0x0000002009067836 */ /* 0x000fe20000000000 */
[----:B------:R-:W-:Y:S01]  /*6680*/  MOV R8, UR56 ;  /* 0x0000003800087c02 */ /* 0x000fe20008000f00 */
[----:B--2---:R-:W-:Y:S01]  /*6690*/  VIADD R14, R7, 0x180 ;  /* 0x00000180070e7836 */ /* 0x004fe20000000000 */
[----:B------:R-:W-:Y:S01]  /*66a0*/  HGMMA.64x16x16.F32 R56, gdesc[UR48].tnspA.tnspB, R56 ;  /* 0x60200000303879f0 */ /* 0x000fe20008700838 */
[----:B------:R-:W-:Y:S01]  /*66b0*/  R2UR UR28, R5 ;  /* 0x00000000051c72ca */ /* 0x000fe200000e0000 */
[----:B------:R-:W-:Y:S01]  /*66c0*/  VIADD R5, R9, 0xa0 ;  /* 0x000000a009057836 */ /* 0x000fe20000000000 */
[----:B------:R-:W-:Y:S01]  /*66d0*/  R2UR UR30, R6 ;  /* 0x00000000061e72ca */ /* 0x000fe200000e0000 */
[----:B------:R-:W-:Y:S01]  /*66e0*/  HGMMA.64x16x16.F32 R64, gdesc[UR16].tnspA.tnspB, R64 ;  /* 0x60200000104079f0 */ /* 0x000fe20008700840 */
[----:B------:R-:W-:Y:S01]  /*66f0*/  UMOV UR16, UR48 ;  /* 0x0000003000107c82 */ /* 0x000fe20008000000 */
[----:B------:R-:W-:Y:S01]  /*6700*/  UMOV UR17, UR49 ;  /* 0x0000003100117c82 */ /* 0x000fe20008000000 */
[----:B------:R-:W-:Y:S01]  /*6710*/  UMOV UR18, UR5 ;  /* 0x0000000500127c82 */ /* 0x000fe20008000000 */
[----:B------:R-:W-:Y:S01]  /*6720*/  UMOV UR19, 0x40 ;  /* 0x0000004000137882 */ /* 0x000fe20000000000 */
[----:B------:R-:W-:Y:S01]  /*6730*/  R2UR UR42, R5 ;  /* 0x00000000052a72ca */ /* 0x000fe200000e0000 */
[----:B------:R-:W-:Y:S01]  /*6740*/  HGMMA.64x16x16.F32 R72, gdesc[UR16].tnspA.tnspB, R72 ;  /* 0x60200000104879f0 */ /* 0x000fe20008700848 */
[C---:B------:R-:W-:Y:S01]  /*6750*/  VIADD R5, R9.reuse, 0x1a0 ;  /* 0x000001a009057836 */ /* 0x040fe20000000000 */
[----:B------:R-:W-:Y:S01]  /*6760*/  UMOV UR58, UR18 ;  /* 0x00000012003a7c82 */ /* 0x000fe20008000000 */
[----:B------:R-:W-:Y:S01]  /*6770*/  VIADD R6, R9, 0x120 ;  /* 0x0000012009067836 */ /* 0x000fe20000000000 */
[----:B------:R-:W-:Y:S01]  /*6780*/  HGMMA.64x16x16.F32 R80, gdesc[UR52].tnspA.tnspB, R80 ;  /* 0x60200000345079f0 */ /* 0x000fe20008700850 */
[----:B------:R-:W-:Y:S01]  /*6790*/  UMOV UR40, UR28 ;  /* 0x0000001c00287c82 */ /* 0x000fe20008000000 */
[----:B------:R-:W-:Y:S01]  /*67a0*/  R2UR UR34, R5 ;  /* 0x00000000052272ca */ /* 0x000fe200000e0000 */
[----:B------:R-:W-:Y:S01]  /*67b0*/  VIADD R5, R9, 0x220 ;  /* 0x0000022009057836 */ /* 0x000fe20000000000 */
[----:B------:R-:W-:Y:S01]  /*67c0*/  HGMMA.64x16x16.F32 R88, gdesc[UR44].tnspA.tnspB, R88 ;  /* 0x602000002c5879f0 */ /* 0x000fe20008700858 */
[----:B------:R-:W-:Y:S01]  /*67d0*/  R2UR UR38, R6 ;  /* 0x00000000062672ca */ /* 0x000fe200000e0000 */
[----:B------:R-:W-:Y:S01]  /*67e0*/  UMOV UR36, UR28 ;  /* 0x0000001c00247c82 */ /* 0x000fe20008000000 */
[----:B------:R-:W-:Y:S01]  /*67f0*/  UMOV UR32, UR28 ;  /* 0x0000001c00207c82 */ /* 0x000fe20008000000 */
[----:B------:R-:W-:Y:S01]  /*6800*/  R2UR UR26, R5 ;  /* 0x00000000051a72ca */ /* 0x000fe200000e0000 */
[----:B------:R-:W-:Y:S01]  /*6810*/  UMOV UR24, UR28 ;  /* 0x0000001c00187c82 */ /* 0x000fe20008000000 */
[----:B------:R-:W-:Y:S01]  /*6820*/  VIADD R6, R17, 0x2ed00 ;  /* 0x0002ed0011067836 */ /* 0x000fe20000000000 */
[----:B------:R-:W-:Y:S01]  /*6830*/  MOV R219, UR58 ;  /* 0x0000003a00db7c02 */ /* 0x000fe20008000f00 */
[----:B------:R-:W-:Y:S01]  /*6840*/  IMAD R5, R4, 0x2800, R17 ;  /* 0x0000280004057824 */ /* 0x000fe200078e0211 */
[----:B------:R-:W-:Y:S01]  /*6850*/  UMOV UR58, UR6 ;  /* 0x00000006003a7c82 */ /* 0x000fe20008000000 */
[C---:B------:R-:W-:Y:S01]  /*6860*/  VIADD R15, R9.reuse, 0x30 ;  /* 0x00000030090f7836 */ /* 0x040fe20000000000 */
[----:B------:R-:W-:Y:S01]  /*6870*/  SHF.R.U32.HI R6, RZ, 0x4, R6 ;  /* 0x00000004ff067819 */ /* 0x000fe20000011606 */
[----:B------:R-:W-:Y:S01]  /*6880*/  UMOV UR52, UR8 ;  /* 0x0000000800347c82 */ /* 0x000fe20008000000 */
[----:B------:R-:W-:Y:S01]  /*6890*/  SHF.R.U32.HI R5, RZ, 0x4, R5 ;  /* 0x00000004ff057819 */ /* 0x000fe20000011605 */
[----:B------:R-:W-:Y:S01]  /*68a0*/  UMOV UR59, UR19 ;  /* 0x00000013003b7c82 */ /* 0x000fe20008000000 */
[----:B------:R-:W-:Y:S01]  /*68b0*/  LOP3.LUT R23, R6, 0x3fff, RZ, 0xc0, !PT ;  /* 0x00003fff06177812 */ /* 0x000fe200078ec0ff */
[----:B------:R-:W-:Y:S01]  /*68c0*/  UMOV UR53, UR9 ;  /* 0x0000000900357c82 */ /* 0x000fe20008000000 */
[----:B------:R-:W-:Y:S01]  /*68d0*/  MOV R10, UR58 ;  /* 0x0000003a000a7c02 */ /* 0x000fe20008000f00 */
[----:B------:R-:W-:Y:S01]  /*68e0*/  UMOV UR58, UR10 ;  /* 0x0000000a003a7c82 */ /* 0x000fe20008000000 */
[----:B------:R-:W-:Y:S01]  /*68f0*/  R2UR UR8, R14 ;  /* 0x000000000e0872ca */ /* 0x000fe200000e0000 */
[----:B------:R-:W-:Y:S01]  /*6900*/  VIADD R14, R9, 0x130 ;  /* 0x00000130090e7836 */ /* 0x000fe20000000000 */
[----:B------:R-:W-:Y:S01]  /*6910*/  R2UR UR10, R15 ;  /* 0x000000000f0a72ca */ /* 0x000fe200000e0000 */
[----:B------:R-:W-:Y:S01]  /*6920*/  VIADD R15, R9, 0x1b0 ;  /* 0x000001b0090f7836 */ /* 0x000fe20000000000 */
[----:B------:R-:W-:Y:S01]  /*6930*/  LOP3.LUT R5, R5, 0x3fff, RZ, 0xc0, !PT ;  /* 0x00003fff05057812 */ /* 0x000fe200078ec0ff */
[----:B------:R-:W-:Y:S01]  /*6940*/  VIADD R9, R9, 0x230 ;  /* 0x0000023009097836 */ /* 0x000fe20000000000 */
[----:B------:R-:W-:Y:S01]  /*6950*/  LOP3.LUT R6, R23, 0x400000, RZ, 0xfc, !PT ;  /* 0x0040000017067812 */ /* 0x000fe200078efcff */
[----:B------:R-:W-:Y:S01]  /*6960*/  UMOV UR9, 0x40000040 ;  /* 0x4000004000097882 */ /* 0x000fe20000000000 */
[----:B------:R-:W-:Y:S01]  /*6970*/  R2UR UR18, R20 ;  /* 0x00000000141272ca */ /* 0x000fe200000e0000 */
[----:B------:R-:W-:Y:S01]  /*6980*/  UMOV UR13, UR15 ;  /* 0x0000000f000d7c82 */ /* 0x000fe20008000000 */
[----:B------:R-:W-:Y:S01]  /*6990*/  R2UR UR5, R5 ;  /* 0x00000000050572ca */ /* 0x000fe200000e0000 */
[----:B------:R-:W-:Y:S01]  /*69a0*/  UMOV UR56, UR12 ;  /* 0x0000000c00387c82 */ /* 0x000fe20008000000 */
[----:B------:R-:W-:Y:S01]  /*69b0*/  R2UR UR4, R6 ;  /* 0x00000000060472ca */ /* 0x000fe200000e0000 */
[----:B------:R-:W-:Y:S01]  /*69c0*/  UMOV UR16, UR8 ;  /* 0x0000000800107c82 */ /* 0x000fe20008000000 */
[----:B------:R-:W-:Y:S01]  /*69d0*/  R2UR UR22, R14 ;  /* 0x000000000e1672ca */ /* 0x000fe200000e0000 */
[----:B------:R-:W-:Y:S01]  /*69e0*/  HGMMA.64x16x16.F32 R56, gdesc[UR28].tnspA.tnspB, R56 ;  /* 0x602000001c3879f0 */ /* 0x000fe20008700838 */
[----:B------:R-:W-:Y:S01]  /*69f0*/  R2UR UR14, R15 ;  /* 0x000000000f0e72ca */ /* 0x000fe200000e0000 */
[----:B------:R-:W-:Y:S01]  /*6a00*/  UMOV UR17, UR9 ;  /* 0x0000000900117c82 */ /* 0x000fe20008000000 */
[----:B------:R-:W-:Y:S01]  /*6a10*/  R2UR UR6, R9 ;  /* 0x00000000090672ca */ /* 0x000fe200000e0000 */
[----:B------:R-:W-:Y:S01]  /*6a20*/  HGMMA.64x16x16.F32 R64, gdesc[UR40].tnspA.tnspB, R64 ;  /* 0x60200000284079f0 */ /* 0x000fe20008700840 */
[----:B------:R-:W-:Y:S01]  /*6a30*/  MOV R218, UR59 ;  /* 0x0000003b00da7c02 */ /* 0x000fe20008000f00 */
[----:B------:R-:W-:Y:S01]  /*6a40*/  UMOV UR59, UR7 ;  /* 0x00000007003b7c82 */ /* 0x000fe20008000000 */
[----:B------:R-:W-:Y:S01]  /*6a50*/  MOV R220, UR57 ;  /* 0x0000003900dc7c02 */ /* 0x000fe20008000f00 */
[----:B------:R-:W-:Y:S01]  /*6a60*/  UMOV UR19, 0x40 ;  /* 0x0000004000137882 */ /* 0x000fe20000000000 */
[----:B------:R-:W-:Y:S01]  /*6a70*/  MOV R11, UR59 ;  /* 0x0000003b000b7c02 */ /* 0x000fe20008000f00 */
[----:B------:R-:W-:Y:S01]  /*6a80*/  HGMMA.64x16x16.F32 R72, gdesc[UR36].tnspA.tnspB, R72 ;  /* 0x60200000244879f0 */ /* 0x000fe20008700848 */
[----:B------:R-:W-:Y:S01]  /*6a90*/  UMOV UR59, UR11 ;  /* 0x0000000b003b7c82 */ /* 0x000fe20008000000 */
[----:B------:R-:W-:Y:S01]  /*6aa0*/  UMOV UR11, 0x40 ;  /* 0x00000040000b7882 */ /* 0x000fe20000000000 */
[----:B------:R-:W-:Y:S01]  /*6ab0*/  UMOV UR57, UR13 ;  /* 0x0000000d00397c82 */ /* 0x000fe20008000000 */
[----:B------:R-:W-:Y:S01]  /*6ac0*/  HGMMA.64x16x16.F32 R80, gdesc[UR32].tnspA.tnspB, R80 ;  /* 0x60200000205079f0 */ /* 0x000fe20008700850 */
[----:B------:R-:W-:Y:S01]  /*6ad0*/  MOV R221, UR58 ;  /* 0x0000003a00dd7c02 */ /* 0x000fe20008000f00 */
[----:B------:R-:W-:Y:S01]  /*6ae0*/  UMOV UR20, UR8 ;  /* 0x0000000800147c82 */ /* 0x000fe20008000000 */
[----:B------:R-:W-:Y:S01]  /*6af0*/  MOV R12, UR56 ;  /* 0x00000038000c7c02 */ /* 0x000fe20008000f00 */
        /* <DEDUP_REMOVED lines=9> */
[----:B------:R-:W-:Y:S01]  /*6b90*/  UMOV UR7, 0x40 ;  /* 0x0000004000077882 */ /* 0x000fe20000000000 */
[----:B------:R-:W-:Y:S01]  /*6ba0*/  MOV R222, UR59 ;  /* 0x0000003b00de7c02 */ /* 0x000fe20008000f00 */
[----:B------:R-:W-:Y:S01]  /*6bb0*/  UMOV UR59, 0x8 ;  /* 0x00000008003b7882 */ /* 0x000fe20000000000 */
[----:B------:R-:W-:Y:S01]  /*6bc0*/  MOV R13, UR57 ;  /* 0x00000039000d7c02 */ /* 0x000fe20008000f00 */
[----:B------:R-:W-:Y:S01]  /*6bd0*/  UMOV UR57, 0x40000040 ;  /* 0x4000004000397882 */ /* 0x000fe20000000000 */
[----:B------:R-:W-:Y:S01]  /*6be0*/  VIADD R9, R5, 0x80 ;  /* 0x0000008005097836 */ /* 0x000fe20000000000 */
[----:B------:R-:W-:Y:S01]  /*6bf0*/  UMOV UR40, UR52 ;  /* 0x0000003400287c82 */ /* 0x000fe20008000000 */
[----:B------:R-:W-:Y:S01]  /*6c00*/  VIADD R14, R6, 0x80 ;  /* 0x00000080060e7836 */ /* 0x000fe20000000000 */
[----:B------:R-:W-:Y:S01]  /*6c10*/  UMOV UR41, UR53 ;  /* 0x0000003500297c82 */ /* 0x000fe20008000000 */
[----:B------:R-:W-:Y:S01]  /*6c20*/  IMAD.U32 R20, RZ, RZ, UR58 ;  /* 0x0000003aff147e24 */ /* 0x000fe2000f8e00ff */
[----:B------:R-:W-:Y:S01]  /*6c30*/  UMOV UR29, 0x40000040 ;  /* 0x40000040001d7882 */ /* 0x000fe20000000000 */
[----:B------:R-:W-:Y:S01]  /*6c40*/  IMAD.U32 R21, RZ, RZ, UR59 ;  /* 0x0000003bff157e24 */ /* 0x000fe2000f8e00ff */
[----:B------:R-:W-:Y:S01]  /*6c50*/  UMOV UR25, UR29 ;  /* 0x0000001d00197c82 */ /* 0x000fe20008000000 */
        /* <DEDUP_REMOVED lines=10> */
[----:B--2---:R-:W2:Y:S01]  /*6d00*/  FENCE.VIEW.ASYNC.S ;  /* 0x00000000000073c6 */ /* 0x004ea20000000000 */
[----:B------:R-:W-:Y:S01]  /*6d10*/  R2UR UR4, R9 ;  /* 0x00000000090472ca */ /* 0x000fe200000e0000 */
[----:B------:R-:W-:Y:S01]  /*6d20*/  VIADD R9, R5, 0x100 ;  /* 0x0000010005097836 */ /* 0x000fe20000000000 */
[----:B------:R-:W-:Y:S01]  /*6d30*/  R2UR UR5, R14 ;  /* 0x000000000e0572ca */ /* 0x000fe200000e0000 */
[----:B--2---:R-:W-:Y:S06]  /*6d40*/  BAR.SYNC.DEFER_BLOCKING 0x9, 0x100 ;  /* 0x0244000000007b1d */ /* 0x004fec0000010000 */
[----:B---3--:R-:W-:-:S06]  /*6d50*/  WARPGROUP.ARRIVE ;  /* 0x00000000000079c5 */ /* 0x008fcc0000000000 */
        /* <DEDUP_REMOVED lines=41> */
[----:B------:R-:W-:Y:S02]  /*6ff0*/  IMAD.U32 R10, RZ, RZ, UR58 ;  /* 0x0000003aff0a7e24 */ /* 0x000fe4000f8e00ff */
[----:B------:R-:W-:Y:S01]  /*7000*/  VIADD R6, R7, 0x400 ;  /* 0x0000040007067836 */ /* 0x000fe20000000000 */
[----:B------:R-:W-:Y:S01]  /*7010*/  HGMMA.64x64x16.F32 R24, gdesc[UR56].tnspA, R24 ;  /* 0x20e00000381879f0 */ /* 0x000fe20008700818 */
[----:B------:R-:W-:Y:S01]  /*7020*/  R2UR UR56, R8 ;  /* 0x00000000083872ca */ /* 0x000fe200000e0000 */
[----:B------:R-:W-:Y:S01]  /*7030*/  VIADD R8, R5, 0x200 ;  /* 0x0000020005087836 */ /* 0x000fe20000000000 */
[----:B------:R-:W-:Y:S02]  /*7040*/  R2UR UR59, R218 ;  /* 0x00000000da3b72ca */ /* 0x000fe400000e0000 */
[----:B------:R-:W-:-:S02]  /*7050*/  R2UR UR58, R219 ;  /* 0x00000000db3a72ca */ /* 0x000fc400000e0000 */
[----:B------:R-:W-:Y:S02]  /*7060*/  R2UR UR57, R220 ;  /* 0x00000000dc3972ca */ /* 0x000fe400000e0000 */
        /* <DEDUP_REMOVED lines=43> */
[----:B----4-:R-:W-:Y:S01]  /*7320*/  LEA.HI.X.SX32 R7, R7, R234, 0x1, P1 ;  /* 0x000000ea07077211 */ /* 0x010fe200008f0eff */
        /* <DEDUP_REMOVED lines=44> */
[----:B--2---:R-:W-:Y:S01]  /*75f0*/  LOP3.LUT R24, R23, 0x80000, RZ, 0xfc, !PT ;  /* 0x0008000017187812 */ /* 0x004fe200078efcff */
        /* <DEDUP_REMOVED lines=19> */
[----:B------:R-:W-:Y:S01]  /*7730*/  UMOV UR7, 0x40 ;  /* 0x0000004000077882 */ /* 0x000fe20000000000 */
        /* <DEDUP_REMOVED lines=28> */
[C---:B------:R-:W-:Y:S01]  /*7900*/  VIADD R26, R24.reuse, 0x10 ;  /* 0x00000010181a7836 */ /* 0x040fe20000000000 */
[----:B------:R-:W-:Y:S01]  /*7910*/  UMOV UR49, UR45 ;  /* 0x0000002d00317c82 */ /* 0x000fe20008000000 */
[----:B------:R-:W-:Y:S01]  /*7920*/  UMOV UR41, UR25 ;  /* 0x0000001900297c82 */ /* 0x000fe20008000000 */
[----:B------:R-:W-:Y:S01]  /*7930*/  R2UR UR44, R25 ;  /* 0x00000000192c72ca */ /* 0x000fe200000e0000 */
[----:B------:R-:W-:Y:S01]  /*7940*/  VIADD R25, R24, 0x110 ;  /* 0x0000011018197836 */ /* 0x000fe20000000000 */
[----:B------:R-:W-:Y:S01]  /*7950*/  R2UR UR46, R26 ;  /* 0x000000001a2e72ca */ /* 0x000fe200000e0000 */
[C---:B------:R-:W-:Y:S01]  /*7960*/  VIADD R26, R24.reuse, 0x90 ;  /* 0x00000090181a7836 */ /* 0x040fe20000000000 */
[----:B------:R-:W-:Y:S01]  /*7970*/  UMOV UR37, UR25 ;  /* 0x0000001900257c82 */ /* 0x000fe20008000000 */
[----:B------:R-:W-:Y:S01]  /*7980*/  UMOV UR33, UR25 ;  /* 0x0000001900217c82 */ /* 0x000fe20008000000 */
[----:B------:R-:W-:Y:S01]  /*7990*/  R2UR UR5, R25 ;  /* 0x00000000190572ca */ /* 0x000fe200000e0000 */
[----:B------:R-:W-:Y:S01]  /*79a0*/  VIADD R25, R24, 0x190 ;  /* 0x0000019018197836 */ /* 0x000fe20000000000 */
[----:B------:R-:W-:Y:S01]  /*79b0*/  R2UR UR4, R26 ;  /* 0x000000001a0472ca */ /* 0x000fe200000e0000 */
[----:B------:R-:W-:Y:S01]  /*79c0*/  UMOV UR29, UR25 ;  /* 0x00000019001d7c82 */ /* 0x000fe20008000000 */
[----:B------:R-:W-:Y:S01]  /*79d0*/  UMOV UR15, 0x40 ;  /* 0x00000040000f7882 */ /* 0x000fe20000000000 */
[----:B------:R1:W-:Y:S01]  /*79e0*/  REDG.E.ADD.F32x4.FTZ.RN.STRONG.GPU desc[UR60][R6.64+0x1000], R32 ;  /* 0x00100020060079a6 */ /* 0x0003e2000c10f7bc */
[----:B------:R-:W-:Y:S01]  /*79f0*/  R2UR UR6, R25 ;  /* 0x00000000190672ca */ /* 0x000fe200000e0000 */
[----:B------:R-:W-:Y:S01]  /*7a00*/  VIADD R25, R24, 0x210 ;  /* 0x0000021018197836 */ /* 0x000fe20000000000 */
[----:B------:R-:W-:Y:S01]  /*7a10*/  UMOV UR8, UR44 ;  /* 0x0000002c00087c82 */ /* 0x000fe20008000000 */
[----:B------:R-:W-:Y:S01]  /*7a20*/  IMAD.U32 R220, RZ, RZ, UR10 ;  /* 0x0000000affdc7e24 */ /* 0x000fe2000f8e00ff */
[----:B------:R-:W-:Y:S01]  /*7a30*/  UMOV UR9, UR45 ;  /* 0x0000002d00097c82 */ /* 0x000fe20008000000 */
[----:B------:R-:W-:Y:S01]  /*7a40*/  IMAD.U32 R221, RZ, RZ, UR11 ;  /* 0x0000000bffdd7e24 */ /* 0x000fe2000f8e00ff */
[----:B------:R-:W-:Y:S01]  /*7a50*/  R2UR UR50, R25 ;  /* 0x00000000193272ca */ /* 0x000fe200000e0000 */
[----:B------:R-:W-:Y:S01]  /*7a60*/  UMOV UR11, 0x40 ;  /* 0x00000040000b7882 */ /* 0x000fe20000000000 */
[----:B------:R-:W-:Y:S01]  /*7a70*/  UMOV UR48, UR44 ;  /* 0x0000002c00307c82 */ /* 0x000fe20008000000 */
[----:B------:R-:W-:Y:S01]  /*7a80*/  UMOV UR10, UR4 ;  /* 0x00000004000a7c82 */ /* 0x000fe20008000000 */
[----:B------:R-:W-:Y:S01]  /*7a90*/  IMAD.U32 R223, RZ, RZ, UR11 ;  /* 0x0000000bffdf7e24 */ /* 0x000fe2000f8e00ff */
[----:B------:R1:W-:Y:S01]  /*7aa0*/  REDG.E.ADD.F32x4.FTZ.RN.STRONG.GPU desc[UR60][R6.64+0x1800], R36 ;  /* 0x00180024060079a6 */ /* 0x0003e2000c10f7bc */
        /* <DEDUP_REMOVED lines=16> */
[----:B------:R-:W-:Y:S01]  /*7bb0*/  R2UR UR24, R25 ;  /* 0x00000000191872ca */ /* 0x000fe200000e0000 */
[----:B------:R-:W-:Y:S01]  /*7bc0*/  HGMMA.64x16x16.F32 R160, gdesc[UR8].tnspA.tnspB, R160 ;  /* 0x6020000008a079f0 */ /* 0x000fe200087008a0 */
[C---:B------:R-:W-:Y:S01]  /*7bd0*/  VIADD R26, R24.reuse, 0x20 ;  /* 0x00000020181a7836 */ /* 0x040fe20000000000 */
[----:B------:R1:W-:Y:S02]  /*7be0*/  REDG.E.ADD.F32x4.FTZ.RN.STRONG.GPU desc[UR60][R6.64+0x2800], R44 ;  /* 0x0028002c060079a6 */ /* 0x0003e4000c10f7bc */
[----:B------:R-:W-:Y:S01]  /*7bf0*/  HGMMA.64x16x16.F32 R168, gdesc[UR48].tnspA.tnspB, R168 ;  /* 0x6020000030a879f0 */ /* 0x000fe200087008a8 */
[----:B------:R-:W-:Y:S01]  /*7c00*/  VIADD R25, R24, 0x120 ;  /* 0x0000012018197836 */ /* 0x000fe20000000000 */
[----:B------:R-:W-:Y:S01]  /*7c10*/  R2UR UR26, R26 ;  /* 0x000000001a1a72ca */ /* 0x000fe200000e0000 */
[----:B------:R-:W-:Y:S01]  /*7c20*/  IMAD.U32 R226, RZ, RZ, UR10 ;  /* 0x0000000affe27e24 */ /* 0x000fe2000f8e00ff */
[----:B------:R-:W-:Y:S01]  /*7c30*/  UMOV UR5, 0x40000040 ;  /* 0x4000004000057882 */ /* 0x000fe20000000000 */
[----:B------:R-:W-:Y:S01]  /*7c40*/  IMAD.U32 R227, RZ, RZ, UR11 ;  /* 0x0000000bffe37e24 */ /* 0x000fe2000f8e00ff */
[----:B------:R-:W-:Y:S01]  /*7c50*/  R2UR UR38, R25 ;  /* 0x00000000192672ca */ /* 0x000fe200000e0000 */
[C---:B------:R-:W-:Y:S01]  /*7c60*/  VIADD R25, R24.reuse, 0x1a0 ;  /* 0x000001a018197836 */ /* 0x040fe20000000000 */
[----:B------:R-:W-:Y:S01]  /*7c70*/  UMOV UR40, UR24 ;  /* 0x0000001800287c82 */ /* 0x000fe20008000000 */
[C---:B------:R-:W-:Y:S01]  /*7c80*/  VIADD R26, R24.reuse, 0xa0 ;  /* 0x000000a0181a7836 */ /* 0x040fe20000000000 */
[----:B------:R-:W-:Y:S01]  /*7c90*/  UMOV UR36, UR24 ;  /* 0x0000001800247c82 */ /* 0x000fe20008000000 */
[----:B------:R-:W-:Y:S01]  /*7ca0*/  UMOV UR32, UR24 ;  /* 0x0000001800207c82 */ /* 0x000fe20008000000 */
[----:B------:R-:W-:Y:S01]  /*7cb0*/  R2UR UR34, R25 ;  /* 0x00000000192272ca */ /* 0x000fe200000e0000 */
[----:B------:R-:W-:Y:S01]  /*7cc0*/  VIADD R25, R24, 0x220 ;  /* 0x0000022018197836 */ /* 0x000fe20000000000 */
[----:B------:R-:W-:Y:S01]  /*7cd0*/  R2UR UR42, R26 ;  /* 0x000000001a2a72ca */ /* 0x000fe200000e0000 */
[----:B------:R-:W-:Y:S01]  /*7ce0*/  UMOV UR28, UR24 ;  /* 0x00000018001c7c82 */ /* 0x000fe20008000000 */
[----:B------:R1:W-:Y:S02]  /*7cf0*/  REDG.E.ADD.F32x4.FTZ.RN.STRONG.GPU desc[UR60][R6.64+0x3000], R48 ;  /* 0x00300030060079a6 */ /* 0x0003e4000c10f7bc */
[----:B------:R-:W-:Y:S01]  /*7d00*/  R2UR UR30, R25 ;  /* 0x00000000191e72ca */ /* 0x000fe200000e0000 */
[----:B------:R-:W-:Y:S01]  /*7d10*/  HGMMA.64x16x16.F32 R136, gdesc[UR24].tnspA.tnspB, R136 ;  /* 0x60200000188879f0 */ /* 0x000fe20008700888 */
[----:B------:R-:W-:Y:S01]  /*7d20*/  VIADD R26, R24, 0x30 ;  /* 0x00000030181a7836 */ /* 0x000fe20000000000 */
[----:B------:R-:W-:Y:S01]  /*7d30*/  UMOV UR21, UR5 ;  /* 0x0000000500157c82 */ /* 0x000fe20008000000 */
[----:B------:R-:W-:-:S05]  /*7d40*/  UMOV UR17, UR5 ;  /* 0x0000000500117c82 */ /* 0x000fca0008000000 */
[----:B------:R-:W-:Y:S01]  /*7d50*/  HGMMA.64x16x16.F32 R144, gdesc[UR40].tnspA.tnspB, R144 ;  /* 0x60200000289079f0 */ /* 0x000fe20008700890 */
[----:B------:R-:W-:Y:S01]  /*7d60*/  UMOV UR13, UR5 ;  /* 0x00000005000d7c82 */ /* 0x000fe20008000000 */
[----:B------:R-:W-:Y:S01]  /*7d70*/  UMOV UR9, UR5 ;  /* 0x0000000500097c82 */ /* 0x000fe20008000000 */
[----:B------:R-:W-:Y:S01]  /*7d80*/  UMOV UR11, 0x40 ;  /* 0x00000040000b7882 */ /* 0x000fe20000000000 */
[----:B------:R1:W-:Y:S01]  /*7d90*/  REDG.E.ADD.F32x4.FTZ.RN.STRONG.GPU desc[UR60][R6.64+0x3800], R52 ;  /* 0x00380034060079a6 */ /* 0x0003e2000c10f7bc */
[----:B------:R-:W-:Y:S01]  /*7da0*/  VIADD R25, R234, 0x180 ;  /* 0x00000180ea197836 */ /* 0x000fe20000000000 */
[----:B------:R-:W-:Y:S01]  /*7db0*/  HGMMA.64x16x16.F32 R152, gdesc[UR36].tnspA.tnspB, R152 ;  /* 0x60200000249879f0 */ /* 0x000fe20008700898 */
[----:B------:R-:W-:Y:S01]  /*7dc0*/  R2UR UR6, R26 ;  /* 0x000000001a0672ca */ /* 0x000fe200000e0000 */
[C---:B------:R-:W-:Y:S02]  /*7dd0*/  VIADD R26, R24.reuse, 0xb0 ;  /* 0x000000b0181a7836 */ /* 0x040fe40000000000 */
[----:B------:R-:W-:Y:S01]  /*7de0*/  R2UR UR4, R25 ;  /* 0x00000000190472ca */ /* 0x000fe200000e0000 */
[----:B------:R-:W-:Y:S01]  /*7df0*/  VIADD R25, R24, 0x130 ;  /* 0x0000013018197836 */ /* 0x000fe20000000000 */
[----:B------:R-:W-:Y:S01]  /*7e00*/  HGMMA.64x16x16.F32 R160, gdesc[UR32].tnspA.tnspB, R160 ;  /* 0x6020000020a079f0 */ /* 0x000fe200087008a0 */
[----:B------:R-:W-:Y:S01]  /*7e10*/  R2UR UR22, R26 ;  /* 0x000000001a1672ca */ /* 0x000fe200000e0000 */
[----:B------:R-:W-:-:S02]  /*7e20*/  IMAD.U32 R22, RZ, RZ, UR58 ;  /* 0x0000003aff167e24 */ /* 0x000fc4000f8e00ff */
[----:B------:R-:W-:Y:S01]  /*7e30*/  R2UR UR18, R25 ;  /* 0x00000000191272ca */ /* 0x000fe200000e0000 */
[----:B------:R-:W-:Y:S01]  /*7e40*/  HGMMA.64x16x16.F32 R168, gdesc[UR28].tnspA.tnspB, R168 ;  /* 0x602000001ca879f0 */ /* 0x000fe200087008a8 */
[C---:B------:R-:W-:Y:S02]  /*7e50*/  VIADD R25, R24.reuse, 0x1b0 ;  /* 0x000001b018197836 */ /* 0x040fe40000000000 */
[----:B------:R-:W-:Y:S02]  /*7e60*/  VIADD R24, R24, 0x230 ;  /* 0x0000023018187836 */ /* 0x000fe40000000000 */
        /* <DEDUP_REMOVED lines=15> */
.L_x_812:
        /* <DEDUP_REMOVED lines=111> */
.L_x_813:
[----:B------:R-:W2:Y:S01]  /*8650*/  LDL R5, [R1+0x8] ;  /* 0x0000080001057983 */ /* 0x000ea20000100800 */
[----:B------:R-:W-:Y:S01]  /*8660*/  VIADD R3, R3, 0x1 ;  /* 0x0000000103037836 */ /* 0x000fe20000000000 */
[----:B------:R-:W-:Y:S01]  /*8670*/  LOP3.LUT R18, R18, 0x1, RZ, 0x3c, !PT ;  /* 0x0000000112127812 */ /* 0x000fe200078e3cff */
[----:B------:R-:W-:Y:S02]  /*8680*/  VIADD R2, R2, 0x1 ;  /* 0x0000000102027836 */ /* 0x000fe40000000000 */
[----:B-----5:R-:W-:-:S03]  /*8690*/  VIADD R16, R16, 0x31820 ;  /* 0x0003182010107836 */ /* 0x020fc60000000000 */
[C---:B------:R-:W-:Y:S02]  /*86a0*/  ISETP.NE.AND P0, PT, R2.reuse, 0x2, PT ;  /* 0x000000020200780c */ /* 0x040fe40003f05270 */
[----:B------:R-:W-:Y:S02]  /*86b0*/  PRMT R16, RZ, 0x654, R16 ;  /* 0x00000654ff107816 */ /* 0x000fe40000000010 */
[----:B------:R-:W-:Y:S02]  /*86c0*/  SEL R2, R2, RZ, P0 ;  /* 0x000000ff02027207 */ /* 0x000fe40000000000 */
[----:B------:R1:W-:Y:S01]  /*86d0*/  SYNCS.ARRIVE.TRANS64.RED.A1T0 RZ, [R16+URZ], RZ ;  /* 0x000000ff10ff79a7 */ /* 0x0003e2000810043f */
[----:B--2---:R-:W-:Y:S02]  /*86e0*/  R2UR UR4, R5 ;  /* 0x00000000050472ca */ /* 0x004fe400000e0000 */
[----:B------:R-:W-:-:S04]  /*86f0*/  SEL R5, RZ, 0x1, P0 ;  /* 0x00000001ff057807 */ /* 0x000fc80000000000 */
[----:B------:R-:W-:-:S07]  /*8700*/  LOP3.LUT R228, R228, R5, RZ, 0x3c, !PT ;  /* 0x00000005e4e47212 */ /* 0x000fce00078e3cff */
[----:B------:R-:W-:-:S13]  /*8710*/  ISETP.GE.AND P1, PT, R3, UR4, PT ;  /* 0x0000000403007c0c */ /* 0x000fda000bf26270 */
[----:B-1----:R-:W-:Y:S05]  /*8720*/  @!P1 BRA `(.L_x_814) ;  /* 0xffffff9000789947 */ /* 0x002fea000383ffff */
        /* <DEDUP_REMOVED lines=82> */
.L_x_801:
[----:B------:R-:W-:Y:S05]  /*8c50*/  @P0 BRA `(.L_x_800) ;  /* 0x0000002400400947 */ /* 0x000fea0003800000 */
[----:B------:R-:W2:Y:S01]  /*8c60*/  LDL.LU R3, [R1+0x10] ;  /* 0x0000100001037983 */ /* 0x000ea20000300800 */
[----:B------:R-:W3:Y:S01]  /*8c70*/  S2R R4, SR_TID.X ;  /* 0x0000000000047919 */ /* 0x000ee20000002100 */
[----:B------:R-:W4:Y:S01]  /*8c80*/  S2UR UR5, SR_CgaCtaId ;  /* 0x00000000000579c3 */ /* 0x000f220000008800 */
[----:B------:R-:W-:Y:S01]  /*8c90*/  ULDC UR4, c[0x0][0x850] ;  /* 0x0002140000047ab9 */ /* 0x000fe20000000800 */
[----:B------:R-:W-:Y:S01]  /*8ca0*/  ULDC.64 UR12, c[0x0][0x818] ;  /* 0x00020600000c7ab9 */ /* 0x000fe20000000a00 */
[----:B-1----:R-:W5:Y:S01]  /*8cb0*/  LDL.LU R2, [R1+0xc] ;  /* 0x00000c0001027983 */ /* 0x002f620000300800 */
[----:B------:R-:W-:-:S03]  /*8cc0*/  ULDC.64 UR14, c[0x0][0x848] ;  /* 0x00021200000e7ab9 */ /* 0x000fc60000000a00 */
[----:B------:R-:W5:Y:S01]  /*8cd0*/  LDL.LU R0, [R1+0x14] ;  /* 0x0000140001007983 */ /* 0x000f620000300800 */
[----:B------:R-:W-:Y:S01]  /*8ce0*/  UISETP.NE.AND UP0, UPT, UR4, 0x1, UPT ;  /* 0x000000010400788c */ /* 0x000fe2000bf05270 */
[----:B------:R-:W-:Y:S02]  /*8cf0*/  BSSY B1, `(.L_x_815) ;  /* 0x0000057000017945 */ /* 0x000fe40003800000 */
[----:B------:R-:W-:-:S08]  /*8d00*/  UMOV UR4, 0x400 ;  /* 0x0000040000047882 */ /* 0x000fd00000000000 */
[----:B------:R-:W-:Y:S01]  /*8d10*/  @UP0 ULDC UR6, c[0x0][0x854] ;  /* 0x0002150000060ab9 */ /* 0x000fe20000000800 */
[----:B----4-:R-:W-:-:S03]  /*8d20*/  ULEA UR4, UR5, UR4, 0x18 ;  /* 0x0000000405047291 */ /* 0x010fc6000f8ec03f */
[----:B------:R-:W-:Y:S01]  /*8d30*/  @UP0 ULDC UR5, c[0x0][0x858] ;  /* 0x0002160000050ab9 */ /* 0x000fe20000000800 */
[----:B------:R-:W-:Y:S01]  /*8d40*/  BAR.SYNC.DEFER_BLOCKING 0x1, 0x100 ;  /* 0x0044000000007b1d */ /* 0x000fe20000010000 */
[----:B--2---:R-:W-:Y:S01]  /*8d50*/  R2UR UR8, R3 ;  /* 0x00000000030872ca */ /* 0x004fe200000e0000 */
[----:B---3--:R-:W-:-:S05]  /*8d60*/  VIADD R3, R4, 0xffffff80 ;  /* 0xffffff8004037836 */ /* 0x008fca0000000000 */
[----:B------:R-:W-:Y:S02]  /*8d70*/  ISETP.NE.AND P0, PT, R3, RZ, PT ;  /* 0x000000ff0300720c */ /* 0x000fe40003f05270 */
[----:B-----5:R-:W-:Y:S02]  /*8d80*/  R2UR UR11, R2 ;  /* 0x00000000020b72ca */ /* 0x020fe400000e0000 */
[----:B------:R-:W-:-:S03]  /*8d90*/  R2UR UR17, R0 ;  /* 0x00000000001172ca */ /* 0x000fc600000e0000 */
[----:B------:R-:W-:Y:S01]  /*8da0*/  UIMAD UR8, UR8, 0x5000, URZ ;  /* 0x00005000080878a4 */ /* 0x000fe2000f8e023f */
[----:B------:R-:W-:-:S03]  /*8db0*/  SHF.R.S32.HI R0, RZ, 0x1f, R3 ;  /* 0x0000001fff007819 */ /* 0x000fc60000011403 */
[----:B------:R-:W-:Y:S01]  /*8dc0*/  USHF.R.S32.HI UR9, URZ, 0x1f, UR8 ;  /* 0x0000001f3f097899 */ /* 0x000fe20008011408 */
[----:B------:R-:W-:-:S03]  /*8dd0*/  LEA.HI R2, R0, R3, RZ, 0x7 ;  /* 0x0000000300027211 */ /* 0x000fc600078f38ff */
[----:B------:R-:W-:Y:S01]  /*8de0*/  UIMAD.WIDE.U32 UR6, UR11, UR6, URZ ;  /* 0x000000060b0672a5 */ /* 0x000fe2000f8e003f */
[----:B------:R-:W-:Y:S02]  /*8df0*/  LOP3.LUT R0, R2, 0x3fffff80, RZ, 0xc0, !PT ;  /* 0x3fffff8002007812 */ /* 0x000fe400078ec0ff */
[----:B------:R-:W-:Y:S01]  /*8e00*/  SHF.R.S32.HI R5, RZ, 0x7, R2 ;  /* 0x00000007ff057819 */ /* 0x000fe20000011402 */
[----:B------:R-:W-:Y:S02]  /*8e10*/  @UP0 USHF.R.U32.HI UR11, URZ, UR5, UR7 ;  /* 0x000000053f0b0299 */ /* 0x000fe40008011607 */
[----:B------:R-:W-:Y:S01]  /*8e20*/  IMAD.IADD R0, R3, 0x1, -R0 ;  /* 0x0000000103007824 */ /* 0x000fe200078e0a00 */
[----:B------:R-:W-:Y:S02]  /*8e30*/  USHF.R.S32.HI UR16, URZ, 0x1f, UR17 ;  /* 0x0000001f3f107899 */ /* 0x000fe40008011411 */
[----:B------:R-:W-:Y:S01]  /*8e40*/  USHF.R.S32.HI UR5, URZ, 0x1f, UR11 ;  /* 0x0000001f3f057899 */ /* 0x000fe2000801140b */
[----:B------:R-:W-:Y:S01]  /*8e50*/  IMAD R0, R5, 0xa00, R0 ;  /* 0x00000a0005007824 */ /* 0x000fe200078e0200 */
[----:B------:R-:W-:-:S02]  /*8e60*/  UIMAD.WIDE.U32 UR6, UR11, UR12, UR8 ;  /* 0x0000000c0b0672a5 */ /* 0x000fc4000f8e0008 */
[----:B------:R-:W-:Y:S01]  /*8e70*/  IMAD.U32 R2, RZ, RZ, UR11 ;  /* 0x0000000bff027e24 */ /* 0x000fe2000f8e00ff */
[----:B------:R-:W-:Y:S01]  /*8e80*/  UIMAD UR10, UR5, UR12, URZ ;  /* 0x0000000c050a72a4 */ /* 0x000fe2000f8e023f */
[----:B------:R-:W-:-:S03]  /*8e90*/  IMAD.SHL.U32 R0, R0, 0x4, RZ ;  /* 0x0000000400007824 */ /* 0x000fc600078e00ff */
[----:B------:R-:W-:Y:S01]  /*8ea0*/  UIMAD UR10, UR11, UR13, UR10 ;  /* 0x0000000d0b0a72a4 */ /* 0x000fe2000f8e020a */
[----:B------:R1:W-:Y:S01]  /*8eb0*/  STL [R1+0xc], R2 ;  /* 0x00000c0201007387 */ /* 0x0003e20000100800 */
[----:B------:R-:W-:Y:S01]  /*8ec0*/  LEA R0, R0, UR4, 0x2 ;  /* 0x0000000400007c11 */ /* 0x000fe2000f8e10ff */
[----:B------:R-:W-:Y:S01]  /*8ed0*/  ULDC.64 UR12, c[0x0][0x840] ;  /* 0x00021000000c7ab9 */ /* 0x000fe20000000a00 */
[----:B------:R-:W-:Y:S02]  /*8ee0*/  UIADD3 UR7, UR7, UR10, URZ ;  /* 0x0000000a07077290 */ /* 0x000fe4000fffe03f */
[----:B------:R-:W-:Y:S01]  /*8ef0*/  UIMAD UR5, UR5, UR12, URZ ;  /* 0x0000000c050572a4 */ /* 0x000fe2000f8e023f */
[----:B------:R1:W-:Y:S01]  /*8f00*/  STS.128 [R0], R56 ;  /* 0x0000003800007388 */ /* 0x0003e20000000c00 */
[----:B------:R-:W-:Y:S02]  /*8f10*/  UIMAD.WIDE.U32 UR8, UR11, UR12, UR8 ;  /* 0x0000000c0b0872a5 */ /* 0x000fe4000f8e0008 */
[----:B------:R-:W-:Y:S01]  /*8f20*/  UIMAD UR11, UR11, UR13, UR5 ;  /* 0x0000000d0b0b72a4 */ /* 0x000fe2000f8e0205 */
[----:B------:R1:W-:Y:S01]  /*8f30*/  STS.128 [R0+0x800], R60 ;  /* 0x0008003c00007388 */ /* 0x0003e20000000c00 */
[----:B------:R-:W-:Y:S01]  /*8f40*/  UIMAD UR10, UR16, UR14, URZ ;  /* 0x0000000e100a72a4 */ /* 0x000fe2000f8e023f */
[----:B------:R-:W-:-:S02]  /*8f50*/  ULDC.64 UR12, c[0x0][0x820] ;  /* 0x00020800000c7ab9 */ /* 0x000fc40000000a00 */
        /* <DEDUP_REMOVED lines=33> */
[----:B--2---:R-:W2:Y:S02]  /*9170*/  FENCE.VIEW.ASYNC.S ;  /* 0x00000000000073c6 */ /* 0x004ea40000000000 */
[----:B--2---:R-:W-:Y:S06]  /*9180*/  BAR.SYNC.DEFER_BLOCKING 0x1, 0x100 ;  /* 0x0044000000007b1d */ /* 0x004fec0000010000 */
[----:B------:R-:W-:Y:S05]  /*9190*/  @P0 BRA `(.L_x_816) ;  /* 0x0000000000300947 */ /* 0x000fea0003800000 */
[----:B------:R-:W-:Y:S01]  /*91a0*/  PLOP3.LUT P0, PT, PT, PT, PT, 0x80, 0x0 ;  /* 0x000000000000781c */ /* 0x000fe20003f0f070 */
[----:B------:R-:W-:Y:S01]  /*91b0*/  UMOV UR5, 0x1400 ;  /* 0x0000140000057882 */ /* 0x000fe20000000000 */
[----:B------:R-:W-:Y:S01]  /*91c0*/  UMOV UR8, 0x0 ;  /* 0x0000000000087882 */ /* 0x000fe20000000000 */
[----:B------:R-:W-:Y:S01]  /*91d0*/  UMOV UR9, 0x14f00000 ;  /* 0x14f0000000097882 */ /* 0x000fe20000000000 */
[----:B------:R-:W-:-:S09]  /*91e0*/  UMOV UR6, UR14 ;  /* 0x0000000e00067c82 */ /* 0x000fd20008000000 */
.L_x_817:
[----:B------:R-:W-:Y:S01]  /*91f0*/  @P0 ELECT P1, URZ, PT ;  /* 0x00000000003f082f */ /* 0x000fe20003820000 */
[----:B------:R2:W-:-:S12]  /*9200*/  UBLKRED.G.S.ADD.F32.RN [UR6], [UR4], UR5, desc[UR8] ;  /* 0x00000806040073bb */ /* 0x0005d800080a1405 */
[----:B------:R-:W-:Y:S02]  /*9210*/  @P1 PLOP3.LUT P0, PT, P1, PT, PT, 0x8, 0x0 ;  /* 0x000000000000181c */ /* 0x000fe40000f0e170 */
[----:B------:R-:W-:-:S11]  /*9220*/  PLOP3.LUT P1, PT, PT, PT, PT, 0x8, 0x0 ;  /* 0x000000000000781c */ /* 0x000fd60003f2e170 */
[----:B--2---:R-:W-:Y:S05]  /*9230*/  @P0 BRA.U.ANY `(.L_x_817) ;  /* 0xfffffffd00ec0947 */ /* 0x004fea000393ffff */
[----:B------:R0:W-:Y:S01]  /*9240*/  UTMACMDFLUSH ;  /* 0x00000000000079b7 */ /* 0x0001e20000000000 */
[----:B------:R-:W-:-:S04]  /*9250*/  DEPBAR.LE SB0, 0x0 ;  /* 0x000080000000791a */ /* 0x000fc80000000000 */
.L_x_816:
[----:B------:R-:W-:Y:S05]  /*9260*/  BSYNC B1 ;  /* 0x0000000000017941 */ /* 0x000fea0003800000 */
.L_x_815:
        /* <DEDUP_REMOVED lines=32> */
.L_x_818:
        /* <DEDUP_REMOVED lines=8> */
.L_x_796:
[----:B------:R-:W-:-:S08]  /*94f0*/  NOP ;  /* 0x0000000000007918 */ /* 0x000fd00000000000 */
[----:B------:R-:W1:-:S00]  /*9500*/  USETMAXREG.DEALLOC.CTAPOOL 0x18 ;  /* 0x00000018000079c8 */ /* 0x000e4000080e0500 */
[----:B-1----:R-:W-:-:S06]  /*9510*/  LOP3.LUT R2, R2, 0x3, RZ, 0xc0, !PT ;  /* 0x0000000302027812 */ /* 0x002fcc00078ec0ff */
        /* <DEDUP_REMOVED lines=24> */
.L_x_819:
[----:B------:R-:W-:Y:S01]  /*96a0*/  ULDC UR8, c[0x0][0x8cc] ;  /* 0x0002330000087ab9 */ /* 0x000fe20000000800 */
[----:B------:R-:W-:Y:S01]  /*96b0*/  UMOV UR11, UR7 ;  /* 0x00000007000b7c82 */ /* 0x000fe20008000000 */
[----:B------:R-:W-:-:S11]  /*96c0*/  UISETP.NE.AND UP0, UPT, UR8, 0x1, UPT ;  /* 0x000000010800788c */ /* 0x000fd6000bf05270 */
[----:B------:R-:W-:Y:S02]  /*96d0*/  @UP0 ULDC.64 UR12, c[0x0][0x8d0] ;  /* 0x00023400000c0ab9 */ /* 0x000fe40000000a00 */
[----:B------:R-:W-:-:S04]  /*96e0*/  UIMAD.WIDE.U32 UR4, UR7, UR12, URZ ;  /* 0x0000000c070472a5 */ /* 0x000fc8000f8e003f */
[----:B------:R-:W-:-:S04]  /*96f0*/  @UP0 USHF.R.U32.HI UR11, URZ, UR13, UR5 ;  /* 0x0000000d3f0b0299 */ /* 0x000fc80008011605 */
[----:B------:R-:W-:-:S12]  /*9700*/  UIMAD UR4, UR11, UR8, URZ ;  /* 0x000000080b0472a4 */ /* 0x000fd8000f8e023f */
.L_x_820:
        /* <DEDUP_REMOVED lines=38> */
[----:B------:R-:W-:Y:S01]  /*9970*/  IMAD.MOV.U32 R17, RZ, RZ, RZ ;  /* 0x000000ffff117224 */ /* 0x000fe200078e00ff */
[----:B------:R-:W-:Y:S02]  /*9980*/  SHF.R.S32.HI R5, RZ, 0x1f, R5 ;  /* 0x0000001fff057819 */ /* 0x000fe40000011405 */
[----:B------:R-:W-:Y:S01]  /*9990*/  ELECT P0, URZ, PT ;  /* 0x00000000003f782f */ /* 0x000fe20003800000 */
[----:B------:R-:W2:Y:S01]  /*99a0*/  LDC.64 R6, c[0x0][0x730] ;  /* 0x0001cc00ff067b82 */ /* 0x000ea20000000a00 */
[----:B------:R-:W-:Y:S01]  /*99b0*/  SHF.R.S32.HI R15, RZ, 0x1f, R15 ;  /* 0x0000001fff0f7819 */ /* 0x000fe2000001140f */
[----:B------:R-:W-:-:S04]  /*99c0*/  UMOV UR12, UR20 ;  /* 0x00000014000c7c82 */ /* 0x000fc80008000000 */
        /* <DEDUP_REMOVED lines=30> */
.L_x_837:
        /* <DEDUP_REMOVED lines=10> */
.L_x_823:
        /* <DEDUP_REMOVED lines=125> */
.L_x_829:
[----:B------:R-:W-:-:S04]  /*a420*/  SHF.L.U32 R10, R15, 0x1f, RZ ;  /* 0x0000001f0f0a7819 */ /* 0x000fc800000006ff */
[----:B------:R-:W1:Y:S02]  /*a430*/  SYNCS.PHASECHK.TRANS64.TRYWAIT P1, [R7+URZ+0x31838], R10 ;  /* 0x0318380a070075a7 */ /* 0x000e64000802017f */
[----:B-1---5:R-:W-:Y:S05]  /*a440*/  @!P1 BRA `(.L_x_825) ;  /* 0x0000000c009c9947 */ /* 0x022fea0003800000 */
.L_x_838:
[----:B------:R-:W-:Y:S05]  /*a450*/  @P0 BRA `(.L_x_826) ;  /* 0x0000000000140947 */ /* 0x000fea0003800000 */
[----:B------:R-:W-:Y:S01]  /*a460*/  ISETP.NE.AND P1, PT, R17, RZ, PT ;  /* 0x000000ff1100720c */ /* 0x000fe20003f25270 */
[----:B-1----:R-:W-:-:S04]  /*a470*/  IMAD.MOV.U32 R10, RZ, RZ, 0x8100 ;  /* 0x00008100ff0a7424 */ /* 0x002fc800078e00ff */
[----:B------:R2:W-:Y:S08]  /*a480*/  SYNCS.ARRIVE.TRANS64 RZ, [R7+URZ+0x31830], R10 ;  /* 0x0318300a07ff79a7 */ /* 0x0005f0000800003f */
[----:B------:R-:W-:Y:S05]  /*a490*/  @!P1 BRA `(.L_x_826) ;  /* 0x0000000000049947 */ /* 0x000fea0003800000 */
[----:B------:R-:W-:Y:S01]  /*a4a0*/  BPT.TRAP 0x1 ;  /* 0x000000040000795c */ /* 0x000fe20000300000 */
.L_x_826:
        /* <DEDUP_REMOVED lines=51> */
.L_x_840:
[----:B------:R-:W-:Y:S01]  /*a7e0*/  LOP3.LUT R15, R15, 0x1, RZ, 0x3c, !PT ;  /* 0x000000010f0f7812 */ /* 0x000fe200078e3cff */
[----:B------:R-:W-:Y:S06]  /*a7f0*/  @P2 BRA `(.L_x_828) ;  /* 0x0000000000142947 */ /* 0x000fec0003800000 */
[----:B------:R-:W-:Y:S01]  /*a800*/  ISETP.NE.AND P1, PT, R17, RZ, PT ;  /* 0x000000ff1100720c */ /* 0x000fe20003f25270 */
[----:B-1----:R-:W-:-:S04]  /*a810*/  IMAD.MOV.U32 R20, RZ, RZ, 0x8100 ;  /* 0x00008100ff147424 */ /* 0x002fc800078e00ff */
[----:B------:R2:W-:Y:S08]  /*a820*/  SYNCS.ARRIVE.TRANS64 RZ, [R19+URZ+0x31810], R20 ;  /* 0x0318101413ff79a7 */ /* 0x0005f0000800003f */
[----:B------:R-:W-:Y:S05]  /*a830*/  @!P1 BRA `(.L_x_828) ;  /* 0x0000000000049947 */ /* 0x000fea0003800000 */
[----:B------:R-:W-:Y:S01]  /*a840*/  BPT.TRAP 0x1 ;  /* 0x000000040000795c */ /* 0x000fe20000300000 */
.L_x_828:
        /* <DEDUP_REMOVED lines=52> */
.L_x_824:
[----:B------:R-:W-:-:S04]  /*ab90*/  SHF.L.U32 R4, R15, 0x1f, RZ ;  /* 0x0000001f0f047819 */ /* 0x000fc800000006ff */
[----:B------:R-:W1:Y:S02]  /*aba0*/  SYNCS.PHASECHK.TRANS64.TRYWAIT P1, [R7+URZ+0x31838], R4 ;  /* 0x03183804070075a7 */ /* 0x000e64000802017f */
[----:B-1----:R-:W-:Y:S05]  /*abb0*/  @!P1 BRA `(.L_x_830) ;  /* 0x0000000400ec9947 */ /* 0x002fea0003800000 */
.L_x_841:
[----:B------:R-:W-:Y:S05]  /*abc0*/  @P0 BRA `(.L_x_831) ;  /* 0x0000000000180947 */ /* 0x000fea0003800000 */
[----:B------:R-:W2:Y:S01]  /*abd0*/  S2R R5, SR_TID.X ;  /* 0x0000000000057919 */ /* 0x000ea20000002100 */
[----:B-1----:R-:W-:-:S04]  /*abe0*/  IMAD.MOV.U32 R4, RZ, RZ, 0x8100 ;  /* 0x00008100ff047424 */ /* 0x002fc800078e00ff */
[----:B------:R3:W-:Y:S01]  /*abf0*/  SYNCS.ARRIVE.TRANS64 RZ, [R7+URZ+0x31830], R4 ;  /* 0x0318300407ff79a7 */ /* 0x0007e2000800003f */
[----:B--2---:R-:W-:-:S13]  /*ac00*/  LOP3.LUT P0, RZ, R5, 0x1f, RZ, 0xc0, !PT ;  /* 0x0000001f05ff7812 */ /* 0x004fda000780c0ff */
[----:B---3--:R-:W-:Y:S05]  /*ac10*/  @!P0 BRA `(.L_x_831) ;  /* 0x0000000000048947 */ /* 0x008fea0003800000 */
[----:B------:R-:W-:Y:S01]  /*ac20*/  BPT.TRAP 0x1 ;  /* 0x000000040000795c */ /* 0x000fe20000300000 */
.L_x_831:
        /* <DEDUP_REMOVED lines=14> */
[----:B------:R-:W-:Y:S01]  /*ad10*/  LOP3.LUT R15, R15, 0x1, RZ, 0x3c, !PT ;  /* 0x000000010f0f7812 */ /* 0x000fe200078e3cff */
[----:B------:R-:W-:-:S02]  /*ad20*/  UIADD3 UR40, UR8, 0x24100, URZ ;  /* 0x0002410008287890 */ /* 0x000fc4000fffe03f */
        /* <DEDUP_REMOVED lines=36> */
.L_x_821:
[----:B------:R-:W-:Y:S05]  /*af70*/  WARPSYNC.ALL ;  /* 0x0000000000007948 */ /* 0x000fea0003800000 */
[----:B------:R-:W-:-:S13]  /*af80*/  ELECT P0, URZ, PT ;  /* 0x00000000003f782f */ /* 0x000fda0003800000 */
[----:B------:R-:W-:Y:S05]  /*af90*/  @!P0 BRA `(.L_x_800) ;  /* 0x0000000000708947 */ /* 0x000fea0003800000 */
[----:B------:R-:W-:-:S04]  /*afa0*/  LOP3.LUT R0, R0, 0x2, RZ, 0xfc, !PT ;  /* 0x0000000200007812 */ /* 0x000fc800078efcff */
[----:B------:R-:W-:-:S13]  /*afb0*/  ISETP.NE.AND P1, PT, R0, 0x3, PT ;  /* 0x000000030000780c */ /* 0x000fda0003f25270 */
[----:B------:R-:W-:Y:S05]  /*afc0*/  @!P1 BRA `(.L_x_832) ;  /* 0x0000000000049947 */ /* 0x000fea0003800000 */
[----:B------:R-:W-:Y:S01]  /*afd0*/  BPT.TRAP 0x1 ;  /* 0x000000040000795c */ /* 0x000fe20000300000 */
.L_x_832:
        /* <DEDUP_REMOVED lines=8> */
.L_x_842:
        /* <DEDUP_REMOVED lines=9> */
.L_x_843:
[----:B------:R-:W-:Y:S05]  /*b0f0*/  @!P1 BRA `(.L_x_835) ;  /* 0x0000000000049947 */ /* 0x000fea0003800000 */
[----:B------:R-:W-:Y:S01]  /*b100*/  BPT.TRAP 0x1 ;  /* 0x000000040000795c */ /* 0x000fe20000300000 */
.L_x_835:
[----:B------:R-:W-:-:S07]  /*b110*/  SHF.L.U32 R15, R15, 0x1f, RZ ;  /* 0x0000001f0f0f7819 */ /* 0x000fce00000006ff */
.L_x_836:
[----:B--2---:R2:W3:Y:S02]  /*b120*/  SYNCS.PHASECHK.TRANS64.TRYWAIT P0, [R4+URZ+0x31838], R15 ;  /* 0x0318380f040075a7 */ /* 0x0044e4000800017f */
[----:B---3--:R-:W-:Y:S05]  /*b130*/  @!P0 NANOSLEEP.SYNCS 0x989680 ;  /* 0x009896800000895d */ /* 0x008fea0003900000 */
[----:B------:R-:W3:Y:S02]  /*b140*/  @!P0 SYNCS.PHASECHK.TRANS64 P0, [R4+URZ+0x31838], R15 ;  /* 0x0318380f040085a7 */ /* 0x000ee4000800007f */
[----:B---3--:R-:W-:Y:S05]  /*b150*/  @!P0 BRA `(.L_x_836) ;  /* 0xfffffffc00f08947 */ /* 0x008fea000383ffff */
.L_x_800:
[----:B------:R-:W-:Y:S05]  /*b160*/  BSYNC B0 ;  /* 0x0000000000007941 */ /* 0x000fea0003800000 */
.L_x_795:
[----:B------:R-:W-:Y:S05]  /*b170*/  EXIT ;  /* 0x000000000000794d */ /* 0x000fea0003800000 */
.L_x_803:
[----:B-1----:R1:W2:Y:S02]  /*b180*/  SYNCS.PHASECHK.TRANS64.TRYWAIT P0, [R17+URZ+0x31800], R10 ;  /* 0x0318000a110075a7 */ /* 0x0022a4000800017f */
[----:B--2---:R-:W-:Y:S05]  /*b190*/  @!P0 NANOSLEEP.SYNCS 0x989680 ;  /* 0x009896800000895d */ /* 0x004fea0003900000 */
[----:B------:R-:W2:Y:S02]  /*b1a0*/  @!P0 SYNCS.PHASECHK.TRANS64 P0, [R17+URZ+0x31800], R10 ;  /* 0x0318000a110085a7 */ /* 0x000ea4000800007f */
[----:B--2---:R-:W-:Y:S05]  /*b1b0*/  @!P0 BRA `(.L_x_803) ;  /* 0xfffffffc00f08947 */ /* 0x004fea000383ffff */
[----:B------:R-:W-:Y:S05]  /*b1c0*/  BRA `(.L_x_802) ;  /* 0xffffff5c00ac7947 */ /* 0x000fea000383ffff */
.L_x_807:
[----:B--2---:R2:W3:Y:S02]  /*b1d0*/  SYNCS.PHASECHK.TRANS64.TRYWAIT P1, [R16+URZ+0x31810], R9 ;  /* 0x03181009100075a7 */ /* 0x0044e4000802017f */
[----:B---3--:R-:W-:Y:S05]  /*b1e0*/  @!P1 NANOSLEEP.SYNCS 0x989680 ;  /* 0x009896800000995d */ /* 0x008fea0003900000 */
[----:B------:R-:W3:Y:S02]  /*b1f0*/  @!P1 SYNCS.PHASECHK.TRANS64 P1, [R16+URZ+0x31810], R9 ;  /* 0x03181009100095a7 */ /* 0x000ee4000802007f */
[----:B---3--:R-:W-:Y:S05]  /*b200*/  @!P1 BRA `(.L_x_807) ;  /* 0xfffffffc00f09947 */ /* 0x008fea000383ffff */
[----:B------:R-:W-:Y:S05]  /*b210*/  BRA `(.L_x_806) ;  /* 0xffffff6800087947 */ /* 0x000fea000383ffff */
.L_x_811:
[----:B----4-:R4:W1:Y:S02]  /*b220*/  SYNCS.PHASECHK.TRANS64.TRYWAIT P1, [R17+URZ+0x31830], R10 ;  /* 0x0318300a110075a7 */ /* 0x010864000802017f */
[----:B-1----:R-:W-:Y:S05]  /*b230*/  @!P1 NANOSLEEP.SYNCS 0x989680 ;  /* 0x009896800000995d */ /* 0x002fea0003900000 */
[----:B------:R-:W1:Y:S02]  /*b240*/  @!P1 SYNCS.PHASECHK.TRANS64 P1, [R17+URZ+0x31830], R10 ;  /* 0x0318300a110095a7 */ /* 0x000e64000802007f */
[----:B-1----:R-:W-:Y:S05]  /*b250*/  @!P1 BRA `(.L_x_811) ;  /* 0xfffffffc00f09947 */ /* 0x002fea000383ffff */
[----:B------:R-:W-:Y:S05]  /*b260*/  BRA `(.L_x_810) ;  /* 0xffffff8400087947 */ /* 0x000fea000383ffff */
.L_x_822:
[----:B-1----:R1:W2:Y:S02]  /*b270*/  SYNCS.PHASECHK.TRANS64.TRYWAIT P1, [R7+URZ+0x31820], R6 ;  /* 0x03182006070075a7 */ /* 0x0022a4000802017f */
[----:B--2---:R-:W-:Y:S05]  /*b280*/  @!P1 NANOSLEEP.SYNCS 0x989680 ;  /* 0x009896800000995d */ /* 0x004fea0003900000 */
[----:B------:R-:W2:Y:S02]  /*b290*/  @!P1 SYNCS.PHASECHK.TRANS64 P1, [R7+URZ+0x31820], R6 ;  /* 0x03182006070095a7 */ /* 0x000ea4000802007f */
[----:B--2---:R-:W-:Y:S05]  /*b2a0*/  @!P1 BRA `(.L_x_822) ;  /* 0xfffffffc00f09947 */ /* 0x004fea000383ffff */
[----:B------:R-:W-:Y:S05]  /*b2b0*/  BRA `(.L_x_837) ;  /* 0xffffffe8003c7947 */ /* 0x000fea000383ffff */
.L_x_825:
[----:B-1----:R1:W2:Y:S02]  /*b2c0*/  SYNCS.PHASECHK.TRANS64.TRYWAIT P1, [R7+URZ+0x31838], R10 ;  /* 0x0318380a070075a7 */ /* 0x0022a4000802017f */
[----:B--2---:R-:W-:Y:S05]  /*b2d0*/  @!P1 NANOSLEEP.SYNCS 0x989680 ;  /* 0x009896800000995d */ /* 0x004fea0003900000 */
[----:B------:R-:W2:Y:S02]  /*b2e0*/  @!P1 SYNCS.PHASECHK.TRANS64 P1, [R7+URZ+0x31838], R10 ;  /* 0x0318380a070095a7 */ /* 0x000ea4000802007f */
[----:B--2---:R-:W-:Y:S05]  /*b2f0*/  @!P1 BRA `(.L_x_825) ;  /* 0xfffffffc00f09947 */ /* 0x004fea000383ffff */
[----:B------:R-:W-:Y:S05]  /*b300*/  BRA `(.L_x_838) ;  /* 0xfffffff000507947 */ /* 0x000fea000383ffff */
.L_x_827:
[----:B------:R-:W-:-:S07]  /*b310*/  SHF.L.U32 R20, R14, 0x1f, RZ ;  /* 0x0000001f0e147819 */ /* 0x000fce00000006ff */
.L_x_839:
[----:B-1----:R1:W2:Y:S02]  /*b320*/  SYNCS.PHASECHK.TRANS64.TRYWAIT P1, [R19+URZ+0x31820], R20 ;  /* 0x03182014130075a7 */ /* 0x0022a4000802017f */
[----:B--2---:R-:W-:Y:S05]  /*b330*/  @!P1 NANOSLEEP.SYNCS 0x989680 ;  /* 0x009896800000995d */ /* 0x004fea0003900000 */
[----:B------:R-:W2:Y:S02]  /*b340*/  @!P1 SYNCS.PHASECHK.TRANS64 P1, [R19+URZ+0x31820], R20 ;  /* 0x03182014130095a7 */ /* 0x000ea4000802007f */
[----:B--2---:R-:W-:Y:S05]  /*b350*/  @!P1 BRA `(.L_x_839) ;  /* 0xfffffffc00f09947 */ /* 0x004fea000383ffff */
[----:B------:R-:W-:Y:S05]  /*b360*/  BRA `(.L_x_840) ;  /* 0xfffffff4001c7947 */ /* 0x000fea000383ffff */
.L_x_830:
[----:B-1----:R1:W2:Y:S02]  /*b370*/  SYNCS.PHASECHK.TRANS64.TRYWAIT P1, [R7+URZ+0x31838], R4 ;  /* 0x03183804070075a7 */ /* 0x0022a4000802017f */
[----:B--2---:R-:W-:Y:S05]  /*b380*/  @!P1 NANOSLEEP.SYNCS 0x989680 ;  /* 0x009896800000995d */ /* 0x004fea0003900000 */
[----:B------:R-:W2:Y:S02]  /*b390*/  @!P1 SYNCS.PHASECHK.TRANS64 P1, [R7+URZ+0x31838], R4 ;  /* 0x03183804070095a7 */ /* 0x000ea4000802007f */
[----:B--2---:R-:W-:Y:S05]  /*b3a0*/  @!P1 BRA `(.L_x_830) ;  /* 0xfffffffc00f09947 */ /* 0x004fea000383ffff */
[----:B------:R-:W-:Y:S05]  /*b3b0*/  BRA `(.L_x_841) ;  /* 0xfffffff800007947 */ /* 0x000fea000383ffff */
.L_x_833:
[----:B-1----:R1:W2:Y:S02]  /*b3c0*/  SYNCS.PHASECHK.TRANS64.TRYWAIT P0, [R3+URZ], R2 ;  /* 0x00000002030075a7 */ /* 0x0022a4000800017f */
[----:B--2---:R-:W-:Y:S05]  /*b3d0*/  @!P0 NANOSLEEP.SYNCS 0x989680 ;  /* 0x009896800000895d */ /* 0x004fea0003900000 */
[----:B------:R-:W2:Y:S02]  /*b3e0*/  @!P0 SYNCS.PHASECHK.TRANS64 P0, [R3+URZ], R2 ;  /* 0x00000002030085a7 */ /* 0x000ea4000800007f */
[----:B--2---:R-:W-:Y:S05]  /*b3f0*/  @!P0 BRA `(.L_x_833) ;  /* 0xfffffffc00f08947 */ /* 0x004fea000383ffff */
[----:B------:R-:W-:Y:S05]  /*b400*/  BRA `(.L_x_842) ;  /* 0xfffffffc00147947 */ /* 0x000fea000383ffff */
.L_x_834:
[----:B-1----:R1:W2:Y:S02]  /*b410*/  SYNCS.PHASECHK.TRANS64.TRYWAIT P0, [R17+URZ], R0 ;  /* 0x00000000110075a7 */ /* 0x0022a4000800017f */
[----:B--2---:R-:W-:Y:S05]  /*b420*/  @!P0 NANOSLEEP.SYNCS 0x989680 ;  /* 0x009896800000895d */ /* 0x004fea0003900000 */
[----:B------:R-:W2:Y:S02]  /*b430*/  @!P0 SYNCS.PHASECHK.TRANS64 P0, [R17+URZ], R0 ;  /* 0x00000000110085a7 */ /* 0x000ea4000800007f */
[----:B--2---:R-:W-:Y:S05]  /*b440*/  @!P0 BRA `(.L_x_834) ;  /* 0xfffffffc00f08947 */ /* 0x004fea000383ffff */
[----:B------:R-:W-:Y:S05]  /*b450*/  BRA `(.L_x_843) ;  /* 0xfffffffc00247947 */ /* 0x000fea000383ffff */
.L_x_844:
        /* <DEDUP_REMOVED lines=10> */
.L_x_2206:


//--------------------- .text._ZN7cutlass13device_kernelIN5flash11enable_sm90INS1_16FlashAttnBwdSm90INS1_25CollectiveMainloopBwdSm90ILi2ELi1ELi1EN4cute5tupleIJNS5_1CILi1EEES8_S8_EEENS6_IJNS7_ILi64EEENS7_ILi80EEENS7_ILi256EEEEEENS_6half_tEfNS_4arch4Sm90ELb1ELb0ELb1ELb1ELb0ELb0ELb1ELb1ELi2ELi1ELi1ELi1ELb0EEENS1_21CollectiveEpilogueBwdISD_SE_SG_Li256ELb1ELb1ELi2EEENS1_25SingleTileBwdLPTSchedulerILb1ELi80ELb0EEEEEEEEEvNT_6ParamsE --------------------------
	.section	.text._ZN7cutlass13device_kernelIN5flash11enable_sm90INS1_16FlashAttnBwdSm90INS1_25CollectiveMainloopBwdSm90ILi2ELi1ELi1EN4cute5tupleIJNS5_1CILi1EEES8_S8_EEENS6_IJNS7_ILi64EEENS7_ILi80EEENS7_ILi256EEEEEENS_6half_tEfNS_4arch4Sm90ELb1ELb0ELb1ELb1ELb0ELb0ELb1ELb1ELi2ELi1ELi1ELi1ELb0EEENS1_21CollectiveEpilogueBwdISD_SE_SG_Li256ELb1ELb1ELi2EEENS1_25SingleTileBwdLPTSchedulerILb1ELi80ELb0EEEEEEEEEvNT_6ParamsE,"ax",@progbits
	.align	128
.text._ZN7cutlass13device_kernelIN5flash11enable_sm90INS1_16FlashAttnBwdSm90INS1_25CollectiveMainloopBwdSm90ILi2ELi1ELi1EN4cute5tupleIJNS5_1CILi1EEES8_S8_EEENS6_IJNS7_ILi64EEENS7_ILi80EEENS7_ILi256EEEEEENS_6half_tEfNS_4arch4Sm90ELb1ELb0ELb1ELb1ELb0ELb0ELb1ELb1ELi2ELi1ELi1ELi1ELb0EEENS1_21CollectiveEpilogueBwdISD_SE_SG_Li256ELb1ELb1ELi2EEENS1_25SingleTileBwdLPTSchedulerILb1ELi80ELb0EEEEEEEEEvNT_6ParamsE:
        .type           _ZN7cutlass13device_kernelIN5flash11enable_sm90INS1_16FlashAttnBwdSm90INS1_25CollectiveMainloopBwdSm90ILi2ELi1ELi1EN4cute5tupleIJNS5_1CILi1EEES8_S8_EEENS6_IJNS7_ILi64EEENS7_ILi80EEENS7_ILi256EEEEEENS_6half_tEfNS_4arch4Sm90ELb1ELb0ELb1ELb1ELb0ELb0ELb1ELb1ELi2ELi1ELi1ELi1ELb0EEENS1_21CollectiveEpilogueBwdISD_SE_SG_Li256ELb1ELb1ELi2EEENS1_25SingleTileBwdLPTSchedulerILb1ELi80ELb0EEEEEEEEEvNT_6ParamsE,@function
        .size           _ZN7cutlass13device_kernelIN5flash11enable_sm90INS1_16FlashAttnBwdSm90INS1_25CollectiveMainloopBwdSm90ILi2ELi1ELi1EN4cute5tupleIJNS5_1CILi1EEES8_S8_EEENS6_IJNS7_ILi64EEENS7_ILi80EEENS7_ILi256EEEEEENS_6half_tEfNS_4arch4Sm90ELb1ELb0ELb1ELb1ELb0ELb0ELb1ELb1ELi2ELi1ELi1ELi1ELb0EEENS1_21CollectiveEpilogueBwdISD_SE_SG_Li256ELb1ELb1ELi2EEENS1_25SingleTileBwdLPTSchedulerILb1ELi80ELb0EEEEEEEEEvNT_6ParamsE,(.L_x_2207 - _ZN7cutlass13device_kernelIN5flash11enable_sm90INS1_16FlashAttnBwdSm90INS1_25CollectiveMainloopBwdSm90ILi2ELi1ELi1EN4cute5tupleIJNS5_1CILi1EEES8_S8_EEENS6_IJNS7_ILi64EEENS7_ILi80EEENS7_ILi256EEEEEENS_6half_tEfNS_4arch4Sm90ELb1ELb0ELb1ELb1ELb0ELb0ELb1ELb1ELi2ELi1ELi1ELi1ELb0EEENS1_21CollectiveEpilogueBwdISD_SE_SG_Li256ELb1ELb1ELi2EEENS1_25SingleTileBwdLPTSchedulerILb1ELi80ELb0EEEEEEEEEvNT_6ParamsE)
        .other          _ZN7cutlass13device_kernelIN5flash11enable_sm90INS1_16FlashAttnBwdSm90INS1_25CollectiveMainloopBwdSm90ILi2ELi1ELi1EN4cute5tupleIJNS5_1CILi1EEES8_S8_EEENS6_IJNS7_ILi64EEENS7_ILi80EEENS7_ILi256EEEEEENS_6half_tEfNS_4arch4Sm90ELb1ELb0ELb1ELb1ELb0ELb0ELb1ELb1ELi2ELi1ELi1ELi1ELb0EEENS1_21CollectiveEpilogueBwdISD_SE_SG_Li256ELb1ELb1ELi2EEENS1_25SingleTileBwdLPTSchedulerILb1ELi80ELb0EEEEEEEEEvNT_6ParamsE,@"STO_CUDA_ENTRY STV_DEFAULT"
_ZN7cutlass13device_kernelIN5flash11enable_sm90INS1_16FlashAttnBwdSm90INS1_25CollectiveMainloopBwdSm90ILi2ELi1ELi1EN4cute5tupleIJNS5_1CILi1EEES8_S8_EEENS6_IJNS7_ILi64EEENS7_ILi80EEENS7_ILi256EEEEEENS_6half_tEfNS_4arch4Sm90ELb1ELb0ELb1ELb1ELb0ELb0ELb1ELb1ELi2ELi1ELi1ELi1ELb0EEENS1_21CollectiveEpilogueBwdISD_SE_SG_Li256ELb1ELb1ELi2EEENS1_25SingleTileBwdLPTSchedulerILb1ELi80ELb0EEEEEEEEEvNT_6ParamsE:
        /* <DEDUP_REMOVED lines=24> */
.L_x_846:
[----:B------:R-:W-:Y:S05]  /*0180*/  BSYNC B0 ;  /* 0x0000000000007941 */ /* 0x000fea0003800000 */
.L_x_845:
        /* <DEDUP_REMOVED lines=19> */
[----:B------:R0:W-:Y:S01]  /*02c0*/  STL [R1+0x14], R2 ;  /* 0x0000140201007387 */ /* 0x0001e20000100800 */
        /* <DEDUP_REMOVED lines=19> */
.L_x_847:
        /* <DEDUP_REMOVED lines=20> */
.L_x_848:
[----:B------:R-:W-:Y:S01]  /*0540*/  PLOP3.LUT P0, PT, PT, PT, UP0, 0x80, 0x0 ;  /* 0x000000000000781c */ /* 0x000fe20003f0f008 */
[----:B------:R-:W-:Y:S01]  /*0550*/  NOP ;  /* 0x0000000000007918 */ /* 0x000fe20000000000 */
[----:B------:R-:W-:Y:S01]  /*0560*/  BSSY B0, `(.L_x_849) ;  /* 0x0000f55000007945 */ /* 0x000fe20003800000 */
[----:B------:R-:W-:Y:S01]  /*0570*/  LOP3.LUT R11, R21, 0x7f, RZ, 0xc0, !PT ;  /* 0x0000007f150b7812 */ /* 0x000fe200078ec0ff */
[----:B01234-:R-:W-:Y:S09]  /*0580*/  BAR.SYNC.DEFER_BLOCKING 0x0 ;  /* 0x0000000000007b1d */ /* 0x01fff20000010000 */
[----:B------:R-:W-:Y:S05]  /*0590*/  @!P0 BRA `(.L_x_850) ;  /* 0x000000cc00fc8947 */ /* 0x000fea0003800000 */
.L_x_851:
[----:B------:R-:W-:-:S08]  /*05a0*/  NOP ;  /* 0x0000000000007918 */ /* 0x000fd00000000000 */
[----:B------:R-:W0:Y:S02]  /*05b0*/  USETMAXREG.TRY_ALLOC.CTAPOOL UP0, 0xf0 ;  /* 0x000000f0000079c8 */ /* 0x000e240008000600 */
[----:B0-----:R-:W-:-:S13]  /*05c0*/  PLOP3.LUT P0, PT, PT, PT, UP0, 0x80, 0x0 ;  /* 0x000000000000781c */ /* 0x001fda0003f0f008 */
[----:B------:R-:W-:Y:S05]  /*05d0*/  @!P0 BRA `(.L_x_851) ;  /* 0xfffffffc00f08947 */ /* 0x000fea000383ffff */
[----:B------:R-:W0:Y:S01]  /*05e0*/  S2UR UR7, SR_CTAID.X ;  /* 0x00000000000779c3 */ /* 0x000e220000002500 */
[----:B------:R-:W-:Y:S02]  /*05f0*/  ULDC UR8, c[0x0][0x8d0] ;  /* 0x0002340000087ab9 */ /* 0x000fe40000000800 */
[----:B------:R-:W-:-:S05]  /*0600*/  UISETP.NE.AND UP0, UPT, UR8, 0x1, UPT ;  /* 0x000000010800788c */ /* 0x000fca000bf05270 */
[----:B------:R-:W1:Y:S06]  /*0610*/  LDC R0, c[0x0][0x8e8] ;  /* 0x00023a00ff007b82 */ /* 0x000e6c0000000800 */
[----:B------:R-:W-:Y:S01]  /*0620*/  @UP0 ULDC UR4, c[0x0][0x8d4] ;  /* 0x0002350000040ab9 */ /* 0x000fe20000000800 */
[----:B------:R-:W-:Y:S01]  /*0630*/  @UP0 ULDC UR9, c[0x0][0x8d8] ;  /* 0x0002360000090ab9 */ /* 0x000fe20000000800 */
[----:B0-----:R-:W-:Y:S02]  /*0640*/  UIMAD.WIDE.U32 UR4, UR7, UR4, URZ ;  /* 0x00000004070472a5 */ /* 0x001fe4000f8e003f */
[----:B------:R-:W-:-:S02]  /*0650*/  UMOV UR6, UR7 ;  /* 0x0000000700067c82 */ /* 0x000fc40008000000 */
[----:B------:R-:W-:-:S04]  /*0660*/  @UP0 USHF.R.U32.HI UR6, URZ, UR9, UR5 ;  /* 0x000000093f060299 */ /* 0x000fc80008011605 */
[----:B------:R-:W-:Y:S02]  /*0670*/  UIADD3 UR4, -UR6, URZ, URZ ;  /* 0x0000003f06047290 */ /* 0x000fe4000fffe13f */
[----:B-1----:R-:W-:Y:S02]  /*0680*/  ISETP.LE.AND P0, PT, R0, UR6, PT ;  /* 0x0000000600007c0c */ /* 0x002fe4000bf03270 */
        /* <DEDUP_REMOVED lines=9> */
[----:B------:R-:W-:-:S04]  /*0720*/  IMAD.U32 R2, RZ, RZ, UR11 ;  /* 0x0000000bff027e24 */ /* 0x000fc8000f8e00ff */
[----:B------:R-:W-:Y:S01]  /*0730*/  IMAD.U32 R0, RZ, RZ, UR4 ;  /* 0x00000004ff007e24 */ /* 0x000fe2000f8e00ff */
[----:B------:R0:W-:Y:S01]  /*0740*/  STL [R1+0xc], R2 ;  /* 0x00000c0201007387 */ /* 0x0001e20000100800 */
[----:B------:R-:W-:Y:S05]  /*0750*/  BRA `(.L_x_853) ;  /* 0x0000000000287947 */ /* 0x000fea0003800000 */
.L_x_852:
        /* <DEDUP_REMOVED lines=9> */
[----:B------:R1:W-:Y:S06]  /*07f0*/  STL [R1+0xc], R2 ;  /* 0x00000c0201007387 */ /* 0x0003ec0000100800 */
.L_x_853:
[----:B01----:R-:W0:Y:S01]  /*0800*/  LDC R2, c[0x0][0x8b8] ;  /* 0x00022e00ff027b82 */ /* 0x003e220000000800 */
[----:B------:R-:W-:Y:S01]  /*0810*/  IADD3 R0, -R0, UR10, RZ ;  /* 0x0000000a00007c10 */ /* 0x000fe2000fffe1ff */
[----:B------:R-:W-:Y:S02]  /*0820*/  ULDC.64 UR4, c[0x0][0x8f8] ;  /* 0x00023e0000047ab9 */ /* 0x000fe40000000a00 */
[----:B------:R-:W-:-:S04]  /*0830*/  ISETP.NE.U32.AND P0, PT, RZ, UR4, PT ;  /* 0x00000004ff007c0c */ /* 0x000fc8000bf05070 */
[----:B------:R-:W1:Y:S01]  /*0840*/  LDC R5, c[0x0][0x8c4] ;  /* 0x00023100ff057b82 */ /* 0x000e620000000800 */
[----:B------:R-:W-:Y:S02]  /*0850*/  ISETP.NE.AND.EX P0, PT, RZ, UR5, PT, P0 ;  /* 0x00000005ff007c0c */ /* 0x000fe4000bf05300 */
[----:B0-----:R-:W-:Y:S01]  /*0860*/  ISETP.NE.AND P1, PT, R2, 0x1, PT ;  /* 0x000000010200780c */ /* 0x001fe20003f25270 */
[----:B-1----:R-:W-:-:S04]  /*0870*/  IMAD R4, R5, UR6, R0 ;  /* 0x0000000605047c24 */ /* 0x002fc8000f8e0200 */
[----:B------:R-:W-:-:S08]  /*0880*/  IMAD.MOV.U32 R5, RZ, RZ, R4 ;  /* 0x000000ffff057224 */ /* 0x000fd000078e0004 */
[----:B------:R-:W0:Y:S08]  /*0890*/  @P1 LDC R3, c[0x0][0x8bc] ;  /* 0x00022f00ff031b82 */ /* 0x000e300000000800 */
[----:B------:R-:W1:Y:S01]  /*08a0*/  @P1 LDC R7, c[0x0][0x8c0] ;  /* 0x00023000ff071b82 */ /* 0x000e620000000800 */
[----:B0-----:R-:W-:-:S05]  /*08b0*/  @P1 IMAD.HI.U32 R0, R4, R3, RZ ;  /* 0x0000000304001227 */ /* 0x001fca00078e00ff */
[----:B-1----:R-:W-:-:S05]  /*08c0*/  @P1 SHF.R.U32.HI R5, RZ, R7, R0 ;  /* 0x00000007ff051219 */ /* 0x002fca0000011600 */
[----:B------:R-:W-:-:S04]  /*08d0*/  IMAD.MOV R3, RZ, RZ, -R5 ;  /* 0x000000ffff037224 */ /* 0x000fc800078e0a05 */
[----:B------:R-:W-:-:S05]  /*08e0*/  IMAD R10, R2, R3, R4 ;  /* 0x00000003020a7224 */ /* 0x000fca00078e0204 */
[----:B------:R0:W-:Y:S01]  /*08f0*/  STL [R1+0x8], R10 ;  /* 0x0000080a01007387 */ /* 0x0001e20000100800 */
[----:B------:R-:W-:Y:S05]  /*0900*/  @!P0 BRA `(.L_x_854) ;  /* 0x0000000000148947 */ /* 0x000fea0003800000 */
[----:B------:R-:W1:Y:S01]  /*0910*/  LDC.64 R2, c[0x0][0x8f8] ;  /* 0x00023e00ff027b82 */ /* 0x000e620000000a00 */
[----:B------:R-:W-:Y:S01]  /*0920*/  ULDC.64 UR4, c[0x0][0x208] ;  /* 0x0000820000047ab9 */ /* 0x000fe20000000a00 */
[----:B-1----:R-:W-:-:S05]  /*0930*/  IMAD.WIDE R2, R5, 0x4, R2 ;  /* 0x0000000405027825 */ /* 0x002fca00078e0202 */
[----:B------:R2:W5:Y:S01]  /*0940*/  LDG.E R0, desc[UR4][R2.64] ;  /* 0x0000000402007981 */ /* 0x000562000c1e1900 */
[----:B------:R-:W-:Y:S05]  /*0950*/  BRA `(.L_x_855) ;  /* 0x0000000000307947 */ /* 0x000fea0003800000 */
.L_x_854:
        /* <DEDUP_REMOVED lines=11> */
.L_x_856:
[----:B------:R-:W1:Y:S02]  /*0a10*/  LDC R0, c[0x0][0x8ec] ;  /* 0x00023b00ff007b82 */ /* 0x000e640000000800 */
.L_x_855:
[----:B------:R-:W3:Y:S01]  /*0a20*/  LDL R8, [R1+0xc] ;  /* 0x00000c0001087983 */ /* 0x000ee20000100800 */
[----:B-1---5:R-:W-:-:S04]  /*0a30*/  VIADD R0, R0, 0x4f ;  /* 0x0000004f00007836 */ /* 0x022fc80000000000 */
[----:B------:R-:W-:-:S05]  /*0a40*/  IMAD.HI R0, R0, 0x66666667, RZ ;  /* 0x6666666700007827 */ /* 0x000fca00078e02ff */
[----:B--2---:R-:W-:-:S04]  /*0a50*/  SHF.R.U32.HI R3, RZ, 0x1f, R0 ;  /* 0x0000001fff037819 */ /* 0x004fc80000011600 */
[----:B------:R-:W-:Y:S02]  /*0a60*/  LEA.HI.SX32 R3, R0, R3, 0x1b ;  /* 0x0000000300037211 */ /* 0x000fe400078fdaff */
[----:B---3--:R-:W-:-:S13]  /*0a70*/  R2UR UR4, R8 ;  /* 0x00000000080472ca */ /* 0x008fda00000e0000 */
[----:B------:R-:W-:-:S04]  /*0a80*/  ISETP.LE.AND P0, PT, R3, UR4, PT ;  /* 0x0000000403007c0c */ /* 0x000fc8000bf03270 */
        /* <DEDUP_REMOVED lines=8> */
[----:B------:R-:W-:Y:S02]  /*0b10*/  ISETP.NE.AND.EX P0, PT, R5, RZ, PT, P0 ;  /* 0x000000ff0500720c */ /* 0x000fe40003f05300 */
[----:B--2---:R-:W-:-:S04]  /*0b20*/  ISETP.NE.U32.AND P1, PT, R6, RZ, PT ;  /* 0x000000ff0600720c */ /* 0x004fc80003f25070 */
[----:B------:R-:W-:Y:S01]  /*0b30*/  ISETP.NE.AND.EX P1, PT, R7, RZ, PT, P1 ;  /* 0x000000ff0700720c */ /* 0x000fe20003f25310 */
[----:B---3--:R-:W-:-:S06]  /*0b40*/  IMAD.WIDE R6, R236, 0x4, R2 ;  /* 0x00000004ec067825 */ /* 0x008fcc00078e0202 */
[----:B------:R-:W1:Y:S06]  /*0b50*/  @P0 LDC.64 R4, c[0x0][0x780] ;  /* 0x0001e000ff040b82 */ /* 0x000e6c0000000a00 */
[----:B------:R-:W2:Y:S01]  /*0b60*/  @P1 LDG.E R9, desc[UR4][R6.64] ;  /* 0x0000000406091981 */ /* 0x000ea2000c1e1900 */
[----:B-1----:R-:W-:-:S06]  /*0b70*/  @P0 IMAD.WIDE R2, R236, 0x4, R4 ;  /* 0x00000004ec020825 */ /* 0x002fcc00078e0204 */
[----:B------:R-:W3:Y:S01]  /*0b80*/  @P0 LDG.E R2, desc[UR4][R2.64] ;  /* 0x0000000402020981 */ /* 0x000ee2000c1e1900 */
[----:B------:R-:W-:Y:S02]  /*0b90*/  ULDC.64 UR4, c[0x0][0x788] ;  /* 0x0001e20000047ab9 */ /* 0x000fe40000000a00 */
[----:B------:R-:W-:Y:S01]  /*0ba0*/  ISETP.NE.U32.AND P2, PT, RZ, UR4, PT ;  /* 0x00000004ff007c0c */ /* 0x000fe2000bf45070 */
[----:B------:R-:W-:-:S03]  /*0bb0*/  ULDC UR4, c[0x0][0x280] ;  /* 0x0000a00000047ab9 */ /* 0x000fc60000000800 */
[----:B------:R-:W-:Y:S01]  /*0bc0*/  ISETP.NE.AND.EX P2, PT, RZ, UR5, PT, P2 ;  /* 0x00000005ff007c0c */ /* 0x000fe2000bf45320 */
[----:B--2---:R-:W-:-:S05]  /*0bd0*/  @P1 IMAD R9, R236, 0x40, R9 ;  /* 0x00000040ec091824 */ /* 0x004fca00078e0209 */
[----:B------:R-:W-:-:S04]  /*0be0*/  @P1 SHF.R.S32.HI R0, RZ, 0x1f, R9 ;  /* 0x0000001fff001819 */ /* 0x000fc80000011409 */
[----:B------:R-:W-:Y:S01]  /*0bf0*/  @P1 LEA.HI R9, R0, R9, RZ, 0x6 ;  /* 0x0000000900091211 */ /* 0x000fe200078f30ff */
[----:B------:R-:W-:-:S04]  /*0c00*/  IMAD.MOV.U32 R0, RZ, RZ, RZ ;  /* 0x000000ffff007224 */ /* 0x000fc800078e00ff */
[----:B------:R-:W-:Y:S01]  /*0c10*/  @P1 IMAD.SHL.U32 R9, R9, 0x100, RZ ;  /* 0x0000010009091824 */ /* 0x000fe200078e00ff */
[----:B---3--:R-:W-:Y:S01]  /*0c20*/  @P0 R2UR UR4, R2 ;  /* 0x00000000020402ca */ /* 0x008fe200000e0000 */
[----:B------:R-:W-:-:S14]  /*0c30*/  @P0 BRA `(.L_x_858) ;  /* 0x00000000001c0947 */ /* 0x000fdc0003800000 */
[----:B------:R-:W-:Y:S05]  /*0c40*/  @!P1 BRA `(.L_x_858) ;  /* 0x0000000000189947 */ /* 0x000fea0003800000 */
[----:B------:R-:W-:Y:S02]  /*0c50*/  ULDC.64 UR4, c[0x0][0x208] ;  /* 0x0000820000047ab9 */ /* 0x000fe40000000a00 */
[----:B------:R-:W2:Y:S04]  /*0c60*/  LDG.E R3, desc[UR4][R6.64] ;  /* 0x0000000406037981 */ /* 0x000ea8000c1e1900 */
[----:B------:R-:W3:Y:S01]  /*0c70*/  LDG.E R2, desc[UR4][R6.64+0x4] ;  /* 0x0000040406027981 */ /* 0x000ee2000c1e1900 */
[----:B--2---:R-:W-:Y:S02]  /*0c80*/  R2UR UR5, R3 ;  /* 0x00000000030572ca */ /* 0x004fe400000e0000 */
[----:B---3--:R-:W-:-:S13]  /*0c90*/  R2UR UR4, R2 ;  /* 0x00000000020472ca */ /* 0x008fda00000e0000 */
[----:B------:R-:W-:-:S12]  /*0ca0*/  UIADD3 UR4, -UR5, UR4, URZ ;  /* 0x0000000405047290 */ /* 0x000fd8000fffe13f */
.L_x_858:
[----:B------:R-:W-:Y:S01]  /*0cb0*/  SHF.R.S32.HI R2, RZ, 0x1f, R10 ;  /* 0x0000001fff027819 */ /* 0x000fe2000001140a */
[----:B------:R-:W-:Y:S01]  /*0cc0*/  ULDC UR5, c[0x0][0x290] ;  /* 0x0000a40000057ab9 */ /* 0x000fe20000000800 */
[----:B------:R-:W-:-:S03]  /*0cd0*/  @P1 LOP3.LUT R0, R9, 0xffffc000, RZ, 0xc0, !PT ;  /* 0xffffc00009001812 */ /* 0x000fc600078ec0ff */
[----:B------:R1:W-:Y:S01]  /*0ce0*/  STL [R1+0x10], R2 ;  /* 0x0000100201007387 */ /* 0x0003e20000100800 */
[----:B------:R-:W-:Y:S05]  /*0cf0*/  @!P2 BRA `(.L_x_859) ;  /* 0x000000000018a947 */ /* 0x000fea0003800000 */
[----:B-1----:R-:W1:Y:S01]  /*0d00*/  LDC.64 R2, c[0x0][0x788] ;  /* 0x0001e200ff027b82 */ /* 0x002e620000000a00 */
[----:B------:R-:W-:Y:S01]  /*0d10*/  ULDC.64 UR6, c[0x0][0x208] ;  /* 0x0000820000067ab9 */ /* 0x000fe20000000a00 */
[----:B-1----:R-:W-:-:S06]  /*0d20*/  IMAD.WIDE R2, R236, 0x4, R2 ;  /* 0x00000004ec027825 */ /* 0x002fcc00078e0202 */
[----:B------:R-:W2:Y:S02]  /*0d30*/  LDG.E R2, desc[UR6][R2.64] ;  /* 0x0000000602027981 */ /* 0x000ea4000c1e1900 */
[----:B--2---:R-:W-:Y:S01]  /*0d40*/  R2UR UR5, R2 ;  /* 0x00000000020572ca */ /* 0x004fe200000e0000 */
[----:B------:R-:W-:-:S14]  /*0d50*/  BRA `(.L_x_860) ;  /* 0x0000000000307947 */ /* 0x000fdc0003800000 */
.L_x_859:
[----:B------:R-:W-:Y:S02]  /*0d60*/  ULDC.64 UR6, c[0x0][0x778] ;  /* 0x0001de0000067ab9 */ /* 0x000fe40000000a00 */
[----:B------:R-:W-:-:S04]  /*0d70*/  ISETP.NE.U32.AND P0, PT, RZ, UR6, PT ;  /* 0x00000006ff007c0c */ /* 0x000fc8000bf05070 */
[----:B------:R-:W-:-:S13]  /*0d80*/  ISETP.NE.AND.EX P0, PT, RZ, UR7, PT, P0 ;  /* 0x00000007ff007c0c */ /* 0x000fda000bf05300 */
[----:B------:R-:W-:Y:S05]  /*0d90*/  @!P0 BRA `(.L_x_860) ;  /* 0x0000000000208947 */ /* 0x000fea0003800000 */
[----:B-1----:R-:W1:Y:S01]  /*0da0*/  LDC.64 R2, c[0x0][0x778] ;  /* 0x0001de00ff027b82 */ /* 0x002e620000000a00 */
[----:B------:R-:W-:Y:S01]  /*0db0*/  ULDC.64 UR6, c[0x0][0x208] ;  /* 0x0000820000067ab9 */ /* 0x000fe20000000a00 */
[----:B-1----:R-:W-:-:S05]  /*0dc0*/  IMAD.WIDE R2, R236, 0x4, R2 ;  /* 0x00000004ec027825 */ /* 0x002fca00078e0202 */
[----:B------:R-:W2:Y:S04]  /*0dd0*/  LDG.E R5, desc[UR6][R2.64] ;  /* 0x0000000602057981 */ /* 0x000ea8000c1e1900 */
[----:B------:R-:W3:Y:S01]  /*0de0*/  LDG.E R4, desc[UR6][R2.64+0x4] ;  /* 0x0000040602047981 */ /* 0x000ee2000c1e1900 */
[----:B--2---:R-:W-:Y:S02]  /*0df0*/  R2UR UR5, R5 ;  /* 0x00000000050572ca */ /* 0x004fe400000e0000 */
[----:B---3--:R-:W-:-:S13]  /*0e00*/  R2UR UR6, R4 ;  /* 0x00000000040672ca */ /* 0x008fda00000e0000 */
[----:B------:R-:W-:-:S12]  /*0e10*/  UIADD3 UR5, -UR5, UR6, URZ ;  /* 0x0000000605057290 */ /* 0x000fd8000fffe13f */
.L_x_860:
[----:B------:R-:W-:Y:S01]  /*0e20*/  R2UR UR9, R8 ;  /* 0x00000000080972ca */ /* 0x000fe200000e0000 */
[----:B------:R-:W-:Y:S01]  /*0e30*/  UIADD3 UR7, -UR5, UR4, URZ ;  /* 0x0000000405077290 */ /* 0x000fe2000fffe13f */
[----:B------:R-:W-:Y:S01]  /*0e40*/  PLOP3.LUT P0, PT, PT, PT, PT, 0x80, 0x0 ;  /* 0x000000000000781c */ /* 0x000fe20003f0f070 */
[----:B------:R-:W-:Y:S01]  /*0e50*/  ULDC UR8, c[0x0][0x74c] ;  /* 0x0001d30000087ab9 */ /* 0x000fe20000000800 */
[----:B------:R-:W-:Y:S01]  /*0e60*/  UIADD3 UR6, UR4, 0x3f, URZ ;  /* 0x0000003f04067890 */ /* 0x000fe2000fffe03f */
        /* <DEDUP_REMOVED lines=8> */
[----:B------:R-:W-:Y:S01]  /*0ef0*/  UIMAD UR7, UR9, 0x50, UR7 ;  /* 0x00000050090778a4 */ /* 0x000fe2000f8e0207 */
[----:B------:R-:W-:Y:S02]  /*0f00*/  CS2R R126, SRZ ;  /* 0x00000000007e7805 */ /* 0x000fe4000001ff00 */
[----:B------:R-:W-:-:S02]  /*0f10*/  CS2R R124, SRZ ;  /* 0x00000000007c7805 */ /* 0x000fc4000001ff00 */
[----:B------:R-:W-:Y:S01]  /*0f20*/  CS2R R122, SRZ ;  /* 0x00000000007a7805 */ /* 0x000fe2000001ff00 */
[----:B------:R-:W-:Y:S01]  /*0f30*/  UIADD3 UR7, UR7, -UR8, URZ ;  /* 0x8000000807077290 */ /* 0x000fe2000fffe03f */
[----:B------:R-:W-:Y:S02]  /*0f40*/  CS2R R120, SRZ ;  /* 0x0000000000787805 */ /* 0x000fe4000001ff00 */
[----:B------:R-:W-:Y:S02]  /*0f50*/  CS2R R86, SRZ ;  /* 0x0000000000567805 */ /* 0x000fe4000001ff00 */
[----:B------:R-:W-:Y:S01]  /*0f60*/  CS2R R84, SRZ ;  /* 0x0000000000547805 */ /* 0x000fe2000001ff00 */
[----:B------:R-:W-:Y:S01]  /*0f70*/  USHF.R.S32.HI UR8, URZ, 0x1f, UR7 ;  /* 0x0000001f3f087899 */ /* 0x000fe20008011407 */
[----:B------:R-:W-:Y:S02]  /*0f80*/  CS2R R82, SRZ ;  /* 0x0000000000527805 */ /* 0x000fe4000001ff00 */
[----:B------:R-:W-:-:S02]  /*0f90*/  CS2R R80, SRZ ;  /* 0x0000000000507805 */ /* 0x000fc4000001ff00 */
[----:B------:R-:W-:Y:S01]  /*0fa0*/  CS2R R118, SRZ ;  /* 0x0000000000767805 */ /* 0x000fe2000001ff00 */
[----:B------:R-:W-:Y:S01]  /*0fb0*/  ULEA.HI UR8, UR8, UR7, URZ, 0x6 ;  /* 0x0000000708087291 */ /* 0x000fe2000f8f303f */
[----:B------:R-:W-:Y:S01]  /*0fc0*/  CS2R R116, SRZ ;  /* 0x0000000000747805 */ /* 0x000fe2000001ff00 */
[----:B------:R-:W-:Y:S01]  /*0fd0*/  USHF.R.S32.HI UR7, URZ, 0x1f, UR6 ;  /* 0x0000001f3f077899 */ /* 0x000fe20008011406 */
[----:B------:R-:W-:Y:S01]  /*0fe0*/  CS2R R114, SRZ ;  /* 0x0000000000727805 */ /* 0x000fe2000001ff00 */
[----:B------:R-:W-:Y:S01]  /*0ff0*/  USHF.R.S32.HI UR8, URZ, 0x6, UR8 ;  /* 0x000000063f087899 */ /* 0x000fe20008011408 */
[----:B------:R-:W-:Y:S01]  /*1000*/  CS2R R112, SRZ ;  /* 0x0000000000707805 */ /* 0x000fe2000001ff00 */
[----:B------:R-:W-:Y:S01]  /*1010*/  ULEA.HI UR7, UR7, UR6, URZ, 0x6 ;  /* 0x0000000607077291 */ /* 0x000fe2000f8f303f */
[----:B------:R-:W-:Y:S01]  /*1020*/  CS2R R78, SRZ ;  /* 0x00000000004e7805 */ /* 0x000fe2000001ff00 */
[----:B------:R-:W-:Y:S01]  /*1030*/  UISETP.LT.AND UP0, UPT, URZ, UR8, UPT ;  /* 0x000000083f00728c */ /* 0x000fe2000bf01270 */
[----:B------:R-:W-:Y:S01]  /*1040*/  CS2R R76, SRZ ;  /* 0x00000000004c7805 */ /* 0x000fe2000001ff00 */
[----:B------:R-:W-:Y:S01]  /*1050*/  USHF.R.S32.HI UR61, URZ, 0x6, UR7 ;  /* 0x000000063f3d7899 */ /* 0x000fe20008011407 */
[----:B------:R-:W-:Y:S01]  /*1060*/  CS2R R74, SRZ ;  /* 0x00000000004a7805 */ /* 0x000fe2000001ff00 */
[----:B------:R-:W-:Y:S01]  /*1070*/  USEL UR60, URZ, UR8, !UP0 ;  /* 0x000000083f3c7287 */ /* 0x000fe2000c000000 */
[----:B------:R-:W-:-:S02]  /*1080*/  CS2R R72, SRZ ;  /* 0x0000000000487805 */ /* 0x000fc4000001ff00 */
[----:B------:R-:W-:Y:S02]  /*1090*/  CS2R R110, SRZ ;  /* 0x00000000006e7805 */ /* 0x000fe4000001ff00 */
[----:B------:R-:W-:Y:S01]  /*10a0*/  CS2R R108, SRZ ;  /* 0x00000000006c7805 */ /* 0x000fe2000001ff00 */
[----:B------:R-:W-:Y:S01]  /*10b0*/  UISETP.GT.AND UP0, UPT, UR61, UR60, UPT ;  /* 0x0000003c3d00728c */ /* 0x000fe2000bf04270 */
[----:B------:R-:W-:Y:S02]  /*10c0*/  CS2R R106, SRZ ;  /* 0x00000000006a7805 */ /* 0x000fe4000001ff00 */
[----:B------:R-:W-:Y:S02]  /*10d0*/  CS2R R104, SRZ ;  /* 0x0000000000687805 */ /* 0x000fe4000001ff00 */
[----:B------:R-:W-:Y:S02]  /*10e0*/  CS2R R70, SRZ ;  /* 0x0000000000467805 */ /* 0x000fe4000001ff00 */
[----:B------:R-:W-:-:S02]  /*10f0*/  CS2R R68, SRZ ;  /* 0x0000000000447805 */ /* 0x000fc4000001ff00 */
[----:B------:R-:W-:Y:S02]  /*1100*/  CS2R R66, SRZ ;  /* 0x0000000000427805 */ /* 0x000fe4000001ff00 */
[----:B------:R-:W-:Y:S02]  /*1110*/  PLOP3.LUT P2, PT, PT, PT, UP0, 0x80, 0x0 ;  /* 0x000000000000781c */ /* 0x000fe40003f4f008 */
        /* <DEDUP_REMOVED lines=49> */
[----:B------:R-:W-:Y:S06]  /*1430*/  @!P2 BRA `(.L_x_861) ;  /* 0x0000007c007ca947 */ /* 0x000fec0003800000 */
[----:B------:R-:W2:Y:S01]  /*1440*/  S2R R4, SR_CgaCtaId ;  /* 0x0000000000047919 */ /* 0x000ea20000008800 */
[----:B------:R-:W-:Y:S01]  /*1450*/  VIADD R21, R21, 0xffffff80 ;  /* 0xffffff8015157836 */ /* 0x000fe20000000000 */
[----:B------:R-:W-:Y:S02]  /*1460*/  MOV R225, 0x400 ;  /* 0x0000040000e17802 */ /* 0x000fe40000000f00 */
[----:B0-----:R-:W-:Y:S02]  /*1470*/  SHF.L.U32 R10, RZ, 0x1f, RZ ;  /* 0x0000001fff0a7819 */ /* 0x001fe400000006ff */
[----:B-1----:R-:W-:-:S04]  /*1480*/  SHF.R.S32.HI R2, RZ, 0x1f, R21 ;  /* 0x0000001fff027819 */ /* 0x002fc80000011415 */
[CC--:B------:R-:W-:Y:S02]  /*1490*/  LEA.HI R3, R2.reuse, R21.reuse, RZ, 0x7 ;  /* 0x0000001502037211 */ /* 0x0c0fe400078f38ff */
[CC--:B------:R-:W-:Y:S02]  /*14a0*/  LEA.HI R6, R2.reuse, R21.reuse, RZ, 0x5 ;  /* 0x0000001502067211 */ /* 0x0c0fe400078f28ff */
[----:B------:R-:W-:Y:S02]  /*14b0*/  LEA.HI R7, R2, R21, RZ, 0x4 ;  /* 0x0000001502077211 */ /* 0x000fe400078f20ff */
[----:B------:R-:W-:Y:S02]  /*14c0*/  LOP3.LUT R2, R3, 0xffffff80, RZ, 0xc0, !PT ;  /* 0xffffff8003027812 */ /* 0x000fe400078ec0ff */
[----:B------:R-:W-:-:S03]  /*14d0*/  LOP3.LUT R8, R7, 0xffffff0, RZ, 0xc0, !PT ;  /* 0x0ffffff007087812 */ /* 0x000fc600078ec0ff */
[C---:B------:R-:W-:Y:S02]  /*14e0*/  IMAD.IADD R7, R21.reuse, 0x1, -R2 ;  /* 0x0000000115077824 */ /* 0x040fe400078e0a02 */
[----:B------:R-:W-:Y:S01]  /*14f0*/  IMAD.IADD R21, R21, 0x1, -R8 ;  /* 0x0000000115157824 */ /* 0x000fe200078e0a08 */
[----:B--2---:R-:W-:Y:S02]  /*1500*/  LEA R225, R4, R225, 0x18 ;  /* 0x000000e104e17211 */ /* 0x004fe400078ec0ff */
[----:B------:R-:W-:Y:S02]  /*1510*/  SHF.R.S32.HI R4, RZ, 0x7, R3 ;  /* 0x00000007ff047819 */ /* 0x000fe40000011403 */
[----:B------:R-:W0:Y:S01]  /*1520*/  SYNCS.PHASECHK.TRANS64.TRYWAIT P0, [R225+URZ+0x31600], R10 ;  /* 0x0316000ae10075a7 */ /* 0x000e22000800017f */
[--C-:B------:R-:W-:Y:S02]  /*1530*/  SHF.R.S32.HI R3, RZ, 0x5, R6.reuse ;  /* 0x00000005ff037819 */ /* 0x100fe40000011406 */
[----:B------:R-:W1:Y:S01]  /*1540*/  SHFL.IDX PT, R5, R4, RZ, 0x1f ;  /* 0x00001fff04057589 */ /* 0x000e6200000e0000 */
[----:B------:R-:W-:Y:S01]  /*1550*/  SHF.R.S32.HI R6, RZ, 0x1f, R6 ;  /* 0x0000001fff067819 */ /* 0x000fe20000011406 */
[C---:B------:R-:W-:Y:S01]  /*1560*/  IMAD R21, R4.reuse, 0x40, R21 ;  /* 0x0000004004157824 */ /* 0x040fe200078e0215 */
[----:B------:R-:W-:-:S02]  /*1570*/  LEA.HI R9, R4, R4, RZ, 0x1 ;  /* 0x0000000404097211 */ /* 0x000fc400078f08ff */
[----:B------:R-:W-:Y:S02]  /*1580*/  LEA.HI R6, R6, R3, RZ, 0x2 ;  /* 0x0000000306067211 */ /* 0x000fe400078f10ff */
[----:B------:R-:W-:Y:S02]  /*1590*/  LOP3.LUT R9, R9, 0x1ffffffe, RZ, 0xc0, !PT ;  /* 0x1ffffffe09097812 */ /* 0x000fe400078ec0ff */
[----:B------:R-:W-:-:S03]  /*15a0*/  LOP3.LUT R6, R6, 0xfffffc, RZ, 0xc0, !PT ;  /* 0x00fffffc06067812 */ /* 0x000fc600078ec0ff */
[C---:B------:R-:W-:Y:S02]  /*15b0*/  IMAD.IADD R11, R4.reuse, 0x1, -R9 ;  /* 0x00000001040b7824 */ /* 0x040fe400078e0a09 */
[----:B------:R-:W-:Y:S02]  /*15c0*/  IMAD R9, R4, 0x800, R7 ;  /* 0x0000080004097824 */ /* 0x000fe400078e0207 */
[----:B------:R-:W-:Y:S02]  /*15d0*/  IMAD.IADD R6, R3, 0x1, -R6 ;  /* 0x0000000103067824 */ /* 0x000fe400078e0a06 */
[----:B------:R-:W-:Y:S01]  /*15e0*/  IMAD.SHL.U32 R9, R9, 0x4, RZ ;  /* 0x0000000409097824 */ /* 0x000fe200078e00ff */
[----:B-1----:R-:W-:-:S04]  /*15f0*/  LEA.HI R2, R5, R5, RZ, 0x1 ;  /* 0x0000000505027211 */ /* 0x002fc800078f08ff */
[----:B------:R-:W-:-:S05]  /*1600*/  LOP3.LUT R2, R2, 0xfffffffe, RZ, 0xc0, !PT ;  /* 0xfffffffe02027812 */ /* 0x000fca00078ec0ff */
[----:B------:R-:W-:Y:S01]  /*1610*/  IMAD.IADD R3, R5, 0x1, -R2 ;  /* 0x0000000105037824 */ /* 0x000fe200078e0a02 */
[----:B------:R-:W-:Y:S01]  /*1620*/  SHF.R.S32.HI R2, RZ, 0x1f, R7 ;  /* 0x0000001fff027819 */ /* 0x000fe20000011407 */
[----:B0-----:R-:W-:Y:S06]  /*1630*/  @P0 BRA `(.L_x_862) ;  /* 0x0000000000080947 */ /* 0x001fec0003800000 */
[----:B------:R-:W0:Y:S02]  /*1640*/  SYNCS.PHASECHK.TRANS64.TRYWAIT P0, [R225+URZ+0x31600], R10 ;  /* 0x0316000ae10075a7 */ /* 0x000e24000800017f */
[----:B0-----:R-:W-:Y:S05]  /*1650*/  @!P0 BRA `(.L_x_863) ;  /* 0x000000e4001c8947 */ /* 0x001fea0003800000 */
.L_x_862:
[----:B------:R-:W2:Y:S04]  /*1660*/  LDL R4, [R1+0x14] ;  /* 0x0000140001047983 */ /* 0x000ea80000100800 */
[----:B------:R-:W3:Y:S04]  /*1670*/  LDL R14, [R1+0x10] ;  /* 0x00001000010e7983 */ /* 0x000ee80000100800 */
[----:B------:R-:W4:Y:S04]  /*1680*/  LDL R12, [R1+0x8] ;  /* 0x00000800010c7983 */ /* 0x000f280000100800 */
[----:B0-----:R-:W5:Y:S01]  /*1690*/  LDL R10, [R1+0xc] ;  /* 0x00000c00010a7983 */ /* 0x001f620000100800 */
[----:B------:R-:W-:Y:S01]  /*16a0*/  LEA.HI R5, R2, R7, RZ, 0x2 ;  /* 0x0000000702057211 */ /* 0x000fe200078f10ff */
[----:B------:R-:W-:Y:S01]  /*16b0*/  IMAD R21, R6, 0x10, R21 ;  /* 0x0000001006157824 */ /* 0x000fe200078e0215 */
[----:B------:R-:W-:Y:S01]  /*16c0*/  SHF.R.S32.HI R13, RZ, 0x1f, R9 ;  /* 0x0000001fff0d7819 */ /* 0x000fe20000011409 */
[----:B------:R-:W-:Y:S01]  /*16d0*/  ULDC.64 UR6, c[0x0][0x2d8] ;  /* 0x0000b60000067ab9 */ /* 0x000fe20000000a00 */
[----:B------:R-:W-:-:S02]  /*16e0*/  LOP3.LUT R8, R5, 0x7ffffffc, RZ, 0xc0, !PT ;  /* 0x7ffffffc05087812 */ /* 0x000fc400078ec0ff */
[----:B------:R-:W-:Y:S02]  /*16f0*/  SHF.R.S32.HI R6, RZ, 0x2, R5 ;  /* 0x00000002ff067819 */ /* 0x000fe40000011405 */
[----:B------:R-:W-:Y:S01]  /*1700*/  LEA.HI R2, R2, R7, RZ, 0x5 ;  /* 0x0000000702027211 */ /* 0x000fe200078f28ff */
[----:B------:R-:W-:Y:S01]  /*1710*/  IMAD.IADD R8, R7, 0x1, -R8 ;  /* 0x0000000107087824 */ /* 0x000fe200078e0a08 */
[----:B------:R-:W-:-:S03]  /*1720*/  SEL R233, R236, RZ, !P1 ;  /* 0x000000ffece97207 */ /* 0x000fc60004800000 */
[----:B------:R-:W-:Y:S01]  /*1730*/  IMAD R8, R11, 0x4, R8 ;  /* 0x000000040b087824 */ /* 0x000fe200078e0208 */
[----:B------:R-:W-:-:S03]  /*1740*/  SHF.R.S32.HI R2, RZ, 0x5, R2 ;  /* 0x00000005ff027819 */ /* 0x000fc60000011402 */
[----:B------:R-:W-:Y:S01]  /*1750*/  IMAD.SHL.U32 R229, R8, 0x2, RZ ;  /* 0x0000000208e57824 */ /* 0x000fe200078e00ff */
[----:B------:R-:W-:Y:S01]  /*1760*/  CS2R R134, SRZ ;  /* 0x0000000000867805 */ /* 0x000fe2000001ff00 */
[----:B------:R-:W-:Y:S01]  /*1770*/  IMAD.MOV.U32 R228, RZ, RZ, RZ ;  /* 0x000000ffffe47224 */ /* 0x000fe200078e00ff */
[----:B------:R-:W-:Y:S01]  /*1780*/  CS2R R132, SRZ ;  /* 0x0000000000847805 */ /* 0x000fe2000001ff00 */
[----:B------:R-:W-:Y:S01]  /*1790*/  IMAD.MOV.U32 R226, RZ, RZ, RZ ;  /* 0x000000ffffe27224 */ /* 0x000fe200078e00ff */
        /* <DEDUP_REMOVED lines=78> */
[----:B--2---:R-:W-:Y:S02]  /*1c80*/  R2UR UR8, R4 ;  /* 0x00000000040872ca */ /* 0x004fe400000e0000 */
[----:B------:R-:W-:Y:S02]  /*1c90*/  IADD3 R4, P0, R9, R0, RZ ;  /* 0x0000000009047210 */ /* 0x000fe40007f1e0ff */
[----:B------:R-:W-:Y:S02]  /*1ca0*/  SHF.R.S32.HI R9, RZ, 0x1f, R5 ;  /* 0x0000001fff097819 */ /* 0x000fe40000011405 */
[----:B------:R-:W-:-:S02]  /*1cb0*/  LEA.HI.X.SX32 R5, R0, R13, 0x1, P0 ;  /* 0x0000000d00057211 */ /* 0x000fc400000f0eff */
[----:B------:R-:W-:Y:S01]  /*1cc0*/  SHF.R.S32.HI R0, RZ, 0x1f, R236 ;  /* 0x0000001fff007819 */ /* 0x000fe200000114ec */
[----:B---3--:R-:W-:-:S03]  /*1cd0*/  IMAD R7, R14, UR6, RZ ;  /* 0x000000060e077c24 */ /* 0x008fc6000f8e02ff */
[----:B------:R-:W-:Y:S01]  /*1ce0*/  SEL R0, R0, RZ, !P1 ;  /* 0x000000ff00007207 */ /* 0x000fe20004800000 */
[----:B----4-:R-:W-:-:S04]  /*1cf0*/  IMAD.WIDE.U32 R4, R12, UR6, R4 ;  /* 0x000000060c047c25 */ /* 0x010fc8000f8e0004 */
[----:B------:R-:W-:Y:S01]  /*1d00*/  IMAD R7, R12, UR7, R7 ;  /* 0x000000070c077c24 */ /* 0x000fe2000f8e0207 */
[----:B------:R-:W-:Y:S02]  /*1d10*/  ULDC.64 UR6, c[0x0][0x2e0] ;  /* 0x0000b80000067ab9 */ /* 0x000fe40000000a00 */
[----:B------:R-:W-:Y:S02]  /*1d20*/  IMAD R0, R0, UR6, RZ ;  /* 0x0000000600007c24 */ /* 0x000fe4000f8e02ff */
[----:B------:R-:W-:Y:S02]  /*1d30*/  IMAD.IADD R5, R5, 0x1, R7 ;  /* 0x0000000105057824 */ /* 0x000fe400078e0207 */
[C---:B------:R-:W-:Y:S01]  /*1d40*/  IMAD R7, R233.reuse, UR7, R0 ;  /* 0x00000007e9077c24 */ /* 0x040fe2000f8e0200 */
[----:B------:R-:W-:Y:S01]  /*1d50*/  ULOP3.LUT UR7, UR8, 0x1, URZ, 0xfc, !UPT ;  /* 0x0000000108077892 */ /* 0x000fe2000f8efc3f */
[----:B------:R-:W-:Y:S01]  /*1d60*/  IMAD.WIDE.U32 R232, R233, UR6, R4 ;  /* 0x00000006e9e87c25 */ /* 0x000fe2000f8e0004 */
[----:B-----5:R-:W-:-:S03]  /*1d70*/  R2UR UR6, R10 ;  /* 0x000000000a0672ca */ /* 0x020fc600000e0000 */
[----:B------:R-:W-:Y:S02]  /*1d80*/  IMAD.IADD R4, R233, 0x1, R7 ;  /* 0x00000001e9047824 */ /* 0x000fe400078e0207 */
[----:B------:R-:W-:-:S05]  /*1d90*/  IMAD.U32 R0, RZ, RZ, UR7 ;  /* 0x00000007ff007e24 */ /* 0x000fca000f8e00ff */
[----:B------:R0:W-:Y:S04]  /*1da0*/  STL [R1+0x4], R0 ;  /* 0x0000040001007387 */ /* 0x0001e80000100800 */
[----:B------:R1:W-:Y:S01]  /*1db0*/  STL [R1], R4 ;  /* 0x0000000401007387 */ /* 0x0003e20000100800 */
[----:B------:R-:W-:Y:S01]  /*1dc0*/  LEA.HI R9, R9, R6, RZ, 0x3 ;  /* 0x0000000609097211 */ /* 0x000fe200078f18ff */
[----:B------:R-:W-:-:S03]  /*1dd0*/  UIMAD UR5, UR6, -0x50, UR5 ;  /* 0xffffffb0060578a4 */ /* 0x000fc6000f8e0205 */
[----:B------:R-:W-:Y:S01]  /*1de0*/  LOP3.LUT R9, R9, 0xfffffff8, RZ, 0xc0, !PT ;  /* 0xfffffff809097812 */ /* 0x000fe200078ec0ff */
[----:B------:R-:W-:Y:S01]  /*1df0*/  UIADD3 UR4, -UR4, 0x1, UR5 ;  /* 0x0000000104047890 */ /* 0x000fe2000fffe105 */
[----:B0-----:R-:W-:-:S03]  /*1e00*/  IMAD.SHL.U32 R0, R21, 0x8, RZ ;  /* 0x0000000815007824 */ /* 0x001fc600078e00ff */
[----:B------:R-:W-:Y:S01]  /*1e10*/  IMAD.IADD R9, R6, 0x1, -R9 ;  /* 0x0000000106097824 */ /* 0x000fe200078e0a09 */
[C---:B------:R-:W-:Y:S01]  /*1e20*/  IADD3 R230, -R229.reuse, UR5, RZ ;  /* 0x00000005e5e67c10 */ /* 0x040fe2000fffe1ff */
[----:B------:R-:W-:Y:S01]  /*1e30*/  IMAD R0, R0, 0x2, R225 ;  /* 0x0000000200007824 */ /* 0x000fe200078e02e1 */
[----:B------:R-:W-:Y:S01]  /*1e40*/  IADD3 R229, -R229, UR4, RZ ;  /* 0x00000004e5e57c10 */ /* 0x000fe2000fffe1ff */
[----:B------:R-:W-:Y:S02]  /*1e50*/  IMAD R227, R2, 0x10, R9 ;  /* 0x0000001002e37824 */ /* 0x000fe400078e0209 */
[----:B-1----:R-:W-:-:S07]  /*1e60*/  IMAD.MOV.U32 R2, RZ, RZ, RZ ;  /* 0x000000ffff027224 */ /* 0x002fce00078e00ff */
.L_x_874:
[----:B------:R-:W2:Y:S02]  /*1e70*/  LDL R4, [R1+0x4] ;  /* 0x0000040001047983 */ /* 0x000ea40000100800 */
[----:B--2---:R-:W-:-:S13]  /*1e80*/  R2UR UR4, R4 ;  /* 0x00000000040472ca */ /* 0x004fda00000e0000 */
[----:B------:R-:W-:-:S06]  /*1e90*/  UISETP.NE.AND UP0, UPT, UR4, 0x3, UPT ;  /* 0x000000030400788c */ /* 0x000fcc000bf05270 */
[----:B------:R-:W-:-:S13]  /*1ea0*/  PLOP3.LUT P0, PT, PT, PT, UP0, 0x80, 0x0 ;  /* 0x000000000000781c */ /* 0x000fda0003f0f008 */
[----:B------:R-:W-:Y:S05]  /*1eb0*/  @!P0 BRA `(.L_x_864) ;  /* 0x0000000000048947 */ /* 0x000fea0003800000 */
[----:B------:R-:W-:Y:S01]  /*1ec0*/  BPT.TRAP 0x1 ;  /* 0x000000040000795c */ /* 0x000fe20000300000 */
.L_x_864:
[----:B------:R-:W-:Y:S01]  /*1ed0*/  IMAD R224, R2, 0x8, R225 ;  /* 0x0000000802e07824 */ /* 0x000fe200078e02e1 */
[----:B------:R-:W-:-:S04]  /*1ee0*/  SHF.L.U32 R7, R228, 0x1f, RZ ;  /* 0x0000001fe4077819 */ /* 0x000fc800000006ff */
[----:B------:R0:W1:Y:S01]  /*1ef0*/  SYNCS.PHASECHK.TRANS64.TRYWAIT P1, [R224+URZ+0x31610], R7 ;  /* 0x03161007e00075a7 */ /* 0x000062000802017f */
[----:B------:R-:W-:Y:S05]  /*1f00*/  @!P0 BRA `(.L_x_865) ;  /* 0x0000000000048947 */ /* 0x000fea0003800000 */
[----:B------:R-:W-:Y:S01]  /*1f10*/  BPT.TRAP 0x1 ;  /* 0x000000040000795c */ /* 0x000fe20000300000 */
.L_x_865:
        /* <DEDUP_REMOVED lines=11> */
.L_x_866:
        /* <DEDUP_REMOVED lines=436> */
[----:B0-----:R-:W-:Y:S05]  /*3b10*/  @!P0 BRA `(.L_x_868) ;  /* 0x0000000000048947 */ /* 0x001fea0003800000 */
[----:B------:R-:W-:Y:S01]  /*3b20*/  BPT.TRAP 0x1 ;  /* 0x000000040000795c */ /* 0x000fe20000300000 */
.L_x_868:
[----:B------:R-:W-:-:S04]  /*3b30*/  SHF.L.U32 R10, R226, 0x1f, RZ ;  /* 0x0000001fe20a7819 */ /* 0x000fc800000006ff */
[----:B------:R0:W3:Y:S01]  /*3b40*/  SYNCS.PHASECHK.TRANS64.TRYWAIT P1, [R225+URZ+0x31630], R10 ;  /* 0x0316300ae10075a7 */ /* 0x0000e2000802017f */
[----:B------:R-:W-:Y:S05]  /*3b50*/  @!P0 BRA `(.L_x_869) ;  /* 0x0000000000048947 */ /* 0x000fea0003800000 */
[----:B------:R-:W-:Y:S01]  /*3b60*/  BPT.TRAP 0x1 ;  /* 0x000000040000795c */ /* 0x000fe20000300000 */
.L_x_869:
        /* <DEDUP_REMOVED lines=11> */
.L_x_870:
        /* <DEDUP_REMOVED lines=14> */
[----:B------:R-:W-:-:S02]  /*3d00*/  VIADD R10, R7, 0x82 ;  /* 0x00000082070a7836 */ /* 0x000fc40000000000 */
        /* <DEDUP_REMOVED lines=10> */
[----:B------:R-:W-:Y:S01]  /*3db0*/  UMOV UR7, 0x40000000 ;  /* 0x4000000000077882 */ /* 0x000fe20000000000 */
[----:B------:R-:W-:Y:S01]  /*3dc0*/  IMAD R234, R227, 0x4, R225 ;  /* 0x00000004e3ea7824 */ /* 0x000fe200078e02e1 */
        /* <DEDUP_REMOVED lines=9> */
[----:B------:R-:W-:-:S02]  /*3e60*/  VIADD R10, R7, 0x84 ;  /* 0x00000084070a7836 */ /* 0x000fc40000000000 */
        /* <DEDUP_REMOVED lines=402> */
[----:B------:R-:W-:Y:S02]  /*5790*/  IMAD.U32 R24, RZ, RZ, UR60 ;  /* 0x0000003cff187e24 */ /* 0x000fe4000f8e00ff */
[----:B------:R-:W-:Y:S01]  /*57a0*/  FMUL.FTZ R15, R32, UR8 ;  /* 0x00000008200f7c20 */ /* 0x000fe20008410000 */
[----:B------:R-:W0:Y:S01]  /*57b0*/  MUFU.TANH R7, R7 ;  /* 0x0000000700077308 */ /* 0x000e220000002400 */
[----:B------:R-:W-:Y:S01]  /*57c0*/  FMUL.FTZ R16, R33, UR8 ;  /* 0x0000000821107c20 */ /* 0x000fe20008410000 */
[----:B------:R-:W-:Y:S02]  /*57d0*/  IMAD R24, R24, 0x40, R227 ;  /* 0x0000004018187824 */ /* 0x000fe400078e02e3 */
[----:B------:R-:W-:Y:S01]  /*57e0*/  FMUL.FTZ R19, R36, UR8 ;  /* 0x0000000824137c20 */ /* 0x000fe20008410000 */
[----:B------:R-:W-:Y:S01]  /*57f0*/  FMUL.FTZ R20, R37, UR8 ;  /* 0x0000000825147c20 */ /* 0x000fe20008410000 */
[----:B------:R-:W-:Y:S01]  /*5800*/  FMUL.FTZ R10, R27, UR8 ;  /* 0x000000081b0a7c20 */ /* 0x000fe20008410000 */
[----:B------:R-:W-:Y:S01]  /*5810*/  FMUL.FTZ R18, R35, UR8 ;  /* 0x0000000823127c20 */ /* 0x000fe20008410000 */
[----:B------:R-:W-:Y:S01]  /*5820*/  VIADDMNMX R22, R24, R229, R230, PT ;  /* 0x000000e518167246 */ /* 0x000fe200038001e6 */
[----:B------:R-:W3:Y:S01]  /*5830*/  MUFU.TANH R8, R8 ;  /* 0x0000000800087308 */ /* 0x000ee20000002400 */
[----:B------:R-:W-:Y:S01]  /*5840*/  FMUL.FTZ R9, R26, UR8 ;  /* 0x000000081a097c20 */ /* 0x000fe20008410000 */
[----:B------:R-:W-:Y:S01]  /*5850*/  FMUL.FTZ R13, R30, UR8 ;  /* 0x000000081e0d7c20 */ /* 0x000fe20008410000 */
[C---:B------:R-:W-:Y:S01]  /*5860*/  ISETP.GT.AND P6, PT, R22.reuse, RZ, PT ;  /* 0x000000ff1600720c */ /* 0x040fe20003fc4270 */
[----:B------:R-:W-:Y:S01]  /*5870*/  FMUL.FTZ R14, R31, UR8 ;  /* 0x000000081f0e7c20 */ /* 0x000fe20008410000 */
[----:B------:R-:W-:Y:S01]  /*5880*/  ISETP.GT.AND P1, PT, R22, 0x1, PT ;  /* 0x000000011600780c */ /* 0x000fe20003f24270 */
[----:B------:R-:W-:Y:S01]  /*5890*/  FMUL.FTZ R21, R40, UR8 ;  /* 0x0000000828157c20 */ /* 0x000fe20008410000 */
[C---:B------:R-:W-:Y:S01]  /*58a0*/  ISETP.GT.AND P2, PT, R22.reuse, 0x10, PT ;  /* 0x000000101600780c */ /* 0x040fe20003f44270 */
[----:B------:R-:W4:Y:S01]  /*58b0*/  MUFU.TANH R11, R11 ;  /* 0x0000000b000b7308 */ /* 0x000f220000002400 */
[----:B------:R-:W-:Y:S01]  /*58c0*/  ISETP.GT.AND P3, PT, R22, 0x11, PT ;  /* 0x000000111600780c */ /* 0x000fe20003f64270 */
[----:B------:R-:W-:Y:S01]  /*58d0*/  FMUL.FTZ R17, R34, UR8 ;  /* 0x0000000822117c20 */ /* 0x000fe20008410000 */
[C---:B0-----:R-:W-:Y:S01]  /*58e0*/  FSEL R235, R7.reuse, -INF , P6 ;  /* 0xff80000007eb7808 */ /* 0x041fe20003000000 */
[----:B------:R-:W-:Y:S01]  /*58f0*/  FMUL.FTZ R25, R42, UR8 ;  /* 0x000000082a197c20 */ /* 0x000fe20008410000 */
[C---:B------:R-:W-:Y:S01]  /*5900*/  ISETP.GT.AND P4, PT, R22.reuse, 0x20, PT ;  /* 0x000000201600780c */ /* 0x040fe20003f84270 */
[----:B------:R-:W-:Y:S01]  /*5910*/  FFMA.FTZ R7, -R7, R7, 1 ;  /* 0x3f80000007077423 */ /* 0x000fe20000010107 */
[----:B------:R-:W-:Y:S01]  /*5920*/  ISETP.GT.AND P5, PT, R22, 0x21, PT ;  /* 0x000000211600780c */ /* 0x000fe20003fa4270 */
[----:B------:R-:W0:Y:S01]  /*5930*/  MUFU.TANH R12, R12 ;  /* 0x0000000c000c7308 */ /* 0x000e220000002400 */
[----:B---3--:R-:W-:Y:S01]  /*5940*/  FSEL R37, R8, -INF , P1 ;  /* 0xff80000008257808 */ /* 0x008fe20000800000 */
[----:B-1----:R-:W-:Y:S01]  /*5950*/  FFMA.FTZ R235, R235, UR4, -R6 ;  /* 0x00000004ebeb7c23 */ /* 0x002fe20008010806 */
[----:B------:R-:W-:Y:S01]  /*5960*/  ISETP.GT.AND P6, PT, R22, 0x30, PT ;  /* 0x000000301600780c */ /* 0x000fe20003fc4270 */
[----:B------:R-:W-:Y:S01]  /*5970*/  FFMA.FTZ R8, -R8, R8, 1 ;  /* 0x3f80000008087423 */ /* 0x000fe20000010108 */
[----:B------:R-:W-:-:S02]  /*5980*/  ISETP.GT.AND P1, PT, R22, 0x31, PT ;  /* 0x000000311600780c */ /* 0x000fc40003f24270 */
[----:B------:R-:W-:Y:S01]  /*5990*/  IADD3 R23, R229, 0x8, R24 ;  /* 0x00000008e5177810 */ /* 0x000fe20007ffe018 */
[----:B------:R-:W1:Y:S01]  /*59a0*/  MUFU.TANH R15, R15 ;  /* 0x0000000f000f7308 */ /* 0x000e620000002400 */
[----:B----4-:R-:W-:Y:S01]  /*59b0*/  FSEL R35, R11, -INF , P2 ;  /* 0xff8000000b237808 */ /* 0x010fe20001000000 */
[----:B------:R-:W-:Y:S01]  /*59c0*/  FMUL.FTZ R24, R39, UR8 ;  /* 0x0000000827187c20 */ /* 0x000fe20008410000 */
[----:B------:R-:W-:Y:S01]  /*59d0*/  ISETP.GT.AND P2, PT, R22, 0x40, PT ;  /* 0x000000401600780c */ /* 0x000fe20003f44270 */
[----:B------:R-:W-:Y:S01]  /*59e0*/  FFMA.FTZ R11, -R11, R11, 1 ;  /* 0x3f8000000b0b7423 */ /* 0x000fe2000001010b */
[----:B------:R-:W-:Y:S01]  /*59f0*/  VIMNMX R28, R230, R23, PT ;  /* 0x00000017e61c7248 */ /* 0x000fe20003fe0100 */
[----:B------:R-:W-:Y:S01]  /*5a00*/  FMUL.FTZ R23, R38, UR8 ;  /* 0x0000000826177c20 */ /* 0x000fe20008410000 */
[----:B------:R-:W-:Y:S01]  /*5a10*/  FFMA.FTZ R42, R35, UR4, -R6 ;  /* 0x00000004232a7c23 */ /* 0x000fe20008010806 */
[----:B------:R-:W3:Y:S01]  /*5a20*/  MUFU.TANH R16, R16 ;  /* 0x0000001000107308 */ /* 0x000ee20000002400 */
[----:B0-----:R-:W-:-:S02]  /*5a30*/  FSEL R27, R12, -INF , P3 ;  /* 0xff8000000c1b7808 */ /* 0x001fc40001800000 */
[----:B------:R-:W-:Y:S01]  /*5a40*/  ISETP.GT.AND P3, PT, R22, 0x41, PT ;  /* 0x000000411600780c */ /* 0x000fe20003f64270 */
[----:B------:R-:W-:Y:S02]  /*5a50*/  FMUL.FTZ R22, R41, UR8 ;  /* 0x0000000829167c20 */ /* 0x000fe40008410000 */
[----:B------:R-:W-:Y:S02]  /*5a60*/  FFMA.FTZ R41, R27, UR4, -R6 ;  /* 0x000000041b297c23 */ /* 0x000fe40008010806 */
[----:B------:R-:W0:Y:S01]  /*5a70*/  MUFU.TANH R19, R19 ;  /* 0x0000001300137308 */ /* 0x000e220000002400 */
[----:B-1----:R-:W-:Y:S02]  /*5a80*/  FSEL R39, R15, -INF , P4 ;  /* 0xff8000000f277808 */ /* 0x002fe40002000000 */
[----:B------:R-:W-:-:S03]  /*5a90*/  ISETP.GT.AND P4, PT, R28, RZ, PT ;  /* 0x000000ff1c00720c */ /* 0x000fc60003f84270 */
[----:B------:R-:W-:Y:S02]  /*5aa0*/  FFMA.FTZ R39, R39, UR4, -R6 ;  /* 0x0000000427277c23 */ /* 0x000fe40008010806 */
[----:B------:R-:W1:Y:S01]  /*5ab0*/  MUFU.TANH R20, R20 ;  /* 0x0000001400147308 */ /* 0x000e620000002400 */
[----:B---3--:R-:W-:Y:S02]  /*5ac0*/  FSEL R36, R16, -INF , P5 ;  /* 0xff80000010247808 */ /* 0x008fe40002800000 */
[----:B------:R-:W-:-:S03]  /*5ad0*/  ISETP.GT.AND P5, PT, R28, 0x1, PT ;  /* 0x000000011c00780c */ /* 0x000fc60003fa4270 */
[----:B------:R-:W-:Y:S02]  /*5ae0*/  FFMA.FTZ R36, R36, UR4, -R6 ;  /* 0x0000000424247c23 */ /* 0x000fe40008010806 */
[----:B------:R-:W3:Y:S01]  /*5af0*/  MUFU.TANH R9, R9 ;  /* 0x0000000900097308 */ /* 0x000ee20000002400 */
[----:B0-----:R-:W-:Y:S02]  /*5b00*/  FSEL R32, R19, -INF , P6 ;  /* 0xff80000013207808 */ /* 0x001fe40003000000 */
[----:B------:R-:W-:-:S03]  /*5b10*/  ISETP.GT.AND P6, PT, R28, 0x10, PT ;  /* 0x000000101c00780c */ /* 0x000fc60003fc4270 */
[----:B------:R-:W-:Y:S02]  /*5b20*/  FFMA.FTZ R27, R32, UR4, -R6 ;  /* 0x00000004201b7c23 */ /* 0x000fe40008010806 */
[----:B------:R-:W0:Y:S01]  /*5b30*/  MUFU.TANH R10, R10 ;  /* 0x0000000a000a7308 */ /* 0x000e220000002400 */
[----:B-1----:R-:W-:Y:S02]  /*5b40*/  FSEL R26, R20, -INF , P1 ;  /* 0xff800000141a7808 */ /* 0x002fe40000800000 */
[----:B------:R-:W-:-:S03]  /*5b50*/  ISETP.GT.AND P1, PT, R28, 0x11, PT ;  /* 0x000000111c00780c */ /* 0x000fc60003f24270 */
[----:B------:R-:W-:Y:S02]  /*5b60*/  FFMA.FTZ R26, R26, UR4, -R6 ;  /* 0x000000041a1a7c23 */ /* 0x000fe40008010806 */
[----:B------:R-:W1:Y:S01]  /*5b70*/  MUFU.TANH R13, R13 ;  /* 0x0000000d000d7308 */ /* 0x000e620000002400 */
[----:B---3--:R-:W-:Y:S02]  /*5b80*/  FSEL R30, R9, -INF , P4 ;  /* 0xff800000091e7808 */ /* 0x008fe40002000000 */
[----:B------:R-:W-:-:S05]  /*5b90*/  ISETP.GT.AND P4, PT, R28, 0x30, PT ;  /* 0x000000301c00780c */ /* 0x000fca0003f84270 */
[----:B------:R-:W3:Y:S01]  /*5ba0*/  MUFU.TANH R14, R14 ;  /* 0x0000000e000e7308 */ /* 0x000ee20000002400 */
[----:B0-----:R-:W-:Y:S02]  /*5bb0*/  FSEL R231, R10, -INF , P5 ;  /* 0xff8000000ae77808 */ /* 0x001fe40002800000 */
[----:B------:R-:W-:-:S03]  /*5bc0*/  ISETP.GT.AND P5, PT, R28, 0x31, PT ;  /* 0x000000311c00780c */ /* 0x000fc60003fa4270 */
[----:B--2---:R-:W-:Y:S02]  /*5bd0*/  FFMA.FTZ R231, R231, UR4, -R5 ;  /* 0x00000004e7e77c23 */ /* 0x004fe40008010805 */
[----:B------:R-:W0:Y:S01]  /*5be0*/  MUFU.TANH R21, R21 ;  /* 0x0000001500157308 */ /* 0x000e220000002400 */
[----:B-1----:R-:W-:Y:S02]  /*5bf0*/  FSEL R34, R13, -INF , P6 ;  /* 0xff8000000d227808 */ /* 0x002fe40003000000 */
[----:B------:R-:W-:-:S03]  /*5c00*/  ISETP.GT.AND P6, PT, R28, 0x40, PT ;  /* 0x000000401c00780c */ /* 0x000fc60003fc4270 */
[----:B------:R-:W-:Y:S02]  /*5c10*/  FFMA.FTZ R34, R34, UR4, -R5 ;  /* 0x0000000422227c23 */ /* 0x000fe40008010805 */
[----:B------:R-:W1:Y:S01]  /*5c20*/  MUFU.TANH R22, R22 ;  /* 0x0000001600167308 */ /* 0x000e620000002400 */
[----:B---3--:R-:W-:Y:S02]  /*5c30*/  FSEL R31, R14, -INF , P1 ;  /* 0xff8000000e1f7808 */ /* 0x008fe40000800000 */
[----:B------:R-:W-:-:S03]  /*5c40*/  ISETP.GT.AND P1, PT, R28, 0x41, PT ;  /* 0x000000411c00780c */ /* 0x000fc60003f24270 */
[----:B------:R-:W-:Y:S02]  /*5c50*/  FFMA.FTZ R31, R31, UR4, -R5 ;  /* 0x000000041f1f7c23 */ /* 0x000fe40008010805 */
[----:B------:R-:W2:Y:S01]  /*5c60*/  MUFU.TANH R17, R17 ;  /* 0x0000001100117308 */ /* 0x000ea20000002400 */
[----:B0-----:R-:W-:Y:S02]  /*5c70*/  FSEL R29, R21, -INF , P2 ;  /* 0xff800000151d7808 */ /* 0x001fe40001000000 */
[----:B------:R-:W-:-:S03]  /*5c80*/  ISETP.GT.AND P2, PT, R28, 0x20, PT ;  /* 0x000000201c00780c */ /* 0x000fc60003f44270 */
[--C-:B------:R-:W-:Y:S02]  /*5c90*/  FFMA.FTZ R29, R29, UR4, -R6.reuse ;  /* 0x000000041d1d7c23 */ /* 0x100fe40008010806 */
[----:B------:R-:W0:Y:S01]  /*5ca0*/  MUFU.TANH R18, R18 ;  /* 0x0000001200127308 */ /* 0x000e220000002400 */
[----:B-1----:R-:W-:Y:S02]  /*5cb0*/  FSEL R33, R22, -INF , P3 ;  /* 0xff80000016217808 */ /* 0x002fe40001800000 */
[----:B------:R-:W-:Y:S01]  /*5cc0*/  ISETP.GT.AND P3, PT, R28, 0x21, PT ;  /* 0x000000211c00780c */ /* 0x000fe20003f64270 */
[----:B------:R-:W-:Y:S01]  /*5cd0*/  FMUL.FTZ R28, R43, UR8 ;  /* 0x000000082b1c7c20 */ /* 0x000fe20008410000 */
[--C-:B------:R-:W-:Y:S01]  /*5ce0*/  FFMA.FTZ R43, R37, UR4, -R6.reuse ;  /* 0x00000004252b7c23 */ /* 0x100fe20008010806 */
[----:B------:R-:W-:Y:S01]  /*5cf0*/  FFMA.FTZ R33, R33, UR4, -R6 ;  /* 0x0000000421217c23 */ /* 0x000fe20008010806 */
[----:B------:R-:W-:Y:S01]  /*5d00*/  FFMA.FTZ R6, R30, UR4, -R5 ;  /* 0x000000041e067c23 */ /* 0x000fe20008010805 */
[----:B------:R-:W1:Y:S01]  /*5d10*/  MUFU.TANH R23, R23 ;  /* 0x0000001700177308 */ /* 0x000e620000002400 */
[----:B--2---:R-:W-:-:S05]  /*5d20*/  FSEL R38, R17, -INF , P2 ;  /* 0xff80000011267808 */ /* 0x004fca0001000000 */
[----:B------:R-:W-:Y:S02]  /*5d30*/  FFMA.FTZ R38, R38, UR4, -R5 ;  /* 0x0000000426267c23 */ /* 0x000fe40008010805 */
[----:B------:R-:W2:Y:S01]  /*5d40*/  MUFU.TANH R24, R24 ;  /* 0x0000001800187308 */ /* 0x000ea20000002400 */
[----:B0-----:R-:W-:-:S05]  /*5d50*/  FSEL R30, R18, -INF , P3 ;  /* 0xff800000121e7808 */ /* 0x001fca0001800000 */
[----:B------:R-:W-:Y:S02]  /*5d60*/  FFMA.FTZ R30, R30, UR4, -R5 ;  /* 0x000000041e1e7c23 */ /* 0x000fe40008010805 */
[----:B------:R-:W0:Y:S01]  /*5d70*/  MUFU.TANH R25, R25 ;  /* 0x0000001900197308 */ /* 0x000e220000002400 */
[----:B-1----:R-:W-:-:S05]  /*5d80*/  FSEL R32, R23, -INF , P4 ;  /* 0xff80000017207808 */ /* 0x002fca0002000000 */
[----:B------:R-:W-:Y:S02]  /*5d90*/  FFMA.FTZ R32, R32, UR4, -R5 ;  /* 0x0000000420207c23 */ /* 0x000fe40008010805 */
[----:B------:R-:W1:Y:S01]  /*5da0*/  MUFU.TANH R28, R28 ;  /* 0x0000001c001c7308 */ /* 0x000e620000002400 */
[----:B--2---:R-:W-:-:S05]  /*5db0*/  FSEL R37, R24, -INF , P5 ;  /* 0xff80000018257808 */ /* 0x004fca0002800000 */
[----:B------:R-:W-:Y:S02]  /*5dc0*/  FFMA.FTZ R37, R37, UR4, -R5 ;  /* 0x0000000425257c23 */ /* 0x000fe40008010805 */
[----:B------:R-:W-:Y:S01]  /*5dd0*/  MUFU.EX2 R235, R235 ;  /* 0x000000eb00eb7308 */ /* 0x000fe20000000800 */
[----:B0-----:R-:W-:-:S05]  /*5de0*/  FSEL R35, R25, -INF , P6 ;  /* 0xff80000019237808 */ /* 0x001fca0003000000 */
[----:B------:R-:W-:Y:S02]  /*5df0*/  FFMA.FTZ R35, R35, UR4, -R5 ;  /* 0x0000000423237c23 */ /* 0x000fe40008010805 */
[----:B------:R-:W0:Y:S01]  /*5e00*/  MUFU.EX2 R43, R43 ;  /* 0x0000002b002b7308 */ /* 0x000e220000000800 */
[----:B-1----:R-:W-:-:S05]  /*5e10*/  FSEL R40, R28, -INF , P1 ;  /* 0xff8000001c287808 */ /* 0x002fca0000800000 */
[----:B------:R-:W-:Y:S02]  /*5e20*/  FFMA.FTZ R40, R40, UR4, -R5 ;  /* 0x0000000428287c23 */ /* 0x000fe40008010805 */
[----:B------:R-:W1:Y:S01]  /*5e30*/  LDS R5, [R234+0x2c300] ;  /* 0x02c30000ea057984 */ /* 0x000e620000000800 */
[----:B------:R0:W-:Y:S03]  /*5e40*/  MUFU.EX2 R237, R6 ;  /* 0x0000000600ed7308 */ /* 0x0001e60000000800 */
[----:B------:R-:W2:Y:S01]  /*5e50*/  LDS R234, [R234+0x2c320] ;  /* 0x02c32000eaea7984 */ /* 0x000ea20000000800 */
[----:B------:R-:W-:-:S04]  /*5e60*/  WARPGROUP.DEPBAR.LE gsb0, 0x0 ;  /* 0x00008000000079c5 */ /* 0x000fc80000010000 */
[----:B------:R-:W-:Y:S01]  /*5e70*/  MUFU.EX2 R231, R231 ;  /* 0x000000e700e77308 */ /* 0x000fe20000000800 */
[----:B0-----:R-:W-:-:S07]  /*5e80*/  F2FP.F16.F32.PACK_AB R6, R43, R235 ;  /* 0x000000eb2b06723e */ /* 0x001fce00000000ff */
[----:B------:R-:W0:Y:S08]  /*5e90*/  MUFU.EX2 R42, R42 ;  /* 0x0000002a002a7308 */ /* 0x000e300000000800 */
[----:B------:R-:W3:Y:S08]  /*5ea0*/  MUFU.EX2 R41, R41 ;  /* 0x0000002900297308 */ /* 0x000ef00000000800 */
[----:B------:R-:W4:Y:S01]  /*5eb0*/  MUFU.EX2 R39, R39 ;  /* 0x0000002700277308 */ /* 0x000f220000000800 */
[--C-:B-1----:R-:W-:Y:S01]  /*5ec0*/  FADD.FTZ R44, R44, -R5.reuse ;  /* 0x800000052c2c7221 */ /* 0x102fe20000010000 */
[--C-:B------:R-:W-:Y:S01]  /*5ed0*/  FADD.FTZ R48, R48, -R5.reuse ;  /* 0x8000000530307221 */ /* 0x100fe20000010000 */
[----:B------:R-:W-:-:S02]  /*5ee0*/  FADD.FTZ R45, R45, -R5 ;  /* 0x800000052d2d7221 */ /* 0x000fc40000010000 */
[----:B------:R-:W-:Y:S01]  /*5ef0*/  FMUL.FTZ R44, R235, R44 ;  /* 0x0000002ceb2c7220 */ /* 0x000fe20000410000 */
[----:B0-----:R-:W-:Y:S02]  /*5f00*/  FMUL.FTZ R48, R42, R48 ;  /* 0x000000302a307220 */ /* 0x001fe40000410000 */
[----:B------:R-:W0:Y:S01]  /*5f10*/  MUFU.EX2 R36, R36 ;  /* 0x0000002400247308 */ /* 0x000e220000000800 */
[----:B------:R-:W-:Y:S01]  /*5f20*/  FMUL.FTZ R45, R43, R45 ;  /* 0x0000002d2b2d7220 */ /* 0x000fe20000410000 */
[----:B------:R-:W-:Y:S01]  /*5f30*/  FMUL.FTZ R44, R7, R44 ;  /* 0x0000002c072c7220 */ /* 0x000fe20000410000 */
[----:B------:R-:W-:Y:S01]  /*5f40*/  F2FP.F16.F32.PACK_AB R7, R231, R237 ;  /* 0x000000ede707723e */ /* 0x000fe200000000ff */
[----:B------:R-:W-:Y:S01]  /*5f50*/  BAR.SYNC.DEFER_BLOCKING 0x9, 0x100 ;  /* 0x0244000000007b1d */ /* 0x000fe20000010000 */
[----:B------:R-:W-:Y:S01]  /*5f60*/  FMUL.FTZ R11, R11, R48 ;  /* 0x000000300b0b7220 */ /* 0x000fe20000410000 */
[----:B------:R-:W-:-:S04]  /*5f70*/  FADD.FTZ R48, R49, -R5 ;  /* 0x8000000531307221 */ /* 0x000fc80000010000 */
[----:B------:R-:W1:Y:S01]  /*5f80*/  MUFU.EX2 R27, R27 ;  /* 0x0000001b001b7308 */ /* 0x000e620000000800 */
[----:B---3--:R-:W-:Y:S01]  /*5f90*/  FMUL.FTZ R48, R41, R48 ;  /* 0x0000003029307220 */ /* 0x008fe20000410000 */
[----:B------:R-:W-:-:S06]  /*5fa0*/  FADD.FTZ R52, R52, -R5 ;  /* 0x8000000534347221 */ /* 0x000fcc0000010000 */
[----:B------:R-:W-:Y:S01]  /*5fb0*/  MUFU.EX2 R29, R29 ;  /* 0x0000001d001d7308 */ /* 0x000fe20000000800 */
[--C-:B------:R-:W-:Y:S01]  /*5fc0*/  FADD.FTZ R53, R53, -R5.reuse ;  /* 0x8000000535357221 */ /* 0x100fe20000010000 */
[----:B------:R-:W-:Y:S01]  /*5fd0*/  FFMA.FTZ R15, -R15, R15, 1 ;  /* 0x3f8000000f0f7423 */ /* 0x000fe2000001010f */
[----:B------:R-:W-:Y:S01]  /*5fe0*/  FFMA.FTZ R10, -R10, R10, 1 ;  /* 0x3f8000000a0a7423 */ /* 0x000fe2000001010a */
[--C-:B------:R-:W-:Y:S01]  /*5ff0*/  FADD.FTZ R216, R216, -R5.reuse ;  /* 0x80000005d8d87221 */ /* 0x100fe20000010000 */
[--C-:B------:R-:W-:Y:S01]  /*6000*/  FADD.FTZ R217, R217, -R5.reuse ;  /* 0x80000005d9d97221 */ /* 0x100fe20000010000 */
[----:B------:R-:W-:Y:S01]  /*6010*/  FADD.FTZ R220, R220, -R5 ;  /* 0x80000005dcdc7221 */ /* 0x000fe20000010000 */
[----:B--2---:R-:W-:Y:S01]  /*6020*/  FADD.FTZ R50, R50, -R234 ;  /* 0x800000ea32327221 */ /* 0x004fe20000010000 */
[----:B------:R-:W2:Y:S01]  /*6030*/  MUFU.EX2 R43, R34 ;  /* 0x00000022002b7308 */ /* 0x000ea20000000800 */
[----:B------:R-:W-:Y:S01]  /*6040*/  FFMA.FTZ R19, -R19, R19, 1 ;  /* 0x3f80000013137423 */ /* 0x000fe20000010113 */
[----:B------:R3:W-:Y:S01]  /*6050*/  STSM.16.M88.2 [R0+0x2c500], R6 ;  /* 0x02c5000600007844 */ /* 0x0007e20000000100 */
[----:B------:R-:W-:-:S05]  /*6060*/  FFMA.FTZ R21, -R21, R21, 1 ;  /* 0x3f80000015157423 */ /* 0x000fca0000010115 */
[----:B------:R-:W-:Y:S08]  /*6070*/  MUFU.EX2 R26, R26 ;  /* 0x0000001a001a7308 */ /* 0x000ff00000000800 */
[----:B------:R-:W-:Y:S01]  /*6080*/  MUFU.EX2 R30, R30 ;  /* 0x0000001e001e7308 */ /* 0x000fe20000000800 */
[----:B---3--:R-:W-:Y:S01]  /*6090*/  FFMA.FTZ R7, -R12, R12, 1 ;  /* 0x3f8000000c077423 */ /* 0x008fe2000001010c */
[----:B------:R-:W-:-:S06]  /*60a0*/  FADD.FTZ R6, R47, -R234 ;  /* 0x800000ea2f067221 */ /* 0x000fcc0000010000 */
[----:B------:R-:W-:Y:S01]  /*60b0*/  MUFU.EX2 R40, R40 ;  /* 0x0000002800287308 */ /* 0x000fe20000000800 */
[--C-:B------:R-:W-:Y:S01]  /*60c0*/  FADD.FTZ R222, R222, -R234.reuse ;  /* 0x800000eadede7221 */ /* 0x100fe20000010000 */
[----:B------:R-:W-:Y:S01]  /*60d0*/  F2FP.F16.F32.PACK_AB R42, R41, R42 ;  /* 0x0000002a292a723e */ /* 0x000fe200000000ff */
[--C-:B------:R-:W-:Y:S01]  /*60e0*/  FADD.FTZ R46, R46, -R234.reuse ;  /* 0x800000ea2e2e7221 */ /* 0x100fe20000010000 */
[----:B------:R-:W-:Y:S01]  /*60f0*/  FFMA.FTZ R9, -R9, R9, 1 ;  /* 0x3f80000009097423 */ /* 0x000fe20000010109 */
[--C-:B------:R-:W-:Y:S01]  /*6100*/  FADD.FTZ R51, R51, -R234.reuse ;  /* 0x800000ea33337221 */ /* 0x100fe20000010000 */
[----:B------:R-:W-:Y:S01]  /*6110*/  FMUL.FTZ R8, R8, R45 ;  /* 0x0000002d08087220 */ /* 0x000fe20000410000 */
[--C-:B------:R-:W-:Y:S01]  /*6120*/  FADD.FTZ R54, R54, -R234.reuse ;  /* 0x800000ea36367221 */ /* 0x100fe20000010000 */
[----:B------:R3:W5:Y:S01]  /*6130*/  MUFU.EX2 R12, R33 ;  /* 0x00000021000c7308 */ /* 0x0007620000000800 */
[----:B------:R-:W-:Y:S01]  /*6140*/  FMUL.FTZ R231, R231, R6 ;  /* 0x00000006e7e77220 */ /* 0x000fe20000410000 */
[----:B------:R-:W-:Y:S01]  /*6150*/  FMUL.FTZ R6, R7, R48 ;  /* 0x0000003007067220 */ /* 0x000fe20000410000 */
[----:B------:R-:W-:Y:S01]  /*6160*/  FFMA.FTZ R7, -R16, R16, 1 ;  /* 0x3f80000010077423 */ /* 0x000fe20000010110 */
[----:B----4-:R-:W-:Y:S01]  /*6170*/  FMUL.FTZ R16, R39, R52 ;  /* 0x0000003427107220 */ /* 0x010fe20000410000 */
[----:B------:R-:W-:Y:S01]  /*6180*/  FADD.FTZ R5, R221, -R5 ;  /* 0x80000005dd057221 */ /* 0x000fe20000010000 */
[----:B0-----:R-:W-:Y:S01]  /*6190*/  FMUL.FTZ R48, R36, R53 ;  /* 0x0000003524307220 */ /* 0x001fe20000410000 */
[----:B------:R-:W-:Y:S01]  /*61a0*/  FMUL.FTZ R231, R10, R231 ;  /* 0x000000e70ae77220 */ /* 0x000fe20000410000 */
[----:B------:R-:W-:Y:S01]  /*61b0*/  FMUL.FTZ R16, R15, R16 ;  /* 0x000000100f107220 */ /* 0x000fe20000410000 */
[----:B------:R-:W-:Y:S01]  /*61c0*/  FFMA.FTZ R15, -R20, R20, 1 ;  /* 0x3f800000140f7423 */ /* 0x000fe20000010114 */
[----:B------:R-:W-:Y:S01]  /*61d0*/  FFMA.FTZ R10, -R13, R13, 1 ;  /* 0x3f8000000d0a7423 */ /* 0x000fe2000001010d */
[----:B-1----:R-:W-:Y:S01]  /*61e0*/  FMUL.FTZ R20, R27, R216 ;  /* 0x000000d81b147220 */ /* 0x002fe20000410000 */
[----:B---3--:R-:W-:Y:S01]  /*61f0*/  FFMA.FTZ R33, -R22, R22, 1 ;  /* 0x3f80000016217423 */ /* 0x008fe20000010116 */
[----:B--2---:R-:W-:Y:S01]  /*6200*/  FMUL.FTZ R13, R43, R50 ;  /* 0x000000322b0d7220 */ /* 0x004fe20000410000 */
[----:B------:R-:W-:Y:S01]  /*6210*/  FMUL.FTZ R22, R29, R220 ;  /* 0x000000dc1d167220 */ /* 0x000fe20000410000 */
[----:B------:R-:W-:Y:S01]  /*6220*/  FADD.FTZ R55, R55, -R234 ;  /* 0x800000ea37377221 */ /* 0x000fe20000010000 */
[----:B------:R-:W-:-:S02]  /*6230*/  IMAD R4, R3, 0x2000, R4 ;  /* 0x0000200003047824 */ /* 0x000fc400078e0204 */
[----:B-----5:R-:W-:Y:S01]  /*6240*/  FMUL.FTZ R34, R12, R5 ;  /* 0x000000050c227220 */ /* 0x020fe20000410000 */
[----:B------:R-:W-:Y:S01]  /*6250*/  FMUL.FTZ R7, R7, R48 ;  /* 0x0000003007077220 */ /* 0x000fe20000410000 */
[----:B------:R-:W-:Y:S01]  /*6260*/  FMUL.FTZ R20, R19, R20 ;  /* 0x0000001413147220 */ /* 0x000fe20000410000 */
[----:B------:R-:W0:Y:S01]  /*6270*/  MUFU.EX2 R48, R31 ;  /* 0x0000001f00307308 */ /* 0x000e220000000800 */
[----:B------:R-:W-:Y:S01]  /*6280*/  FMUL.FTZ R22, R21, R22 ;  /* 0x0000001615167220 */ /* 0x000fe20000410000 */
[----:B------:R-:W-:Y:S01]  /*6290*/  FMUL.FTZ R5, R33, R34 ;  /* 0x0000002221057220 */ /* 0x000fe20000410000 */
[----:B------:R-:W-:Y:S01]  /*62a0*/  FMUL.FTZ R10, R10, R13 ;  /* 0x0000000d0a0a7220 */ /* 0x000fe20000410000 */
[--C-:B------:R-:W-:Y:S01]  /*62b0*/  FADD.FTZ R218, R218, -R234.reuse ;  /* 0x800000eadada7221 */ /* 0x100fe20000010000 */
[--C-:B------:R-:W-:Y:S01]  /*62c0*/  FADD.FTZ R219, R219, -R234.reuse ;  /* 0x800000eadbdb7221 */ /* 0x100fe20000010000 */
[----:B------:R-:W-:Y:S01]  /*62d0*/  FADD.FTZ R223, R223, -R234 ;  /* 0x800000eadfdf7221 */ /* 0x000fe20000010000 */
[----:B------:R-:W-:Y:S01]  /*62e0*/  FFMA.FTZ R17, -R17, R17, 1 ;  /* 0x3f80000011117423 */ /* 0x000fe20000010111 */
[----:B------:R-:W1:Y:S01]  /*62f0*/  MUFU.EX2 R19, R38 ;  /* 0x0000002600137308 */ /* 0x000e620000000800 */
[----:B------:R-:W-:Y:S01]  /*6300*/  FFMA.FTZ R28, -R28, R28, 1 ;  /* 0x3f8000001c1c7423 */ /* 0x000fe2000001011c */
[----:B------:R-:W-:Y:S01]  /*6310*/  UMOV UR57, 0x40000040 ;  /* 0x4000004000397882 */ /* 0x000fe20000000000 */
[----:B------:R-:W-:Y:S01]  /*6320*/  UMOV UR59, 0x40 ;  /* 0x00000040003b7882 */ /* 0x000fe20000000000 */
[----:B------:R-:W-:Y:S01]  /*6330*/  UMOV UR15, 0x40 ;  /* 0x00000040000f7882 */ /* 0x000fe20000000000 */
[----:B------:R-:W-:Y:S01]  /*6340*/  UMOV UR19, 0x40 ;  /* 0x0000004000137882 */ /* 0x000fe20000000000 */
[----:B------:R-:W-:Y:S01]  /*6350*/  UMOV UR45, 0x40000040 ;  /* 0x40000040002d7882 */ /* 0x000fe20000000000 */
[----:B------:R-:W-:Y:S01]  /*6360*/  UMOV UR47, 0x40 ;  /* 0x00000040002f7882 */ /* 0x000fe20000000000 */
[----:B------:R-:W-:Y:S01]  /*6370*/  MUFU.EX2 R21, R32 ;  /* 0x0000002000157308 */ /* 0x000fe20000000800 */
[----:B------:R-:W-:Y:S01]  /*6380*/  UMOV UR55, 0x40 ;  /* 0x0000004000377882 */ /* 0x000fe20000000000 */
[----:B------:R-:W-:Y:S01]  /*6390*/  UMOV UR51, 0x40 ;  /* 0x0000004000337882 */ /* 0x000fe20000000000 */
[----:B------:R-:W-:Y:S01]  /*63a0*/  UMOV UR43, 0x40 ;  /* 0x00000040002b7882 */ /* 0x000fe20000000000 */
[----:B------:R-:W-:Y:S01]  /*63b0*/  UMOV UR25, 0x40000040 ;  /* 0x4000004000197882 */ /* 0x000fe20000000000 */
[----:B------:R-:W-:Y:S01]  /*63c0*/  UMOV UR27, 0x40 ;  /* 0x00000040001b7882 */ /* 0x000fe20000000000 */
[----:B------:R-:W-:Y:S01]  /*63d0*/  UMOV UR39, 0x40 ;  /* 0x0000004000277882 */ /* 0x000fe20000000000 */
[----:B------:R-:W-:Y:S01]  /*63e0*/  UMOV UR35, 0x40 ;  /* 0x0000004000237882 */ /* 0x000fe20000000000 */
[----:B------:R1:W2:Y:S01]  /*63f0*/  MUFU.EX2 R34, R37 ;  /* 0x0000002500227308 */ /* 0x0002a20000000800 */
[----:B------:R-:W-:Y:S01]  /*6400*/  UMOV UR31, 0x40 ;  /* 0x00000040001f7882 */ /* 0x000fe20000000000 */
[----:B------:R-:W-:Y:S01]  /*6410*/  UMOV UR23, 0x40 ;  /* 0x0000004000177882 */ /* 0x000fe20000000000 */
[----:B------:R-:W3:Y:S01]  /*6420*/  LDL R235, [R1] ;  /* 0x0000000001eb7983 */ /* 0x000ee20000100800 */
[----:B------:R-:W-:Y:S01]  /*6430*/  FMUL.FTZ R52, R26, R217 ;  /* 0x000000d91a347220 */ /* 0x000fe20000410000 */
[----:B0-----:R-:W-:Y:S01]  /*6440*/  F2FP.F16.F32.PACK_AB R43, R48, R43 ;  /* 0x0000002b302b723e */ /* 0x001fe200000000ff */
[----:B------:R-:W-:Y:S01]  /*6450*/  FMUL.FTZ R46, R237, R46 ;  /* 0x0000002eed2e7220 */ /* 0x000fe20000410000 */
[----:B------:R-:W-:Y:S01]  /*6460*/  F2FP.F16.F32.PACK_AB R36, R36, R39 ;  /* 0x000000272424723e */ /* 0x000fe200000000ff */
[----:B------:R-:W0:Y:S01]  /*6470*/  MUFU.EX2 R13, R35 ;  /* 0x00000023000d7308 */ /* 0x000e220000000800 */
[----:B-1----:R-:W-:Y:S01]  /*6480*/  F2FP.F16.F32.PACK_AB R37, R30, R19 ;  /* 0x000000131e25723e */ /* 0x002fe200000000ff */
[----:B------:R-:W-:Y:S01]  /*6490*/  STSM.16.M88.2 [R0+0x2cd00], R42 ;  /* 0x02cd002a00007844 */ /* 0x000fe20000000100 */
[----:B------:R-:W-:Y:S01]  /*64a0*/  F2FP.F16.F32.PACK_AB R26, R26, R27 ;  /* 0x0000001b1a1a723e */ /* 0x000fe200000000ff */
[----:B------:R-:W-:Y:S01]  /*64b0*/  FMUL.FTZ R46, R9, R46 ;  /* 0x0000002e092e7220 */ /* 0x000fe20000410000 */
[----:B------:R-:W-:Y:S01]  /*64c0*/  F2FP.F16.F32.PACK_AB R12, R12, R29 ;  /* 0x0000001d0c0c723e */ /* 0x000fe200000000ff */
[----:B------:R-:W-:Y:S01]  /*64d0*/  STSM.16.M88.2 [R0+0x2d500], R36 ;  /* 0x02d5002400007844 */ /* 0x000fe20000000100 */
[----:B------:R-:W-:-:S02]  /*64e0*/  VIADD R9, R225, 0x2c500 ;  /* 0x0002c500e1097836 */ /* 0x000fc40000000000 */
[----:B------:R-:W-:Y:S01]  /*64f0*/  FMUL.FTZ R54, R19, R54 ;  /* 0x0000003613367220 */ /* 0x000fe20000410000 */
[----:B--2---:R-:W-:Y:S01]  /*6500*/  F2FP.F16.F32.PACK_AB R27, R34, R21 ;  /* 0x00000015221b723e */ /* 0x004fe200000000ff */
[----:B------:R-:W-:Y:S01]  /*6510*/  FMUL.FTZ R55, R30, R55 ;  /* 0x000000371e377220 */ /* 0x000fe20000410000 */
[----:B------:R-:W-:Y:S01]  /*6520*/  F2FP.F16.F32.PACK_AB R44, R8, R44 ;  /* 0x0000002c082c723e */ /* 0x000fe200000000ff */
[C---:B------:R-:W-:Y:S01]  /*6530*/  FMUL.FTZ R223, R40.reuse, R223 ;  /* 0x000000df28df7220 */ /* 0x040fe20000410000 */
[----:B------:R-:W-:Y:S01]  /*6540*/  SHF.R.U32.HI R9, RZ, 0x4, R9 ;  /* 0x00000004ff097819 */ /* 0x000fe20000011609 */
[----:B------:R-:W-:Y:S01]  /*6550*/  STSM.16.M88.2 [R0+0x2dd00], R26 ;  /* 0x02dd001a00007844 */ /* 0x000fe20000000100 */
[----:B------:R-:W-:Y:S01]  /*6560*/  SHF.R.U32.HI R8, RZ, 0x4, R4 ;  /* 0x00000004ff087819 */ /* 0x000fe20000011604 */
[----:B------:R-:W-:Y:S01]  /*6570*/  FMUL.FTZ R17, R17, R54 ;  /* 0x0000003611117220 */ /* 0x000fe20000410000 */
[----:B0-----:R-:W-:Y:S01]  /*6580*/  FMUL.FTZ R33, R13, R222 ;  /* 0x000000de0d217220 */ /* 0x001fe20000410000 */
[----:B------:R-:W-:Y:S01]  /*6590*/  F2FP.F16.F32.PACK_AB R13, R40, R13 ;  /* 0x0000000d280d723e */ /* 0x000fe200000000ff */
[----:B------:R-:W-:Y:S01]  /*65a0*/  FMUL.FTZ R15, R15, R52 ;  /* 0x000000340f0f7220 */ /* 0x000fe20000410000 */
[----:B------:R-:W-:Y:S01]  /*65b0*/  LOP3.LUT R9, R9, 0x3fff, RZ, 0xc0, !PT ;  /* 0x00003fff09097812 */ /* 0x000fe200078ec0ff */
[----:B------:R-:W-:Y:S01]  /*65c0*/  FMUL.FTZ R223, R28, R223 ;  /* 0x000000df1cdf7220 */ /* 0x000fe20000410000 */
[----:B------:R-:W-:Y:S01]  /*65d0*/  F2FP.F16.F32.PACK_AB R30, R6, R11 ;  /* 0x0000000b061e723e */ /* 0x000fe200000000ff */
[----:B------:R0:W-:Y:S01]  /*65e0*/  STSM.16.M88.2 [R0+0x2e500], R12 ;  /* 0x02e5000c00007844 */ /* 0x0001e20000000100 */
[----:B------:R-:W-:Y:S01]  /*65f0*/  LOP3.LUT R9, R9, 0x80000, RZ, 0xfc, !PT ;  /* 0x0008000009097812 */ /* 0x000fe200078efcff */
[----:B------:R-:W-:Y:S01]  /*6600*/  UMOV UR13, UR57 ;  /* 0x00000039000d7c82 */ /* 0x000fe20008000000 */
[----:B------:R-:W-:Y:S01]  /*6610*/  LOP3.LUT R6, R8, 0x3fff, RZ, 0xc0, !PT ;  /* 0x00003fff08067812 */ /* 0x000fe200078ec0ff */
[----:B------:R1:W-:Y:S06]  /*6620*/  MEMBAR.ALL.CTA ;  /* 0x0000000000007992 */ /* 0x0003ec0000008000 */
[----:B-1----:R-:W1:Y:S01]  /*6630*/  FENCE.VIEW.ASYNC.S ;  /* 0x00000000000073c6 */ /* 0x002e620000000000 */
[----:B------:R-:W-:Y:S01]  /*6640*/  F2FP.F16.F32.PACK_AB R45, R231, R46 ;  /* 0x0000002ee72d723e */ /* 0x000fe200000000ff */
[----:B------:R-:W-:Y:S01]  /*6650*/  VIADD R31, R9, 0x80 ;  /* 0x00000080091f7836 */ /* 0x000fe20000000000 */
[----:B------:R-:W-:Y:S01]  /*6660*/  F2FP.F16.F32.PACK_AB R16, R7, R16 ;  /* 0x000000100710723e */ /* 0x000fe200000000ff */
[----:B------:R-:W-:Y:S01]  /*6670*/  VIADD R32, R9, 0x100 ;  /* 0x0000010009207836 */ /* 0x000fe20000000000 */
[----:B------:R-:W-:Y:S01]  /*6680*/  R2UR UR56, R6 ;  /* 0x00000000063872ca */ /* 0x000fe200000e0000 */
[----:B------:R-:W-:Y:S01]  /*6690*/  UMOV UR11, UR15 ;  /* 0x0000000f000b7c82 */ /* 0x000fe20008000000 */
[----:B------:R-:W-:Y:S01]  /*66a0*/  R2UR UR4, R31 ;  /* 0x000000001f0472ca */ /* 0x000fe200000e0000 */
[----:B------:R-:W-:Y:S01]  /*66b0*/  FFMA.FTZ R31, -R14, R14, 1 ;  /* 0x3f8000000e1f7423 */ /* 0x000fe2000001010e */
[----:B------:R-:W-:Y:S01]  /*66c0*/  FFMA.FTZ R14, -R18, R18, 1 ;  /* 0x3f800000120e7423 */ /* 0x000fe20000010112 */
[----:B------:R-:W-:Y:S01]  /*66d0*/  FMUL.FTZ R18, R48, R51 ;  /* 0x0000003330127220 */ /* 0x000fe20000410000 */
[----:B------:R-:W-:Y:S01]  /*66e0*/  R2UR UR5, R32 ;  /* 0x00000000200572ca */ /* 0x000fe200000e0000 */
[----:B------:R-:W-:-:S02]  /*66f0*/  VIADD R32, R9, 0x180 ;  /* 0x0000018009207836 */ /* 0x000fc40000000000 */
[----:B------:R-:W-:Y:S01]  /*6700*/  FMUL.FTZ R14, R14, R55 ;  /* 0x000000370e0e7220 */ /* 0x000fe20000410000 */
[----:B------:R-:W-:Y:S01]  /*6710*/  FMUL.FTZ R31, R31, R18 ;  /* 0x000000121f1f7220 */ /* 0x000fe20000410000 */
[----:B------:R-:W-:Y:S01]  /*6720*/  FFMA.FTZ R18, -R23, R23, 1 ;  /* 0x3f80000017127423 */ /* 0x000fe20000010117 */
[----:B------:R-:W-:Y:S01]  /*6730*/  FFMA.FTZ R23, -R24, R24, 1 ;  /* 0x3f80000018177423 */ /* 0x000fe20000010118 */
[----:B------:R-:W-:Y:S01]  /*6740*/  R2UR UR6, R32 ;  /* 0x00000000200672ca */ /* 0x000fe200000e0000 */
[----:B------:R-:W-:Y:S01]  /*6750*/  FFMA.FTZ R24, -R25, R25, 1 ;  /* 0x3f80000019187423 */ /* 0x000fe20000010119 */
[----:B------:R-:W-:Y:S01]  /*6760*/  FMUL.FTZ R25, R21, R218 ;  /* 0x000000da15197220 */ /* 0x000fe20000410000 */
[----:B------:R-:W-:Y:S01]  /*6770*/  FMUL.FTZ R32, R34, R219 ;  /* 0x000000db22207220 */ /* 0x000fe20000410000 */
[----:B------:R-:W-:Y:S01]  /*6780*/  F2FP.F16.F32.PACK_AB R31, R31, R10 ;  /* 0x0000000a1f1f723e */ /* 0x000fe200000000ff */
[----:B------:R-:W-:Y:S01]  /*6790*/  FMUL.FTZ R24, R24, R33 ;  /* 0x0000002118187220 */ /* 0x000fe20000410000 */
[----:B------:R-:W-:Y:S01]  /*67a0*/  FMUL.FTZ R18, R18, R25 ;  /* 0x0000001912127220 */ /* 0x000fe20000410000 */
[----:B-1----:R-:W-:Y:S01]  /*67b0*/  BAR.SYNC.DEFER_BLOCKING 0x9, 0x100 ;  /* 0x0244000000007b1d */ /* 0x002fe20000010000 */
[----:B------:R-:W-:Y:S01]  /*67c0*/  FMUL.FTZ R23, R23, R32 ;  /* 0x0000002017177220 */ /* 0x000fe20000410000 */
[----:B------:R-:W-:Y:S01]  /*67d0*/  F2FP.F16.F32.PACK_AB R17, R14, R17 ;  /* 0x000000110e11723e */ /* 0x000fe200000000ff */
[----:B------:R-:W-:Y:S01]  /*67e0*/  VIADD R7, R9, 0x10 ;  /* 0x0000001009077836 */ /* 0x000fe20000000000 */
[----:B------:R-:W-:Y:S01]  /*67f0*/  F2FP.F16.F32.PACK_AB R20, R15, R20 ;  /* 0x000000140f14723e */ /* 0x000fe200000000ff */
[C---:B------:R-:W-:Y:S01]  /*6800*/  VIADD R8, R6.reuse, 0x180 ;  /* 0x0000018006087836 */ /* 0x040fe20000000000 */
[----:B------:R-:W-:Y:S01]  /*6810*/  R2UR UR58, R9 ;  /* 0x00000000093a72ca */ /* 0x000fe200000e0000 */
[----:B------:R-:W-:Y:S01]  /*6820*/  UMOV UR12, UR56 ;  /* 0x00000038000c7c82 */ /* 0x000fe20008000000 */
[----:B------:R-:W-:Y:S01]  /*6830*/  F2FP.F16.F32.PACK_AB R21, R23, R18 ;  /* 0x000000121715723e */ /* 0x000fe200000000ff */
[----:B------:R-:W-:Y:S01]  /*6840*/  UMOV UR14, UR4 ;  /* 0x00000004000e7c82 */ /* 0x000fe20008000000 */
[----:B------:R-:W-:Y:S01]  /*6850*/  F2FP.F16.F32.PACK_AB R22, R5, R22 ;  /* 0x000000160516723e */ /* 0x000fe200000000ff */
[----:B------:R-:W-:Y:S01]  /*6860*/  VIADD R5, R9, 0x200 ;  /* 0x0000020009057836 */ /* 0x000fe20000000000 */
[----:B------:R-:W-:Y:S01]  /*6870*/  F2FP.F16.F32.PACK_AB R23, R223, R24 ;  /* 0x00000018df17723e */ /* 0x000fe200000000ff */
[----:B------:R-:W-:Y:S01]  /*6880*/  UMOV UR10, UR14 ;  /* 0x0000000e000a7c82 */ /* 0x000fe20008000000 */
[----:B------:R-:W-:Y:S01]  /*6890*/  UMOV UR16, UR56 ;  /* 0x0000003800107c82 */ /* 0x000fe20008000000 */
[----:B------:R-:W-:Y:S01]  /*68a0*/  UMOV UR17, UR57 ;  /* 0x0000003900117c82 */ /* 0x000fe20008000000 */
[----:B------:R-:W-:Y:S01]  /*68b0*/  R2UR UR7, R5 ;  /* 0x00000000050772ca */ /* 0x000fe200000e0000 */
[----:B------:R-:W-:Y:S01]  /*68c0*/  UMOV UR18, UR6 ;  /* 0x0000000600127c82 */ /* 0x000fe20008000000 */
[----:B------:R-:W-:Y:S01]  /*68d0*/  UMOV UR9, UR19 ;  /* 0x0000001300097c82 */ /* 0x000fe20008000000 */
[----:B------:R-:W-:Y:S01]  /*68e0*/  UMOV UR8, UR18 ;  /* 0x0000001200087c82 */ /* 0x000fe20008000000 */
[C---:B------:R-:W-:Y:S01]  /*68f0*/  VIADD R5, R6.reuse, 0x80 ;  /* 0x0000008006057836 */ /* 0x040fe20000000000 */
[----:B------:R-:W-:Y:S01]  /*6900*/  R2UR UR46, R7 ;  /* 0x00000000072e72ca */ /* 0x000fe200000e0000 */
[----:B------:R-:W-:Y:S01]  /*6910*/  VIADD R7, R9, 0x110 ;  /* 0x0000011009077836 */ /* 0x000fe20000000000 */
[----:B------:R-:W-:Y:S01]  /*6920*/  MOV R11, UR59 ;  /* 0x0000003b000b7c02 */ /* 0x000fe20008000f00 */
[----:B------:R-:W-:Y:S01]  /*6930*/  STSM.16.M88.2 [R0+0x2ed00], R44 ;  /* 0x02ed002c00007844 */ /* 0x000fe20000000100 */
[----:B------:R-:W-:Y:S01]  /*6940*/  R2UR UR44, R5 ;  /* 0x00000000052c72ca */ /* 0x000fe200000e0000 */
[----:B------:R-:W-:Y:S01]  /*6950*/  VIADD R5, R9, 0x90 ;  /* 0x0000009009057836 */ /* 0x000fe20000000000 */
[----:B------:R-:W-:Y:S01]  /*6960*/  R2UR UR54, R7 ;  /* 0x00000000073672ca */ /* 0x000fe200000e0000 */
[----:B------:R-:W-:Y:S01]  /*6970*/  STSM.16.M88.2 [R0+0x2f500], R30 ;  /* 0x02f5001e00007844 */ /* 0x000fe20000000100 */
[----:B------:R-:W-:Y:S01]  /*6980*/  MOV R10, UR58 ;  /* 0x0000003a000a7c02 */ /* 0x000fe20008000f00 */
[----:B------:R-:W-:Y:S01]  /*6990*/  UMOV UR53, UR45 ;  /* 0x0000002d00357c82 */ /* 0x000fe20008000000 */
[----:B------:R-:W-:Y:S01]  /*69a0*/  R2UR UR4, R5 ;  /* 0x00000000050472ca */ /* 0x000fe200000e0000 */
[----:B------:R1:W-:Y:S01]  /*69b0*/  STSM.16.M88.2 [R0+0x2fd00], R16 ;  /* 0x02fd001000007844 */ /* 0x0003e20000000100 */
[C---:B------:R-:W-:Y:S01]  /*69c0*/  VIADD R5, R9.reuse, 0x190 ;  /* 0x0000019009057836 */ /* 0x040fe20000000000 */
[----:B------:R-:W-:Y:S01]  /*69d0*/  UMOV UR49, UR45 ;  /* 0x0000002d00317c82 */ /* 0x000fe20008000000 */
[----:B------:R-:W-:Y:S01]  /*69e0*/  UMOV UR41, UR45 ;  /* 0x0000002d00297c82 */ /* 0x000fe20008000000 */
[----:B------:R2:W-:Y:S01]  /*69f0*/  STSM.16.M88.2 [R0+0x30500], R20 ;  /* 0x0305001400007844 */ /* 0x0005e20000000100 */
[----:B------:R-:W-:Y:S01]  /*6a00*/  VIADD R7, R9, 0x20 ;  /* 0x0000002009077836 */ /* 0x000fe20000000000 */
[----:B------:R-:W-:Y:S01]  /*6a10*/  R2UR UR50, R5 ;  /* 0x00000000053272ca */ /* 0x000fe200000e0000 */
[----:B------:R-:W-:Y:S01]  /*6a20*/  VIADD R5, R9, 0x210 ;  /* 0x0000021009057836 */ /* 0x000fe20000000000 */
[----:B------:R4:W-:Y:S01]  /*6a30*/  STSM.16.M88.2 [R0+0x30d00], R22 ;  /* 0x030d001600007844 */ /* 0x0009e20000000100 */
[----:B------:R-:W-:Y:S01]  /*6a40*/  WARPGROUP.ARRIVE ;  /* 0x00000000000079c5 */ /* 0x000fe20000000000 */
[----:B------:R-:W-:Y:S01]  /*6a50*/  UMOV UR52, UR44 ;  /* 0x0000002c00347c82 */ /* 0x000fe20008000000 */
[----:B------:R-:W-:Y:S01]  /*6a60*/  UMOV UR48, UR44 ;  /* 0x0000002c00307c82 */ /* 0x000fe20008000000 */
[----:B------:R-:W-:Y:S01]  /*6a70*/  R2UR UR42, R5 ;  /* 0x00000000052a72ca */ /* 0x000fe200000e0000 */
[----:B------:R-:W-:Y:S01]  /*6a80*/  UMOV UR40, UR44 ;  /* 0x0000002c00287c82 */ /* 0x000fe20008000000 */
[----:B------:R-:W-:Y:S01]  /*6a90*/  VIADD R5, R6, 0x100 ;  /* 0x0000010006057836 */ /* 0x000fe20000000000 */
[----:B------:R-:W-:Y:S01]  /*6aa0*/  HGMMA.64x16x16.F32 R136, gdesc[UR56].tnspA.tnspB, R136 ;  /* 0x60200000388879f0 */ /* 0x000fe20008700888 */
[----:B------:R-:W-:Y:S01]  /*6ab0*/  R2UR UR26, R7 ;  /* 0x00000000071a72ca */ /* 0x000fe200000e0000 */
[----:B------:R-:W-:Y:S01]  /*6ac0*/  VIADD R7, R9, 0x120 ;  /* 0x0000012009077836 */ /* 0x000fe20000000000 */
[----:B------:R-:W-:Y:S01]  /*6ad0*/  UMOV UR37, UR25 ;  /* 0x0000001900257c82 */ /* 0x000fe20008000000 */
[----:B------:R-:W-:Y:S01]  /*6ae0*/  HGMMA.64x16x16.F32 R152, gdesc[UR12].tnspA.tnspB, R152 ;  /* 0x602000000c9879f0 */ /* 0x000fe20008700898 */
[----:B------:R-:W-:Y:S01]  /*6af0*/  UMOV UR12, UR56 ;  /* 0x00000038000c7c82 */ /* 0x000fe20008000000 */
[----:B------:R-:W-:Y:S01]  /*6b00*/  UMOV UR13, UR57 ;  /* 0x00000039000d7c82 */ /* 0x000fe20008000000 */
[----:B------:R-:W-:Y:S01]  /*6b10*/  UMOV UR14, UR5 ;  /* 0x00000005000e7c82 */ /* 0x000fe20008000000 */
[----:B------:R-:W-:Y:S01]  /*6b20*/  UMOV UR15, 0x40 ;  /* 0x00000040000f7882 */ /* 0x000fe20000000000 */
[----:B------:R-:W-:Y:S01]  /*6b30*/  R2UR UR24, R5 ;  /* 0x00000000051872ca */ /* 0x000fe200000e0000 */
[----:B------:R-:W-:Y:S01]  /*6b40*/  HGMMA.64x16x16.F32 R168, gdesc[UR12].tnspA.tnspB, R168 ;  /* 0x602000000ca879f0 */ /* 0x000fe200087008a8 */
[----:B------:R-:W-:Y:S01]  /*6b50*/  VIADD R5, R9, 0xa0 ;  /* 0x000000a009057836 */ /* 0x000fe20000000000 */
[----:B------:R-:W-:Y:S01]  /*6b60*/  R2UR UR34, R7 ;  /* 0x00000000072272ca */ /* 0x000fe200000e0000 */
        /* <DEDUP_REMOVED lines=13> */
[----:B------:R-:W-:Y:S01]  /*6c40*/  R2UR UR38, R5 ;  /* 0x00000000052672ca */ /* 0x000fe200000e0000 */
[----:B------:R-:W-:Y:S01]  /*6c50*/  VIADD R5, R9, 0x1a0 ;  /* 0x000001a009057836 */ /* 0x000fe20000000000 */
[----:B------:R-:W-:Y:S01]  /*6c60*/  UMOV UR36, UR24 ;  /* 0x0000001800247c82 */ /* 0x000fe20008000000 */
[----:B------:R-:W-:Y:S01]  /*6c70*/  UMOV UR32, UR24 ;  /* 0x0000001800207c82 */ /* 0x000fe20008000000 */
[----:B------:R-:W-:Y:S01]  /*6c80*/  UMOV UR28, UR24 ;  /* 0x00000018001c7c82 */ /* 0x000fe20008000000 */
[----:B------:R-:W-:Y:S01]  /*6c90*/  UMOV UR29, UR25 ;  /* 0x00000019001d7c82 */ /* 0x000fe20008000000 */
[----:B------:R-:W-:Y:S01]  /*6ca0*/  R2UR UR30, R5 ;  /* 0x00000000051e72ca */ /* 0x000fe200000e0000 */
[----:B------:R-:W-:Y:S01]  /*6cb0*/  VIADD R5, R9, 0x220 ;  /* 0x0000022009057836 */ /* 0x000fe20000000000 */
[----:B------:R-:W-:Y:S01]  /*6cc0*/  UMOV UR20, UR24 ;  /* 0x0000001800147c82 */ /* 0x000fe20008000000 */
[----:B------:R-:W-:Y:S01]  /*6cd0*/  UMOV UR21, UR25 ;  /* 0x0000001900157c82 */ /* 0x000fe20008000000 */
[----:B------:R-:W-:Y:S01]  /*6ce0*/  VIADD R7, R225, 0x2ed00 ;  /* 0x0002ed00e1077836 */ /* 0x000fe20000000000 */
[----:B------:R-:W-:Y:S01]  /*6cf0*/  UMOV UR56, UR18 ;  /* 0x0000001200387c82 */ /* 0x000fe20008000000 */
[----:B------:R-:W-:Y:S01]  /*6d00*/  R2UR UR22, R5 ;  /* 0x00000000051672ca */ /* 0x000fe200000e0000 */
[----:B------:R-:W-:Y:S01]  /*6d10*/  IMAD R5, R3, 0x2800, R225 ;  /* 0x0000280003057824 */ /* 0x000fe200078e02e1 */
[----:B------:R-:W-:Y:S01]  /*6d20*/  UMOV UR12, UR14 ;  /* 0x0000000e000c7c82 */ /* 0x000fe20008000000 */
[C---:B0-----:R-:W-:Y:S01]  /*6d30*/  VIADD R13, R9.reuse, 0x30 ;  /* 0x00000030090d7836 */ /* 0x041fe20000000000 */
[----:B------:R-:W-:Y:S01]  /*6d40*/  SHF.R.U32.HI R7, RZ, 0x4, R7 ;  /* 0x00000004ff077819 */ /* 0x000fe20000011607 */
[----:B------:R-:W-:Y:S01]  /*6d50*/  VIADD R25, R9, 0xb0 ;  /* 0x000000b009197836 */ /* 0x000fe20000000000 */
[----:B------:R-:W-:Y:S01]  /*6d60*/  SHF.R.U32.HI R5, RZ, 0x4, R5 ;  /* 0x00000004ff057819 */ /* 0x000fe20000011605 */
[----:B------:R-:W-:Y:S01]  /*6d70*/  UMOV UR57, UR19 ;  /* 0x0000001300397c82 */ /* 0x000fe20008000000 */
[----:B------:R-:W-:Y:S01]  /*6d80*/  MOV R12, UR56 ;  /* 0x00000038000c7c02 */ /* 0x000fe20008000f00 */
[----:B------:R-:W-:Y:S01]  /*6d90*/  UMOV UR56, UR12 ;  /* 0x0000000c00387c82 */ /* 0x000fe20008000000 */
[----:B------:R-:W-:Y:S01]  /*6da0*/  R2UR UR6, R25 ;  /* 0x00000000190672ca */ /* 0x000fe200000e0000 */
[----:B------:R-:W-:Y:S01]  /*6db0*/  VIADD R25, R9, 0x130 ;  /* 0x0000013009197836 */ /* 0x000fe20000000000 */
[----:B------:R-:W-:Y:S01]  /*6dc0*/  MOV R15, UR58 ;  /* 0x0000003a000f7c02 */ /* 0x000fe20008000f00 */
[----:B------:R-:W-:Y:S01]  /*6dd0*/  UMOV UR58, UR10 ;  /* 0x0000000a003a7c82 */ /* 0x000fe20008000000 */
[----:B------:R-:W-:Y:S01]  /*6de0*/  HGMMA.64x16x16.F32 R136, gdesc[UR44].tnspA.tnspB, R136 ;  /* 0x602000002c8879f0 */ /* 0x000fe20008700888 */
[----:B------:R-:W-:Y:S01]  /*6df0*/  UMOV UR13, UR15 ;  /* 0x0000000f000d7c82 */ /* 0x000fe20008000000 */
[----:B------:R-:W-:Y:S01]  /*6e00*/  R2UR UR10, R25 ;  /* 0x00000000190a72ca */ /* 0x000fe200000e0000 */
[----:B------:R-:W-:Y:S01]  /*6e10*/  UMOV UR7, 0x40 ;  /* 0x0000004000077882 */ /* 0x000fe20000000000 */
[----:B------:R-:W-:Y:S01]  /*6e20*/  HGMMA.64x16x16.F32 R152, gdesc[UR16].tnspA.tnspB, R152 ;  /* 0x60200000109879f0 */ /* 0x000fe20008700898 */
[----:B------:R-:W-:Y:S01]  /*6e30*/  R2UR UR16, R8 ;  /* 0x00000000081072ca */ /* 0x000fe200000e0000 */
[----:B------:R-:W-:Y:S01]  /*6e40*/  UMOV UR17, 0x40000040 ;  /* 0x4000004000117882 */ /* 0x000fe20000000000 */
[----:B------:R-:W-:Y:S01]  /*6e50*/  R2UR UR18, R13 ;  /* 0x000000000d1272ca */ /* 0x000fe200000e0000 */
[----:B------:R-:W-:Y:S01]  /*6e60*/  UMOV UR19, 0x40 ;  /* 0x0000004000137882 */ /* 0x000fe20000000000 */
[----:B------:R-:W-:Y:S01]  /*6e70*/  LOP3.LUT R8, R7, 0x3fff, RZ, 0xc0, !PT ;  /* 0x00003fff07087812 */ /* 0x000fe200078ec0ff */
[----:B------:R-:W-:Y:S01]  /*6e80*/  HGMMA.64x16x16.F32 R168, gdesc[UR52].tnspA.tnspB, R168 ;  /* 0x6020000034a879f0 */ /* 0x000fe200087008a8 */
[----:B------:R-:W-:Y:S01]  /*6e90*/  VIADD R7, R9, 0x1b0 ;  /* 0x000001b009077836 */ /* 0x000fe20000000000 */
[----:B------:R-:W-:Y:S01]  /*6ea0*/  LOP3.LUT R13, R5, 0x3fff, RZ, 0xc0, !PT ;  /* 0x00003fff050d7812 */ /* 0x000fe200078ec0ff */
[----:B------:R-:W-:Y:S01]  /*6eb0*/  VIADD R9, R9, 0x230 ;  /* 0x0000023009097836 */ /* 0x000fe20000000000 */
[----:B------:R-:W-:Y:S01]  /*6ec0*/  HGMMA.64x16x16.F32 R184, gdesc[UR48].tnspA.tnspB, R184 ;  /* 0x6020000030b879f0 */ /* 0x000fe200087008b8 */
[----:B-1----:R-:W-:Y:S01]  /*6ed0*/  MOV R16, UR59 ;  /* 0x0000003b00107c02 */ /* 0x002fe20008000f00 */
[----:B------:R-:W-:Y:S01]  /*6ee0*/  UMOV UR59, UR11 ;  /* 0x0000000b003b7c82 */ /* 0x000fe20008000000 */
[----:B------:R-:W-:Y:S01]  /*6ef0*/  R2UR UR12, R13 ;  /* 0x000000000d0c72ca */ /* 0x000fe200000e0000 */
[----:B------:R-:W-:Y:S01]  /*6f00*/  UMOV UR52, UR8 ;  /* 0x0000000800347c82 */ /* 0x000fe20008000000 */
[----:B------:R-:W-:Y:S01]  /*6f10*/  R2UR UR14, R7 ;  /* 0x00000000070e72ca */ /* 0x000fe200000e0000 */
[----:B------:R-:W-:Y:S01]  /*6f20*/  HGMMA.64x16x16.F32 R200, gdesc[UR40].tnspA.tnspB, R200 ;  /* 0x6020000028c879f0 */ /* 0x000fe200087008c8 */
[----:B------:R-:W-:Y:S01]  /*6f30*/  MOV R14, UR57 ;  /* 0x00000039000e7c02 */ /* 0x000fe20008000f00 */
[----:B------:R-:W-:Y:S01]  /*6f40*/  UMOV UR53, UR9 ;  /* 0x0000000900357c82 */ /* 0x000fe20008000000 */
[----:B------:R-:W-:Y:S01]  /*6f50*/  MOV R17, UR56 ;  /* 0x0000003800117c02 */ /* 0x000fe20008000f00 */
[----:B------:R-:W-:Y:S01]  /*6f60*/  UMOV UR4, UR16 ;  /* 0x0000001000047c82 */ /* 0x000fe20008000000 */
[----:B------:R-:W-:Y:S01]  /*6f70*/  UMOV UR5, UR17 ;  /* 0x0000001100057c82 */ /* 0x000fe20008000000 */
[----:B------:R-:W-:Y:S01]  /*6f80*/  UMOV UR57, UR13 ;  /* 0x0000000d00397c82 */ /* 0x000fe20008000000 */
[----:B------:R-:W-:Y:S01]  /*6f90*/  UMOV UR8, UR16 ;  /* 0x0000001000087c82 */ /* 0x000fe20008000000 */
[----:B------:R-:W-:Y:S01]  /*6fa0*/  UMOV UR9, UR17 ;  /* 0x0000001100097c82 */ /* 0x000fe20008000000 */
[----:B------:R-:W-:Y:S01]  /*6fb0*/  UMOV UR11, 0x40 ;  /* 0x00000040000b7882 */ /* 0x000fe20000000000 */
[----:B------:R-:W-:Y:S01]  /*6fc0*/  UMOV UR56, UR12 ;  /* 0x0000000c00387c82 */ /* 0x000fe20008000000 */
[----:B--2---:R-:W-:Y:S01]  /*6fd0*/  MOV R21, UR55 ;  /* 0x0000003700157c02 */ /* 0x004fe20008000f00 */
[----:B------:R-:W-:Y:S01]  /*6fe0*/  UMOV UR12, UR16 ;  /* 0x00000010000c7c82 */ /* 0x000fe20008000000 */
[----:B----4-:R-:W-:Y:S01]  /*6ff0*/  MOV R22, UR54 ;  /* 0x0000003600167c02 */ /* 0x010fe20008000f00 */
[----:B------:R-:W-:Y:S01]  /*7000*/  UMOV UR13, UR17 ;  /* 0x00000011000d7c82 */ /* 0x000fe20008000000 */
[----:B------:R-:W-:Y:S01]  /*7010*/  MOV R23, UR53 ;  /* 0x0000003500177c02 */ /* 0x000fe20008000f00 */
[----:B------:R-:W-:Y:S01]  /*7020*/  UMOV UR15, 0x40 ;  /* 0x00000040000f7882 */ /* 0x000fe20000000000 */
[----:B------:R-:W-:Y:S01]  /*7030*/  MOV R24, UR52 ;  /* 0x0000003400187c02 */ /* 0x000fe20008000f00 */
[----:B------:R-:W-:Y:S01]  /*7040*/  UMOV UR52, UR16 ;  /* 0x0000001000347c82 */ /* 0x000fe20008000000 */
[----:B------:R-:W-:Y:S01]  /*7050*/  UMOV UR53, UR17 ;  /* 0x0000001100357c82 */ /* 0x000fe20008000000 */
[----:B------:R-:W-:Y:S01]  /*7060*/  UMOV UR55, 0x40 ;  /* 0x0000004000377882 */ /* 0x000fe20000000000 */
[----:B------:R-:W-:Y:S01]  /*7070*/  LOP3.LUT R5, R8, 0x400000, RZ, 0xfc, !PT ;  /* 0x0040000008057812 */ /* 0x000fe200078efcff */
[----:B------:R-:W-:Y:S01]  /*7080*/  VIADD R7, R13, 0x80 ;  /* 0x000000800d077836 */ /* 0x000fe20000000000 */
[----:B------:R-:W-:Y:S01]  /*7090*/  MOV R19, UR59 ;  /* 0x0000003b00137c02 */ /* 0x000fe20008000f00 */
[----:B------:R-:W-:Y:S01]  /*70a0*/  UMOV UR59, 0x8 ;  /* 0x00000008003b7882 */ /* 0x000fe20000000000 */
[----:B------:R-:W-:Y:S01]  /*70b0*/  MOV R20, UR58 ;  /* 0x0000003a00147c02 */ /* 0x000fe20008000f00 */
[----:B------:R-:W-:Y:S01]  /*70c0*/  IMAD.U32 R223, RZ, RZ, UR59 ;  /* 0x0000003bffdf7e24 */ /* 0x000fe2000f8e00ff */
[----:B------:R-:W-:Y:S01]  /*70d0*/  MOV R18, UR57 ;  /* 0x0000003900127c02 */ /* 0x000fe20008000f00 */
[----:B------:R-:W-:Y:S01]  /*70e0*/  UMOV UR57, 0x40000040 ;  /* 0x4000004000397882 */ /* 0x000fe20000000000 */
[----:B------:R-:W-:Y:S01]  /*70f0*/  VIADD R4, R4, 0xffff0000 ;  /* 0xffff000004047836 */ /* 0x000fe20000000000 */
[----:B------:R-:W-:Y:S01]  /*7100*/  LOP3.LUT R8, R8, 0x80000, RZ, 0xfc, !PT ;  /* 0x0008000008087812 */ /* 0x000fe200078efcff */
[----:B------:R-:W-:Y:S01]  /*7110*/  HGMMA.64x16x16.F32 R136, gdesc[UR24].tnspA.tnspB, R136 ;  /* 0x60200000188879f0 */ /* 0x000fe20008700888 */
[----:B------:R-:W-:-:S02]  /*7120*/  UMOV UR25, 0x40000040 ;  /* 0x4000004000197882 */ /* 0x000fc40000000000 */
[----:B------:R-:W-:Y:S01]  /*7130*/  SHF.R.U32.HI R4, RZ, 0x4, R4 ;  /* 0x00000004ff047819 */ /* 0x000fe20000011604 */
[----:B------:R-:W-:Y:S04]  /*7140*/  HGMMA.64x16x16.F32 R152, gdesc[UR36].tnspA.tnspB, R152 ;  /* 0x60200000249879f0 */ /* 0x000fe80008700898 */
[----:B------:R-:W-:Y:S01]  /*7150*/  HGMMA.64x16x16.F32 R168, gdesc[UR32].tnspA.tnspB, R168 ;  /* 0x6020000020a879f0 */ /* 0x000fe200087008a8 */
[----:B------:R-:W-:-:S03]  /*7160*/  UMOV UR33, UR25 ;  /* 0x0000001900217c82 */ /* 0x000fc60008000000 */
[----:B------:R-:W-:Y:S01]  /*7170*/  HGMMA.64x16x16.F32 R184, gdesc[UR28].tnspA.tnspB, R184 ;  /* 0x602000001cb879f0 */ /* 0x000fe200087008b8 */
[----:B------:R-:W-:-:S03]  /*7180*/  UMOV UR29, UR25 ;  /* 0x00000019001d7c82 */ /* 0x000fc60008000000 */
[----:B------:R-:W-:Y:S01]  /*7190*/  HGMMA.64x16x16.F32 R200, gdesc[UR20].tnspA.tnspB, R200 ;  /* 0x6020000014c879f0 */ /* 0x000fe200087008c8 */
[----:B------:R-:W-:Y:S01]  /*71a0*/  R2UR UR20, R9 ;  /* 0x00000000091472ca */ /* 0x000fe200000e0000 */
[C---:B------:R-:W-:Y:S01]  /*71b0*/  VIADD R9, R5.reuse, 0x80 ;  /* 0x0000008005097836 */ /* 0x040fe20000000000 */
[----:B------:R-:W-:-:S11]  /*71c0*/  R2UR UR21, R5 ;  /* 0x00000000051572ca */ /* 0x000fd600000e0000 */
[----:B------:R-:W-:Y:S02]  /*71d0*/  UMOV UR54, UR20 ;  /* 0x0000001400367c82 */ /* 0x000fe40008000000 */
[----:B------:R-:W-:Y:S01]  /*71e0*/  UMOV UR58, UR21 ;  /* 0x00000015003a7c82 */ /* 0x000fe20008000000 */
[----:B------:R-:W-:Y:S01]  /*71f0*/  UMOV UR21, UR25 ;  /* 0x0000001900157c82 */ /* 0x000fe20008000000 */
[----:B------:R-:W-:Y:S01]  /*7200*/  IMAD.U32 R222, RZ, RZ, UR58 ;  /* 0x0000003affde7e24 */ /* 0x000fe2000f8e00ff */
[----:B------:R-:W-:Y:S01]  /*7210*/  HGMMA.64x16x16.F32 R136, gdesc[UR16].tnspA.tnspB, R136 ;  /* 0x60200000108879f0 */ /* 0x000fe20008700888 */
[----:B------:R-:W-:-:S03]  /*7220*/  UMOV UR17, 0x40000040 ;  /* 0x4000004000117882 */ /* 0x000fc60000000000 */
[----:B------:R-:W-:Y:S01]  /*7230*/  HGMMA.64x16x16.F32 R152, gdesc[UR4].tnspA.tnspB, R152 ;  /* 0x60200000049879f0 */ /* 0x000fe20008700898 */
[----:B------:R-:W-:Y:S01]  /*7240*/  R2UR UR4, R7 ;  /* 0x00000000070472ca */ /* 0x000fe200000e0000 */
[----:B------:R-:W-:Y:S01]  /*7250*/  VIADD R7, R13, 0x100 ;  /* 0x000001000d077836 */ /* 0x000fe20000000000 */
[----:B------:R-:W-:Y:S01]  /*7260*/  R2UR UR5, R9 ;  /* 0x00000000090572ca */ /* 0x000fe200000e0000 */
[----:B------:R-:W-:Y:S01]  /*7270*/  VIADD R9, R5, 0x100 ;  /* 0x0000010005097836 */ /* 0x000fe20000000000 */
[----:B------:R-:W-:Y:S01]  /*7280*/  HGMMA.64x16x16.F32 R168, gdesc[UR8].tnspA.tnspB, R168 ;  /* 0x6020000008a879f0 */ /* 0x000fe200087008a8 */
[----:B------:R-:W-:Y:S01]  /*7290*/  UMOV UR8, UR54 ;  /* 0x0000003600087c82 */ /* 0x000fe20008000000 */
[----:B------:R-:W-:Y:S02]  /*72a0*/  UMOV UR9, UR55 ;  /* 0x0000003700097c82 */ /* 0x000fe40008000000 */
[----:B------:R-:W-:Y:S01]  /*72b0*/  HGMMA.64x16x16.F32 R184, gdesc[UR12].tnspA.tnspB, R184 ;  /* 0x602000000cb879f0 */ /* 0x000fe200087008b8 */
[----:B------:R-:W-:-:S03]  /*72c0*/  UMOV UR13, UR17 ;  /* 0x00000011000d7c82 */ /* 0x000fc60008000000 */
[----:B------:R-:W-:Y:S01]  /*72d0*/  HGMMA.64x16x16.F32 R200, gdesc[UR52].tnspA.tnspB, R200, gsb0 ;  /* 0x6020000034c879f0 */ /* 0x000fe200080008c8 */
[----:B------:R0:W-:Y:S06]  /*72e0*/  MEMBAR.ALL.CTA ;  /* 0x0000000000007992 */ /* 0x0001ec0000008000 */
[----:B0-----:R-:W0:Y:S01]  /*72f0*/  FENCE.VIEW.ASYNC.S ;  /* 0x00000000000073c6 */ /* 0x001e220000000000 */
[----:B------:R-:W-:Y:S02]  /*7300*/  R2UR UR52, R24 ;  /* 0x00000000183472ca */ /* 0x000fe400000e0000 */
[----:B------:R-:W-:-:S02]  /*7310*/  R2UR UR53, R23 ;  /* 0x00000000173572ca */ /* 0x000fc400000e0000 */
[----:B------:R-:W-:Y:S02]  /*7320*/  R2UR UR54, R22 ;  /* 0x00000000163672ca */ /* 0x000fe400000e0000 */
[----:B------:R-:W-:-:S07]  /*7330*/  R2UR UR55, R21 ;  /* 0x00000000153772ca */ /* 0x000fce00000e0000 */
[----:B------:R-:W-:Y:S02]  /*7340*/  UMOV UR44, UR52 ;  /* 0x00000034002c7c82 */ /* 0x000fe40008000000 */
[----:B------:R-:W-:Y:S01]  /*7350*/  UMOV UR45, UR53 ;  /* 0x00000035002d7c82 */ /* 0x000fe20008000000 */
[----:B0-----:R-:W-:Y:S06]  /*7360*/  BAR.SYNC.DEFER_BLOCKING 0x9, 0x100 ;  /* 0x0244000000007b1d */ /* 0x001fec0000010000 */
[----:B------:R-:W-:-:S06]  /*7370*/  WARPGROUP.ARRIVE ;  /* 0x00000000000079c5 */ /* 0x000fcc0000000000 */
[----:B------:R-:W-:Y:S01]  /*7380*/  HGMMA.64x64x16.F32 R24, gdesc[UR56].tnspA, RZ, !UPT ;  /* 0x20e00000381879f0 */ /* 0x000fe2000c7008ff */
[----:B------:R-:W-:Y:S01]  /*7390*/  UMOV UR56, UR4 ;  /* 0x0000000400387c82 */ /* 0x000fe20008000000 */
[----:B------:R-:W-:Y:S01]  /*73a0*/  UMOV UR57, 0x40000040 ;  /* 0x4000004000397882 */ /* 0x000fe20000000000 */
[----:B------:R-:W-:Y:S01]  /*73b0*/  UMOV UR58, UR5 ;  /* 0x00000005003a7c82 */ /* 0x000fe20008000000 */
[----:B------:R-:W-:Y:S01]  /*73c0*/  UMOV UR59, 0x8 ;  /* 0x00000008003b7882 */ /* 0x000fe20000000000 */
[----:B------:R-:W-:Y:S01]  /*73d0*/  IMAD.U32 R220, RZ, RZ, UR58 ;  /* 0x0000003affdc7e24 */ /* 0x000fe2000f8e00ff */
[----:B------:R-:W-:Y:S01]  /*73e0*/  R2UR UR4, R7 ;  /* 0x00000000070472ca */ /* 0x000fe200000e0000 */
[----:B------:R-:W-:Y:S01]  /*73f0*/  IMAD.U32 R221, RZ, RZ, UR59 ;  /* 0x0000003bffdd7e24 */ /* 0x000fe2000f8e00ff */
[----:B------:R-:W-:Y:S01]  /*7400*/  R2UR UR5, R9 ;  /* 0x00000000090572ca */ /* 0x000fe200000e0000 */
[----:B------:R-:W-:Y:S02]  /*7410*/  VIADD R7, R13, 0x180 ;  /* 0x000001800d077836 */ /* 0x000fe40000000000 */
[----:B------:R-:W-:-:S02]  /*7420*/  VIADD R9, R5, 0x180 ;  /* 0x0000018005097836 */ /* 0x000fc40000000000 */
[----:B------:R-:W-:Y:S01]  /*7430*/  VIADD R5, R5, 0x200 ;  /* 0x0000020005057836 */ /* 0x000fe20000000000 */
[----:B------:R-:W-:Y:S01]  /*7440*/  HGMMA.64x64x16.F32 R24, gdesc[UR56].tnspA, R24 ;  /* 0x20e00000381879f0 */ /* 0x000fe20008700818 */
[----:B------:R-:W-:Y:S02]  /*7450*/  R2UR UR59, R19 ;  /* 0x00000000133b72ca */ /* 0x000fe400000e0000 */
[----:B------:R-:W-:Y:S02]  /*7460*/  R2UR UR58, R20 ;  /* 0x00000000143a72ca */ /* 0x000fe400000e0000 */
[----:B------:R-:W-:Y:S02]  /*7470*/  R2UR UR57, R18 ;  /* 0x00000000123972ca */ /* 0x000fe400000e0000 */
[----:B------:R-:W-:-:S07]  /*7480*/  R2UR UR56, R17 ;  /* 0x00000000113872ca */ /* 0x000fce00000e0000 */
        /* <DEDUP_REMOVED lines=9> */
[----:B------:R-:W-:Y:S01]  /*7520*/  R2UR UR4, R7 ;  /* 0x00000000070472ca */ /* 0x000fe200000e0000 */
[----:B------:R-:W-:Y:S01]  /*7530*/  IMAD.U32 R219, RZ, RZ, UR59 ;  /* 0x0000003bffdb7e24 */ /* 0x000fe2000f8e00ff */
[----:B------:R-:W-:Y:S01]  /*7540*/  R2UR UR5, R9 ;  /* 0x00000000090572ca */ /* 0x000fe200000e0000 */
[----:B------:R-:W-:-:S02]  /*7550*/  VIADD R7, R13, 0x200 ;  /* 0x000002000d077836 */ /* 0x000fc40000000000 */
[----:B------:R-:W-:Y:S01]  /*7560*/  VIADD R9, R8, 0x210 ;  /* 0x0000021008097836 */ /* 0x000fe20000000000 */
[----:B------:R-:W-:Y:S01]  /*7570*/  HGMMA.64x64x16.F32 R24, gdesc[UR56].tnspA, R24 ;  /* 0x20e00000381879f0 */ /* 0x000fe20008700818 */
[----:B------:R-:W-:-:S06]  /*7580*/  R2UR UR59, R16 ;  /* 0x00000000103b72ca */ /* 0x000fcc00000e0000 */
[----:B------:R-:W-:Y:S01]  /*7590*/  UMOV UR56, UR4 ;  /* 0x0000000400387c82 */ /* 0x000fe20008000000 */
[----:B------:R-:W-:Y:S01]  /*75a0*/  R2UR UR58, R15 ;  /* 0x000000000f3a72ca */ /* 0x000fe200000e0000 */
[----:B------:R-:W-:Y:S01]  /*75b0*/  UMOV UR57, 0x40000040 ;  /* 0x4000004000397882 */ /* 0x000fe20000000000 */
[----:B------:R-:W-:Y:S01]  /*75c0*/  R2UR UR4, R5 ;  /* 0x00000000050472ca */ /* 0x000fe200000e0000 */
[----:B------:R-:W-:-:S03]  /*75d0*/  VIADD R5, R6, 0x400 ;  /* 0x0000040006057836 */ /* 0x000fc60000000000 */
[----:B------:R-:W-:Y:S01]  /*75e0*/  UMOV UR49, UR59 ;  /* 0x0000003b00317c82 */ /* 0x000fe20008000000 */
[----:B------:R-:W-:-:S06]  /*75f0*/  UMOV UR59, 0x8 ;  /* 0x00000008003b7882 */ /* 0x000fcc0000000000 */
[----:B------:R-:W-:Y:S01]  /*7600*/  UMOV UR48, UR58 ;  /* 0x0000003a00307c82 */ /* 0x000fe20008000000 */
[----:B------:R-:W-:Y:S01]  /*7610*/  UMOV UR58, UR5 ;  /* 0x00000005003a7c82 */ /* 0x000fe20008000000 */
[----:B------:R-:W-:Y:S01]  /*7620*/  R2UR UR5, R7 ;  /* 0x00000000070572ca */ /* 0x000fe200000e0000 */
[----:B------:R-:W-:Y:S02]  /*7630*/  IMAD.U32 R216, RZ, RZ, UR58 ;  /* 0x0000003affd87e24 */ /* 0x000fe4000f8e00ff */
[----:B------:R-:W-:Y:S01]  /*7640*/  IMAD.U32 R217, RZ, RZ, UR59 ;  /* 0x0000003bffd97e24 */ /* 0x000fe2000f8e00ff */
[----:B------:R-:W-:Y:S01]  /*7650*/  HGMMA.64x64x16.F32 R24, gdesc[UR56].tnspA, R24 ;  /* 0x20e00000381879f0 */ /* 0x000fe20008700818 */
[----:B------:R-:W-:Y:S01]  /*7660*/  R2UR UR57, R14 ;  /* 0x000000000e3972ca */ /* 0x000fe200000e0000 */
[----:B------:R-:W-:Y:S01]  /*7670*/  UMOV UR58, UR4 ;  /* 0x00000004003a7c82 */ /* 0x000fe20008000000 */
[----:B------:R-:W-:Y:S01]  /*7680*/  R2UR UR56, R12 ;  /* 0x000000000c3872ca */ /* 0x000fe200000e0000 */
[----:B------:R-:W-:Y:S01]  /*7690*/  UMOV UR59, 0x8 ;  /* 0x00000008003b7882 */ /* 0x000fe20000000000 */
[----:B------:R-:W-:-:S02]  /*76a0*/  IMAD.U32 R22, RZ, RZ, UR58 ;  /* 0x0000003aff167e24 */ /* 0x000fc4000f8e00ff */
[----:B------:R-:W-:-:S07]  /*76b0*/  IMAD.U32 R23, RZ, RZ, UR59 ;  /* 0x0000003bff177e24 */ /* 0x000fce000f8e00ff */
[----:B------:R-:W-:Y:S01]  /*76c0*/  UMOV UR53, UR57 ;  /* 0x0000003900357c82 */ /* 0x000fe20008000000 */
[----:B------:R-:W-:Y:S01]  /*76d0*/  UMOV UR57, 0x40000040 ;  /* 0x4000004000397882 */ /* 0x000fe20000000000 */
[----:B------:R-:W-:Y:S01]  /*76e0*/  UMOV UR52, UR56 ;  /* 0x0000003800347c82 */ /* 0x000fe20008000000 */
[----:B------:R-:W-:Y:S01]  /*76f0*/  UMOV UR56, UR5 ;  /* 0x0000000500387c82 */ /* 0x000fe20008000000 */
[----:B------:R-:W-:Y:S01]  /*7700*/  UMOV UR5, UR17 ;  /* 0x0000001100057c82 */ /* 0x000fe20008000000 */
        /* <DEDUP_REMOVED lines=13> */
[----:B------:R-:W-:Y:S02]  /*77e0*/  UMOV UR59, UR41 ;  /* 0x00000029003b7c82 */ /* 0x000fe40008000000 */
[----:B------:R-:W-:Y:S01]  /*77f0*/  HGMMA.64x16x16.F32 R176, gdesc[UR56].tnspA.tnspB, R176 ;  /* 0x6020000038b079f0 */ /* 0x000fe200087008b0 */
[----:B------:R-:W-:Y:S01]  /*7800*/  UMOV UR58, UR44 ;  /* 0x0000002c003a7c82 */ /* 0x000fe20008000000 */
[----:B------:R-:W-:Y:S01]  /*7810*/  UMOV UR59, UR45 ;  /* 0x0000002d003b7c82 */ /* 0x000fe20008000000 */
[----:B------:R-:W-:Y:S01]  /*7820*/  R2UR UR44, R5 ;  /* 0x00000000052c72ca */ /* 0x000fe200000e0000 */
[----:B------:R-:W-:Y:S01]  /*7830*/  HGMMA.64x16x16.F32 R192, gdesc[UR56].tnspA.tnspB, R192 ;  /* 0x6020000038c079f0 */ /* 0x000fe200087008c0 */
[----:B------:R-:W-:Y:S01]  /*7840*/  UMOV UR58, UR48 ;  /* 0x00000030003a7c82 */ /* 0x000fe20008000000 */
[----:B------:R-:W-:Y:S01]  /*7850*/  UMOV UR59, UR49 ;  /* 0x00000031003b7c82 */ /* 0x000fe20008000000 */
[----:B------:R-:W-:Y:S01]  /*7860*/  UMOV UR45, 0x40000040 ;  /* 0x40000040002d7882 */ /* 0x000fe20000000000 */
[----:B------:R-:W-:Y:S01]  /*7870*/  HGMMA.64x16x16.F32 R208, gdesc[UR56].tnspA.tnspB, R208 ;  /* 0x6020000038d079f0 */ /* 0x000fe200087008d0 */
[----:B------:R-:W-:Y:S01]  /*7880*/  UMOV UR49, UR45 ;  /* 0x0000002d00317c82 */ /* 0x000fe20008000000 */
[----:B------:R-:W-:Y:S01]  /*7890*/  UMOV UR41, UR45 ;  /* 0x0000002d00297c82 */ /* 0x000fe20008000000 */
[C---:B------:R-:W-:Y:S01]  /*78a0*/  VIADD R5, R6.reuse, 0x500 ;  /* 0x0000050006057836 */ /* 0x040fe20000000000 */
[----:B------:R-:W-:Y:S01]  /*78b0*/  UMOV UR58, UR8 ;  /* 0x00000008003a7c82 */ /* 0x000fe20008000000 */
[----:B------:R-:W-:Y:S01]  /*78c0*/  VIADD R6, R6, 0x580 ;  /* 0x0000058006067836 */ /* 0x000fe20000000000 */
[----:B------:R-:W-:Y:S01]  /*78d0*/  UMOV UR59, UR9 ;  /* 0x00000009003b7c82 */ /* 0x000fe20008000000 */
[----:B------:R-:W-:Y:S01]  /*78e0*/  UMOV UR9, UR17 ;  /* 0x0000001100097c82 */ /* 0x000fe20008000000 */
[----:B------:R-:W-:Y:S01]  /*78f0*/  UMOV UR48, UR44 ;  /* 0x0000002c00307c82 */ /* 0x000fe20008000000 */
[----:B------:R-:W-:Y:S01]  /*7900*/  UMOV UR40, UR44 ;  /* 0x0000002c00287c82 */ /* 0x000fe20008000000 */
[----:B------:R-:W-:-:S02]  /*7910*/  R2UR UR24, R5 ;  /* 0x00000000051872ca */ /* 0x000fc400000e0000 */
[----:B------:R-:W-:Y:S01]  /*7920*/  R2UR UR16, R6 ;  /* 0x00000000061072ca */ /* 0x000fe200000e0000 */
[----:B------:R-:W-:Y:S01]  /*7930*/  VIADD R6, R8, 0x100 ;  /* 0x0000010008067836 */ /* 0x000fe20000000000 */
[----:B------:R-:W-:Y:S01]  /*7940*/  LOP3.LUT R5, R4, 0x3fff, RZ, 0xc0, !PT ;  /* 0x00003fff04057812 */ /* 0x000fe200078ec0ff */
[----:B------:R-:W-:-:S04]  /*7950*/  VIADD R4, R8, 0x80 ;  /* 0x0000008008047836 */ /* 0x000fc80000000000 */
[----:B------:R-:W-:Y:S02]  /*7960*/  IMAD R12, R2, 0x800, R5 ;  /* 0x00000800020c7824 */ /* 0x000fe400078e0205 */
[----:B------:R-:W-:Y:S02]  /*7970*/  VIADD R5, R8, 0x10 ;  /* 0x0000001008057836 */ /* 0x000fe40000000000 */
        /* <DEDUP_REMOVED lines=8> */
[----:B------:R-:W-:Y:S01]  /*7a00*/  HGMMA.64x16x16.F32 R144, gdesc[UR44].tnspA.tnspB, R144 ;  /* 0x602000002c9079f0 */ /* 0x000fe20008700890 */
[----:B------:R-:W-:Y:S01]  /*7a10*/  UMOV UR46, UR52 ;  /* 0x00000034002e7c82 */ /* 0x000fe20008000000 */
[----:B------:R-:W-:Y:S01]  /*7a20*/  UMOV UR47, UR53 ;  /* 0x00000035002f7c82 */ /* 0x000fe20008000000 */
[----:B------:R-:W-:Y:S01]  /*7a30*/  UMOV UR52, UR44 ;  /* 0x0000002c00347c82 */ /* 0x000fe20008000000 */
[----:B------:R-:W-:Y:S01]  /*7a40*/  UMOV UR53, UR45 ;  /* 0x0000002d00357c82 */ /* 0x000fe20008000000 */
[----:B------:R-:W-:Y:S01]  /*7a50*/  HGMMA.64x16x16.F32 R160, gdesc[UR44].tnspA.tnspB, R160 ;  /* 0x602000002ca079f0 */ /* 0x000fe200087008a0 */
[----:B------:R-:W-:Y:S01]  /*7a60*/  R2UR UR46, R5 ;  /* 0x00000000052e72ca */ /* 0x000fe200000e0000 */
[C---:B------:R-:W-:Y:S01]  /*7a70*/  VIADD R5, R8.reuse, 0x90 ;  /* 0x0000009008057836 */ /* 0x040fe20000000000 */
[----:B------:R-:W-:Y:S01]  /*7a80*/  UMOV UR47, 0x40 ;  /* 0x00000040002f7882 */ /* 0x000fe20000000000 */
[----:B------:R-:W-:Y:S01]  /*7a90*/  HGMMA.64x16x16.F32 R176, gdesc[UR52].tnspA.tnspB, R176 ;  /* 0x6020000034b079f0 */ /* 0x000fe200087008b0 */
[----:B------:R-:W-:Y:S01]  /*7aa0*/  R2UR UR54, R8 ;  /* 0x00000000083672ca */ /* 0x000fe200000e0000 */
[----:B------:R-:W-:Y:S01]  /*7ab0*/  UMOV UR55, 0x40 ;  /* 0x0000004000377882 */ /* 0x000fe20000000000 */
[----:B------:R-:W-:Y:S01]  /*7ac0*/  R2UR UR52, R12 ;  /* 0x000000000c3472ca */ /* 0x000fe200000e0000 */
[----:B------:R-:W-:Y:S01]  /*7ad0*/  HGMMA.64x16x16.F32 R192, gdesc[UR48].tnspA.tnspB, R192 ;  /* 0x6020000030c079f0 */ /* 0x000fe200087008c0 */
[----:B------:R-:W-:Y:S01]  /*7ae0*/  UMOV UR53, 0x40000040 ;  /* 0x4000004000357882 */ /* 0x000fe20000000000 */
[----:B------:R-:W-:Y:S01]  /*7af0*/  UMOV UR45, 0x40000040 ;  /* 0x40000040002d7882 */ /* 0x000fe20000000000 */
[----:B------:R-:W-:Y:S01]  /*7b00*/  R2UR UR50, R9 ;  /* 0x00000000093272ca */ /* 0x000fe200000e0000 */
[----:B------:R-:W-:Y:S01]  /*7b10*/  HGMMA.64x16x16.F32 R208, gdesc[UR40].tnspA.tnspB, R208 ;  /* 0x6020000028d079f0 */ /* 0x000fe200087008d0 */
[----:B------:R-:W-:Y:S01]  /*7b20*/  UMOV UR49, UR45 ;  /* 0x0000002d00317c82 */ /* 0x000fe20008000000 */
[----:B------:R-:W-:Y:S01]  /*7b30*/  UMOV UR51, 0x40 ;  /* 0x0000004000337882 */ /* 0x000fe20000000000 */
[C---:B------:R-:W-:Y:S01]  /*7b40*/  VIADD R9, R8.reuse, 0x20 ;  /* 0x0000002008097836 */ /* 0x040fe20000000000 */
[----:B------:R-:W-:Y:S01]  /*7b50*/  UMOV UR43, 0x40 ;  /* 0x00000040002b7882 */ /* 0x000fe20000000000 */
[----:B------:R-:W-:Y:S03]  /*7b60*/  HGMMA.64x16x16.F32 R144, gdesc[UR24].tnspA.tnspB, R144 ;  /* 0x60200000189079f0 */ /* 0x000fe60008700890 */
[----:B------:R-:W-:Y:S01]  /*7b70*/  R2UR UR26, R9 ;  /* 0x00000000091a72ca */ /* 0x000fe200000e0000 */
[C---:B------:R-:W-:Y:S01]  /*7b80*/  VIADD R9, R8.reuse, 0xa0 ;  /* 0x000000a008097836 */ /* 0x040fe20000000000 */
[----:B------:R-:W-:Y:S01]  /*7b90*/  R2UR UR24, R231 ;  /* 0x00000000e71872ca */ /* 0x000fe200000e0000 */
[----:B------:R-:W-:Y:S01]  /*7ba0*/  UMOV UR27, 0x40 ;  /* 0x00000040001b7882 */ /* 0x000fe20000000000 */
[----:B------:R-:W-:Y:S01]  /*7bb0*/  HGMMA.64x16x16.F32 R160, gdesc[UR36].tnspA.tnspB, R160 ;  /* 0x6020000024a079f0 */ /* 0x000fe200087008a0 */
[----:B------:R-:W-:Y:S01]  /*7bc0*/  UMOV UR25, 0x40000040 ;  /* 0x4000004000197882 */ /* 0x000fe20000000000 */
[----:B------:R-:W-:Y:S01]  /*7bd0*/  R2UR UR42, R9 ;  /* 0x00000000092a72ca */ /* 0x000fe200000e0000 */
[C---:B------:R-:W-:Y:S01]  /*7be0*/  VIADD R9, R8.reuse, 0x1a0 ;  /* 0x000001a008097836 */ /* 0x040fe20000000000 */
[----:B------:R-:W-:Y:S01]  /*7bf0*/  HGMMA.64x16x16.F32 R176, gdesc[UR32].tnspA.tnspB, R176 ;  /* 0x6020000020b079f0 */ /* 0x000fe200087008b0 */
[C---:B------:R-:W-:Y:S01]  /*7c00*/  VIADD R231, R8.reuse, 0x120 ;  /* 0x0000012008e77836 */ /* 0x040fe20000000000 */
[----:B------:R-:W-:Y:S01]  /*7c10*/  UMOV UR41, UR25 ;  /* 0x0000001900297c82 */ /* 0x000fe20008000000 */
[----:B------:R-:W-:Y:S01]  /*7c20*/  UMOV UR37, UR25 ;  /* 0x0000001900257c82 */ /* 0x000fe20008000000 */
[----:B------:R-:W-:Y:S01]  /*7c30*/  HGMMA.64x16x16.F32 R192, gdesc[UR28].tnspA.tnspB, R192 ;  /* 0x602000001cc079f0 */ /* 0x000fe200087008c0 */
[----:B------:R-:W-:Y:S01]  /*7c40*/  R2UR UR34, R9 ;  /* 0x00000000092272ca */ /* 0x000fe200000e0000 */
[----:B------:R-:W-:Y:S01]  /*7c50*/  VIADD R9, R8, 0x220 ;  /* 0x0000022008097836 */ /* 0x000fe20000000000 */
[----:B------:R-:W-:Y:S01]  /*7c60*/  R2UR UR38, R231 ;  /* 0x00000000e72672ca */ /* 0x000fe200000e0000 */
[----:B------:R-:W-:Y:S01]  /*7c70*/  HGMMA.64x16x16.F32 R208, gdesc[UR20].tnspA.tnspB, R208 ;  /* 0x6020000014d079f0 */ /* 0x000fe200087008d0 */
[----:B------:R-:W-:Y:S01]  /*7c80*/  R2UR UR21, R4 ;  /* 0x00000000041572ca */ /* 0x000fe200000e0000 */
[----:B------:R-:W-:Y:S01]  /*7c90*/  VIADD R4, R8, 0x180 ;  /* 0x0000018008047836 */ /* 0x000fe20000000000 */
[----:B------:R-:W-:Y:S01]  /*7ca0*/  R2UR UR20, R6 ;  /* 0x00000000061472ca */ /* 0x000fe200000e0000 */
[----:B------:R-:W-:Y:S01]  /*7cb0*/  UMOV UR40, UR24 ;  /* 0x0000001800287c82 */ /* 0x000fe20008000000 */
[----:B------:R-:W-:Y:S01]  /*7cc0*/  R2UR UR30, R9 ;  /* 0x00000000091e72ca */ /* 0x000fe200000e0000 */
        /* <DEDUP_REMOVED lines=9> */
[----:B------:R-:W-:Y:S01]  /*7d60*/  UMOV UR23, 0x40 ;  /* 0x0000004000177882 */ /* 0x000fe20000000000 */
[----:B------:R-:W-:Y:S01]  /*7d70*/  VIADD R231, R12, 0x180 ;  /* 0x000001800ce77836 */ /* 0x000fe20000000000 */
[----:B------:R-:W-:Y:S01]  /*7d80*/  HGMMA.64x16x16.F32 R144, gdesc[UR16].tnspA.tnspB, R144 ;  /* 0x60200000109079f0 */ /* 0x000fe20008700890 */
[----:B------:R-:W-:Y:S01]  /*7d90*/  UMOV UR18, UR58 ;  /* 0x0000003a00127c82 */ /* 0x000fe20008000000 */
[----:B------:R-:W-:-:S02]  /*7da0*/  UMOV UR19, UR59 ;  /* 0x0000003b00137c82 */ /* 0x000fc40008000000 */
[----:B------:R-:W-:Y:S01]  /*7db0*/  HGMMA.64x16x16.F32 R160, gdesc[UR4].tnspA.tnspB, R160 ;  /* 0x6020000004a079f0 */ /* 0x000fe200087008a0 */
[----:B------:R-:W-:Y:S01]  /*7dc0*/  R2UR UR4, R4 ;  /* 0x00000000040472ca */ /* 0x000fe200000e0000 */
[----:B------:R-:W-:Y:S01]  /*7dd0*/  VIADD R4, R8, 0x200 ;  /* 0x0000020008047836 */ /* 0x000fe20000000000 */
[----:B------:R-:W-:Y:S01]  /*7de0*/  UMOV UR7, 0x40 ;  /* 0x0000004000077882 */ /* 0x000fe20000000000 */
[----:B------:R-:W-:Y:S01]  /*7df0*/  HGMMA.64x16x16.F32 R176, gdesc[UR8].tnspA.tnspB, R176 ;  /* 0x6020000008b079f0 */ /* 0x000fe200087008b0 */
[----:B------:R-:W-:Y:S01]  /*7e00*/  UMOV UR8, UR52 ;  /* 0x0000003400087c82 */ /* 0x000fe20008000000 */
[----:B------:R-:W-:Y:S01]  /*7e10*/  UMOV UR9, UR53 ;  /* 0x0000003500097c82 */ /* 0x000fe20008000000 */
[----:B------:R-:W-:Y:S01]  /*7e20*/  UMOV UR10, UR21 ;  /* 0x00000015000a7c82 */ /* 0x000fe20008000000 */
[----:B------:R-:W-:Y:S01]  /*7e30*/  HGMMA.64x16x16.F32 R192, gdesc[UR12].tnspA.tnspB, R192 ;  /* 0x602000000cc079f0 */ /* 0x000fe200087008c0 */
[----:B------:R-:W-:Y:S01]  /*7e40*/  UMOV UR11, 0x40 ;  /* 0x00000040000b7882 */ /* 0x000fe20000000000 */
[----:B------:R-:W-:Y:S01]  /*7e50*/  IMAD.U32 R20, RZ, RZ, UR10 ;  /* 0x0000000aff147e24 */ /* 0x000fe2000f8e00ff */
[----:B------:R-:W-:Y:S01]  /*7e60*/  UMOV UR15, 0x40 ;  /* 0x00000040000f7882 */ /* 0x000fe20000000000 */
[----:B------:R-:W-:Y:S01]  /*7e70*/  HGMMA.64x16x16.F32 R208, gdesc[UR16].tnspA.tnspB, R208, gsb0 ;  /* 0x6020000010d079f0 */ /* 0x000fe200080008d0 */
[----:B------:R-:W-:Y:S01]  /*7e80*/  IMAD.U32 R21, RZ, RZ, UR11 ;  /* 0x0000000bff157e24 */ /* 0x000fe2000f8e00ff */
[----:B------:R-:W-:Y:S01]  /*7e90*/  UMOV UR19, 0x40 ;  /* 0x0000004000137882 */ /* 0x000fe20000000000 */
[----:B------:R-:W-:-:S02]  /*7ea0*/  WARPGROUP.DEPBAR.LE gsb0, 0x1 ;  /* 0x00008000000079c5 */ /* 0x000fc40000010100 */
[----:B------:R-:W-:-:S06]  /*7eb0*/  WARPGROUP.ARRIVE ;  /* 0x00000000000079c5 */ /* 0x000fcc0000000000 */
[----:B------:R-:W-:Y:S04]  /*7ec0*/  HGMMA.64x16x16.F32 R56, gdesc[UR52].tnspA.tnspB, R56 ;  /* 0x60200000343879f0 */ /* 0x000fe80008700838 */
[----:B------:R-:W-:Y:S01]  /*7ed0*/  HGMMA.64x16x16.F32 R64, gdesc[UR8].tnspA.tnspB, R64 ;  /* 0x60200000084079f0 */ /* 0x000fe20008700840 */
[----:B------:R-:W-:Y:S01]  /*7ee0*/  UMOV UR8, UR52 ;  /* 0x0000003400087c82 */ /* 0x000fe20008000000 */
[----:B------:R-:W-:Y:S01]  /*7ef0*/  UMOV UR9, UR53 ;  /* 0x0000003500097c82 */ /* 0x000fe20008000000 */
[----:B------:R-:W-:Y:S01]  /*7f00*/  UMOV UR10, UR20 ;  /* 0x00000014000a7c82 */ /* 0x000fe20008000000 */
[----:B------:R-:W-:Y:S01]  /*7f10*/  UMOV UR11, 0x40 ;  /* 0x00000040000b7882 */ /* 0x000fe20000000000 */
[----:B------:R-:W-:Y:S01]  /*7f20*/  IMAD.U32 R18, RZ, RZ, UR10 ;  /* 0x0000000aff127e24 */ /* 0x000fe2000f8e00ff */
[----:B------:R-:W-:Y:S01]  /*7f30*/  HGMMA.64x16x16.F32 R72, gdesc[UR8].tnspA.tnspB, R72 ;  /* 0x60200000084879f0 */ /* 0x000fe20008700848 */
[----:B------:R-:W-:Y:S01]  /*7f40*/  UMOV UR10, UR4 ;  /* 0x00000004000a7c82 */ /* 0x000fe20008000000 */
[----:B------:R-:W-:Y:S01]  /*7f50*/  R2UR UR4, R4 ;  /* 0x00000000040472ca */ /* 0x000fe200000e0000 */
[----:B------:R-:W-:Y:S01]  /*7f60*/  IMAD.U32 R19, RZ, RZ, UR11 ;  /* 0x0000000bff137e24 */ /* 0x000fe2000f8e00ff */
        /* <DEDUP_REMOVED lines=8> */
[----:B------:R-:W-:Y:S01]  /*7ff0*/  UMOV UR11, 0x40 ;  /* 0x00000040000b7882 */ /* 0x000fe20000000000 */
[----:B------:R-:W-:Y:S01]  /*8000*/  VIADD R4, R12, 0x80 ;  /* 0x000000800c047836 */ /* 0x000fe20000000000 */
[----:B------:R-:W-:Y:S01]  /*8010*/  ULDC.64 UR52, c[0x0][0x208] ;  /* 0x0000820000347ab9 */ /* 0x000fe20000000a00 */
[----:B------:R-:W-:Y:S01]  /*8020*/  UMOV UR10, UR4 ;  /* 0x00000004000a7c82 */ /* 0x000fe20008000000 */
[----:B------:R-:W-:Y:S01]  /*8030*/  R2UR UR4, R5 ;  /* 0x00000000050472ca */ /* 0x000fe200000e0000 */
[----:B------:R-:W-:Y:S01]  /*8040*/  HGMMA.64x16x16.F32 R88, gdesc[UR8].tnspA.tnspB, R88 ;  /* 0x60200000085879f0 */ /* 0x000fe20008700858 */
[----:B------:R-:W-:Y:S01]  /*8050*/  R2UR UR44, R4 ;  /* 0x00000000042c72ca */ /* 0x000fe200000e0000 */
[C---:B------:R-:W-:Y:S01]  /*8060*/  VIADD R4, R8.reuse, 0x110 ;  /* 0x0000011008047836 */ /* 0x040fe20000000000 */
[----:B------:R-:W-:Y:S01]  /*8070*/  UMOV UR9, UR45 ;  /* 0x0000002d00097c82 */ /* 0x000fe20008000000 */
[----:B------:R-:W-:-:S02]  /*8080*/  VIADD R5, R8, 0x190 ;  /* 0x0000019008057836 */ /* 0x000fc40000000000 */
[----:B------:R-:W-:Y:S01]  /*8090*/  IMAD.U32 R14, RZ, RZ, UR10 ;  /* 0x0000000aff0e7e24 */ /* 0x000fe2000f8e00ff */
[----:B------:R-:W-:Y:S01]  /*80a0*/  R2UR UR5, R4 ;  /* 0x00000000040572ca */ /* 0x000fe200000e0000 */
[----:B------:R-:W-:Y:S01]  /*80b0*/  IMAD.U32 R15, RZ, RZ, UR11 ;  /* 0x0000000bff0f7e24 */ /* 0x000fe2000f8e00ff */
[----:B------:R-:W-:Y:S01]  /*80c0*/  R2UR UR6, R5 ;  /* 0x00000000050672ca */ /* 0x000fe200000e0000 */
[----:B------:R-:W-:Y:S02]  /*80d0*/  UMOV UR11, 0x40 ;  /* 0x00000040000b7882 */ /* 0x000fe40000000000 */
[----:B------:R-:W-:Y:S01]  /*80e0*/  UMOV UR10, UR4 ;  /* 0x00000004000a7c82 */ /* 0x000fe20008000000 */
[----:B------:R-:W-:Y:S01]  /*80f0*/  IMAD.U32 R11, RZ, RZ, UR11 ;  /* 0x0000000bff0b7e24 */ /* 0x000fe2000f8e00ff */
[----:B------:R-:W-:Y:S01]  /*8100*/  UMOV UR8, UR44 ;  /* 0x0000002c00087c82 */ /* 0x000fe20008000000 */
[----:B------:R-:W-:Y:S01]  /*8110*/  IMAD.U32 R10, RZ, RZ, UR10 ;  /* 0x0000000aff0a7e24 */ /* 0x000fe2000f8e00ff */
[----:B------:R-:W-:Y:S01]  /*8120*/  UMOV UR48, UR44 ;  /* 0x0000002c00307c82 */ /* 0x000fe20008000000 */
[----:B------:R-:W-:Y:S01]  /*8130*/  R2UR UR4, R231 ;  /* 0x00000000e70472ca */ /* 0x000fe200000e0000 */
[----:B------:R-:W-:-:S05]  /*8140*/  VIADD R231, R8, 0x130 ;  /* 0x0000013008e77836 */ /* 0x000fca0000000000 */
[----:B------:R-:W-:Y:S01]  /*8150*/  R2UR UR18, R231 ;  /* 0x00000000e71272ca */ /* 0x000fe200000e0000 */
        /* <DEDUP_REMOVED lines=14> */
[C---:B------:R-:W-:Y:S01]  /*8240*/  VIADD R9, R8.reuse, 0xb0 ;  /* 0x000000b008097836 */ /* 0x040fe20000000000 */
[----:B------:R-:W-:Y:S01]  /*8250*/  HGMMA.64x16x16.F32 R80, gdesc[UR8].tnspA.tnspB, R80 ;  /* 0x60200000085079f0 */ /* 0x000fe20008700850 */
[----:B------:R-:W-:Y:S01]  /*8260*/  UMOV UR5, 0x40000040 ;  /* 0x4000004000057882 */ /* 0x000fe20000000000 */
[----:B------:R-:W-:Y:S01]  /*8270*/  UMOV UR20, UR4 ;  /* 0x0000000400147c82 */ /* 0x000fe20008000000 */
[----:B------:R-:W-:Y:S01]  /*8280*/  UMOV UR16, UR4 ;  /* 0x0000000400107c82 */ /* 0x000fe20008000000 */
[----:B------:R-:W-:Y:S01]  /*8290*/  UMOV UR12, UR4 ;  /* 0x00000004000c7c82 */ /* 0x000fe20008000000 */
[----:B------:R-:W-:Y:S01]  /*82a0*/  UMOV UR8, UR4 ;  /* 0x0000000400087c82 */ /* 0x000fe20008000000 */
[----:B------:R-:W-:Y:S01]  /*82b0*/  R2UR UR22, R9 ;  /* 0x00000000091672ca */ /* 0x000fe200000e0000 */
[C---:B------:R-:W-:Y:S01]  /*82c0*/  VIADD R9, R8.reuse, 0x1b0 ;  /* 0x000001b008097836 */ /* 0x040fe20000000000 */
[----:B------:R-:W-:Y:S01]  /*82d0*/  UMOV UR21, UR5 ;  /* 0x0000000500157c82 */ /* 0x000fe20008000000 */
[----:B------:R-:W-:Y:S01]  /*82e0*/  HGMMA.64x16x16.F32 R88, gdesc[UR48].tnspA.tnspB, R88 ;  /* 0x60200000305879f0 */ /* 0x000fe20008700858 */
[----:B------:R-:W-:Y:S01]  /*82f0*/  VIADD R8, R8, 0x230 ;  /* 0x0000023008087836 */ /* 0x000fe20000000000 */
[----:B------:R-:W-:Y:S01]  /*8300*/  UMOV UR17, UR5 ;  /* 0x0000000500117c82 */ /* 0x000fe20008000000 */
[----:B------:R-:W-:Y:S01]  /*8310*/  R2UR UR14, R9 ;  /* 0x00000000090e72ca */ /* 0x000fe200000e0000 */
[----:B------:R-:W-:Y:S01]  /*8320*/  UMOV UR13, UR5 ;  /* 0x00000005000d7c82 */ /* 0x000fe20008000000 */
[----:B------:R-:W-:Y:S01]  /*8330*/  UMOV UR9, UR5 ;  /* 0x0000000500097c82 */ /* 0x000fe20008000000 */
[----:B------:R-:W-:Y:S01]  /*8340*/  IMAD.U32 R6, RZ, RZ, UR10 ;  /* 0x0000000aff067e24 */ /* 0x000fe2000f8e00ff */
[----:B------:R-:W-:Y:S01]  /*8350*/  R2UR UR10, R8 ;  /* 0x00000000080a72ca */ /* 0x000fe200000e0000 */
[----:B------:R-:W-:Y:S01]  /*8360*/  IMAD.U32 R7, RZ, RZ, UR11 ;  /* 0x0000000bff077e24 */ /* 0x000fe2000f8e00ff */
[----:B------:R-:W-:Y:S01]  /*8370*/  UMOV UR11, 0x40 ;  /* 0x00000040000b7882 */ /* 0x000fe20000000000 */
[----:B------:R-:W-:Y:S04]  /*8380*/  HGMMA.64x16x16.F32 R56, gdesc[UR24].tnspA.tnspB, R56 ;  /* 0x60200000183879f0 */ /* 0x000fe80008700838 */
[----:B------:R-:W-:Y:S04]  /*8390*/  HGMMA.64x16x16.F32 R64, gdesc[UR40].tnspA.tnspB, R64 ;  /* 0x60200000284079f0 */ /* 0x000fe80008700840 */
[----:B------:R-:W-:Y:S04]  /*83a0*/  HGMMA.64x16x16.F32 R72, gdesc[UR36].tnspA.tnspB, R72 ;  /* 0x60200000244879f0 */ /* 0x000fe80008700848 */
[----:B------:R-:W-:Y:S04]  /*83b0*/  HGMMA.64x16x16.F32 R80, gdesc[UR32].tnspA.tnspB, R80 ;  /* 0x60200000205079f0 */ /* 0x000fe80008700850 */
[----:B------:R-:W-:Y:S04]  /*83c0*/  HGMMA.64x16x16.F32 R88, gdesc[UR28].tnspA.tnspB, R88 ;  /* 0x602000001c5879f0 */ /* 0x000fe80008700858 */
[----:B------:R-:W-:Y:S01]  /*83d0*/  HGMMA.64x16x16.F32 R56, gdesc[UR4].tnspA.tnspB, R56 ;  /* 0x60200000043879f0 */ /* 0x000fe20008700838 */
[----:B------:R-:W-:-:S03]  /*83e0*/  USHF.L.U32 UR4, UR60, 0xe, URZ ;  /* 0x0000000e3c047899 */ /* 0x000fc6000800063f */
[----:B------:R-:W-:Y:S03]  /*83f0*/  HGMMA.64x16x16.F32 R64, gdesc[UR20].tnspA.tnspB, R64 ;  /* 0x60200000144079f0 */ /* 0x000fe60008700840 */
[----:B------:R-:W-:Y:S01]  /*8400*/  IMAD.U32 R231, RZ, RZ, UR4 ;  /* 0x00000004ffe77e24 */ /* 0x000fe2000f8e00ff */
[----:B------:R-:W-:Y:S01]  /*8410*/  IADD3 R9, P1, R232, UR4, RZ ;  /* 0x00000004e8097c10 */ /* 0x000fe2000ff3e0ff */
[----:B------:R-:W-:Y:S01]  /*8420*/  ULDC.64 UR4, c[0x0][0x2c0] ;  /* 0x0000b00000047ab9 */ /* 0x000fe20000000a00 */
[----:B------:R-:W-:Y:S02]  /*8430*/  HGMMA.64x16x16.F32 R72, gdesc[UR16].tnspA.tnspB, R72 ;  /* 0x60200000104879f0 */ /* 0x000fe40008700848 */
[----:B------:R-:W-:Y:S02]  /*8440*/  LEA R8, P2, R9, UR4, 0x2 ;  /* 0x0000000409087c11 */ /* 0x000fe4000f8410ff */
[----:B---3--:R-:W-:-:S04]  /*8450*/  LEA.HI.X.SX32 R231, R231, R235, 0x1, P1 ;  /* 0x000000ebe7e77211 */ /* 0x008fc800008f0eff */
[----:B------:R-:W-:Y:S01]  /*8460*/  LEA.HI.X R9, R9, UR5, R231, 0x2, P2 ;  /* 0x0000000509097c11 */ /* 0x000fe200090f14e7 */
[----:B------:R-:W-:Y:S04]  /*8470*/  HGMMA.64x16x16.F32 R80, gdesc[UR12].tnspA.tnspB, R80 ;  /* 0x602000000c5079f0 */ /* 0x000fe80008700850 */
[----:B------:R0:W-:Y:S04]  /*8480*/  REDG.E.ADD.F32x4.FTZ.RN.STRONG.GPU desc[UR52][R8.64], R24 ;  /* 0x00000018080079a6 */ /* 0x0001e8000c10f7b4 */
[----:B------:R0:W-:Y:S01]  /*8490*/  REDG.E.ADD.F32x4.FTZ.RN.STRONG.GPU desc[UR52][R8.64+0x800], R28 ;  /* 0x0008001c080079a6 */ /* 0x0001e2000c10f7b4 */
[----:B------:R-:W-:Y:S03]  /*84a0*/  HGMMA.64x16x16.F32 R88, gdesc[UR8].tnspA.tnspB, R88, gsb0 ;  /* 0x60200000085879f0 */ /* 0x000fe60008000858 */
[----:B------:R0:W-:Y:S04]  /*84b0*/  REDG.E.ADD.F32x4.FTZ.RN.STRONG.GPU desc[UR52][R8.64+0x1000], R32 ;  /* 0x00100020080079a6 */ /* 0x0001e8000c10f7b4 */
[----:B------:R0:W-:Y:S01]  /*84c0*/  REDG.E.ADD.F32x4.FTZ.RN.STRONG.GPU desc[UR52][R8.64+0x1800], R36 ;  /* 0x00180024080079a6 */ /* 0x0001e2000c10f7b4 */
[----:B------:R-:W-:-:S03]  /*84d0*/  WARPGROUP.DEPBAR.LE gsb0, 0x1 ;  /* 0x00008000000079c5 */ /* 0x000fc60000010100 */
[----:B------:R0:W-:Y:S04]  /*84e0*/  REDG.E.ADD.F32x4.FTZ.RN.STRONG.GPU desc[UR52][R8.64+0x2000], R40 ;  /* 0x00200028080079a6 */ /* 0x0001e8000c10f7b4 */
[----:B------:R0:W-:Y:S04]  /*84f0*/  REDG.E.ADD.F32x4.FTZ.RN.STRONG.GPU desc[UR52][R8.64+0x2800], R44 ;  /* 0x0028002c080079a6 */ /* 0x0001e8000c10f7b4 */
[----:B------:R0:W-:Y:S04]  /*8500*/  REDG.E.ADD.F32x4.FTZ.RN.STRONG.GPU desc[UR52][R8.64+0x3000], R48 ;  /* 0x00300030080079a6 */ /* 0x0001e8000c10f7b4 */
[----:B------:R0:W-:Y:S01]  /*8510*/  REDG.E.ADD.F32x4.FTZ.RN.STRONG.GPU desc[UR52][R8.64+0x3800], R52 ;  /* 0x00380034080079a6 */ /* 0x0001e2000c10f7b4 */
[----:B------:R-:W-:Y:S05]  /*8520*/  @!P0 BRA `(.L_x_872) ;  /* 0x0000000000048947 */ /* 0x000fea0003800000 */
[----:B------:R-:W-:Y:S01]  /*8530*/  BPT.TRAP 0x1 ;  /* 0x000000040000795c */ /* 0x000fe20000300000 */
.L_x_872:
[----:B0-----:R-:W-:Y:S01]  /*8540*/  VIADD R24, R13, 0x500 ;  /* 0x000005000d187836 */ /* 0x001fe20000000000 */
        /* <DEDUP_REMOVED lines=37> */
[----:B------:R-:W-:Y:S01]  /*87a0*/  UMOV UR45, 0x40000040 ;  /* 0x40000040002d7882 */ /* 0x000fe20000000000 */
[----:B------:R-:W-:Y:S02]  /*87b0*/  WARPGROUP.DEPBAR.LE gsb0, 0x0 ;  /* 0x00008000000079c5 */ /* 0x000fe40000010000 */
[----:B------:R-:W-:Y:S01]  /*87c0*/  WARPGROUP.ARRIVE ;  /* 0x00000000000079c5 */ /* 0x000fe20000000000 */
[----:B------:R-:W-:Y:S04]  /*87d0*/  REDG.E.ADD.F32x4.FTZ.RN.STRONG.GPU desc[UR4][R8.64+0x4000], R24 ;  /* 0x00400018080079a6 */ /* 0x000fe8000c10f784 */
[----:B------:R-:W-:Y:S03]  /*87e0*/  REDG.E.ADD.F32x4.FTZ.RN.STRONG.GPU desc[UR4][R8.64+0x4800], R28 ;  /* 0x0048001c080079a6 */ /* 0x000fe6000c10f784 */
[----:B------:R-:W-:Y:S01]  /*87f0*/  HGMMA.64x16x16.F32 R96, gdesc[UR52].tnspA.tnspB, R96 ;  /* 0x60200000346079f0 */ /* 0x000fe20008700860 */
[----:B------:R-:W-:-:S02]  /*8800*/  R2UR UR54, R20 ;  /* 0x00000000143672ca */ /* 0x000fc400000e0000 */
[----:B------:R-:W-:Y:S01]  /*8810*/  R2UR UR55, R21 ;  /* 0x00000000153772ca */ /* 0x000fe200000e0000 */
[----:B------:R-:W-:Y:S04]  /*8820*/  REDG.E.ADD.F32x4.FTZ.RN.STRONG.GPU desc[UR4][R8.64+0x5000], R32 ;  /* 0x00500020080079a6 */ /* 0x000fe8000c10f784 */
[----:B------:R-:W-:Y:S04]  /*8830*/  REDG.E.ADD.F32x4.FTZ.RN.STRONG.GPU desc[UR4][R8.64+0x5800], R36 ;  /* 0x00580024080079a6 */ /* 0x000fe8000c10f784 */
[----:B------:R-:W-:Y:S04]  /*8840*/  REDG.E.ADD.F32x4.FTZ.RN.STRONG.GPU desc[UR4][R8.64+0x6000], R40 ;  /* 0x00600028080079a6 */ /* 0x000fe8000c10f784 */
[----:B------:R-:W-:Y:S01]  /*8850*/  HGMMA.64x16x16.F32 R104, gdesc[UR52].tnspA.tnspB, R104 ;  /* 0x60200000346879f0 */ /* 0x000fe20008700868 */
[----:B------:R-:W-:Y:S01]  /*8860*/  R2UR UR54, R18 ;  /* 0x00000000123672ca */ /* 0x000fe200000e0000 */
[----:B------:R-:W-:Y:S01]  /*8870*/  REDG.E.ADD.F32x4.FTZ.RN.STRONG.GPU desc[UR4][R8.64+0x6800], R44 ;  /* 0x0068002c080079a6 */ /* 0x000fe2000c10f784 */
[----:B------:R-:W-:-:S03]  /*8880*/  R2UR UR55, R19 ;  /* 0x00000000133772ca */ /* 0x000fc600000e0000 */
[----:B------:R-:W-:Y:S04]  /*8890*/  REDG.E.ADD.F32x4.FTZ.RN.STRONG.GPU desc[UR4][R8.64+0x7000], R48 ;  /* 0x00700030080079a6 */ /* 0x000fe8000c10f784 */
[----:B------:R0:W-:Y:S01]  /*88a0*/  REDG.E.ADD.F32x4.FTZ.RN.STRONG.GPU desc[UR4][R8.64+0x7800], R52 ;  /* 0x00780034080079a6 */ /* 0x0001e2000c10f784 */
[----:B------:R-:W-:Y:S01]  /*88b0*/  UMOV UR25, 0x40000040 ;  /* 0x4000004000197882 */ /* 0x000fe20000000000 */
[----:B------:R-:W-:Y:S01]  /*88c0*/  UMOV UR5, 0x40000040 ;  /* 0x4000004000057882 */ /* 0x000fe20000000000 */
[----:B------:R-:W-:Y:S01]  /*88d0*/  UMOV UR41, UR25 ;  /* 0x0000001900297c82 */ /* 0x000fe20008000000 */
[----:B------:R-:W-:Y:S01]  /*88e0*/  UMOV UR37, UR25 ;  /* 0x0000001900257c82 */ /* 0x000fe20008000000 */
[----:B------:R-:W-:Y:S01]  /*88f0*/  UMOV UR33, UR25 ;  /* 0x0000001900217c82 */ /* 0x000fe20008000000 */
[----:B------:R-:W-:Y:S01]  /*8900*/  HGMMA.64x16x16.F32 R112, gdesc[UR52].tnspA.tnspB, R112 ;  /* 0x60200000347079f0 */ /* 0x000fe20008700870 */
[----:B------:R-:W-:Y:S01]  /*8910*/  R2UR UR54, R16 ;  /* 0x00000000103672ca */ /* 0x000fe200000e0000 */
[----:B------:R-:W-:Y:S01]  /*8920*/  UMOV UR21, UR5 ;  /* 0x0000000500157c82 */ /* 0x000fe20008000000 */
[----:B------:R-:W-:Y:S01]  /*8930*/  R2UR UR55, R17 ;  /* 0x00000000113772ca */ /* 0x000fe200000e0000 */
[----:B------:R-:W-:Y:S01]  /*8940*/  UMOV UR17, UR5 ;  /* 0x0000000500117c82 */ /* 0x000fe20008000000 */
[----:B------:R-:W-:Y:S01]  /*8950*/  UMOV UR13, UR5 ;  /* 0x00000005000d7c82 */ /* 0x000fe20008000000 */
[----:B0-----:R-:W-:-:S10]  /*8960*/  VIADD R8, R12, 0x480 ;  /* 0x000004800c087836 */ /* 0x001fd40000000000 */
[----:B------:R-:W-:Y:S01]  /*8970*/  HGMMA.64x16x16.F32 R120, gdesc[UR52].tnspA.tnspB, R120 ;  /* 0x60200000347879f0 */ /* 0x000fe20008700878 */
[----:B------:R-:W-:Y:S02]  /*8980*/  R2UR UR54, R14 ;  /* 0x000000000e3672ca */ /* 0x000fe400000e0000 */
[----:B------:R-:W-:Y:S02]  /*8990*/  R2UR UR55, R15 ;  /* 0x000000000f3772ca */ /* 0x000fe400000e0000 */
[----:B------:R-:W-:-:S11]  /*89a0*/  R2UR UR44, R8 ;  /* 0x00000000082c72ca */ /* 0x000fd600000e0000 */
[----:B------:R-:W-:Y:S04]  /*89b0*/  HGMMA.64x16x16.F32 R128, gdesc[UR52].tnspA.tnspB, R128 ;  /* 0x60200000348079f0 */ /* 0x000fe80008700880 */
[----:B------:R-:W-:Y:S01]  /*89c0*/  HGMMA.64x16x16.F32 R96, gdesc[UR44].tnspA.tnspB, R96 ;  /* 0x602000002c6079f0 */ /* 0x000fe20008700860 */
[----:B------:R-:W-:Y:S02]  /*89d0*/  R2UR UR46, R10 ;  /* 0x000000000a2e72ca */ /* 0x000fe400000e0000 */
[----:B------:R-:W-:-:S13]  /*89e0*/  R2UR UR47, R11 ;  /* 0x000000000b2f72ca */ /* 0x000fda00000e0000 */
[----:B------:R-:W-:Y:S01]  /*89f0*/  HGMMA.64x16x16.F32 R104, gdesc[UR44].tnspA.tnspB, R104 ;  /* 0x602000002c6879f0 */ /* 0x000fe20008700868 */
[----:B------:R-:W-:Y:S01]  /*8a00*/  R2UR UR46, R4 ;  /* 0x00000000042e72ca */ /* 0x000fe200000e0000 */
[C---:B------:R-:W-:Y:S01]  /*8a10*/  VIADD R4, R12.reuse, 0x500 ;  /* 0x000005000c047836 */ /* 0x040fe20000000000 */
[----:B------:R-:W-:Y:S01]  /*8a20*/  R2UR UR47, R5 ;  /* 0x00000000052f72ca */ /* 0x000fe200000e0000 */
[----:B------:R-:W-:-:S03]  /*8a30*/  VIADD R12, R12, 0x580 ;  /* 0x000005800c0c7836 */ /* 0x000fc60000000000 */
[----:B------:R-:W-:Y:S02]  /*8a40*/  R2UR UR24, R4 ;  /* 0x00000000041872ca */ /* 0x000fe400000e0000 */
[----:B------:R-:W-:-:S07]  /*8a50*/  R2UR UR4, R12 ;  /* 0x000000000c0472ca */ /* 0x000fce00000e0000 */
[----:B------:R-:W-:Y:S01]  /*8a60*/  HGMMA.64x16x16.F32 R112, gdesc[UR44].tnspA.tnspB, R112 ;  /* 0x602000002c7079f0 */ /* 0x000fe20008700870 */
[----:B------:R-:W-:Y:S02]  /*8a70*/  R2UR UR46, R6 ;  /* 0x00000000062e72ca */ /* 0x000fe400000e0000 */
[----:B------:R-:W-:Y:S01]  /*8a80*/  R2UR UR47, R7 ;  /* 0x00000000072f72ca */ /* 0x000fe200000e0000 */
[----:B------:R-:W-:Y:S01]  /*8a90*/  UMOV UR40, UR24 ;  /* 0x0000001800287c82 */ /* 0x000fe20008000000 */
[----:B------:R-:W-:Y:S01]  /*8aa0*/  UMOV UR36, UR24 ;  /* 0x0000001800247c82 */ /* 0x000fe20008000000 */
[----:B------:R-:W-:Y:S01]  /*8ab0*/  UMOV UR32, UR24 ;  /* 0x0000001800207c82 */ /* 0x000fe20008000000 */
[----:B------:R-:W-:Y:S01]  /*8ac0*/  UMOV UR20, UR4 ;  /* 0x0000000400147c82 */ /* 0x000fe20008000000 */
[----:B------:R-:W-:Y:S01]  /*8ad0*/  UMOV UR16, UR4 ;  /* 0x0000000400107c82 */ /* 0x000fe20008000000 */
[----:B------:R-:W-:-:S07]  /*8ae0*/  UMOV UR12, UR4 ;  /* 0x00000004000c7c82 */ /* 0x000fce0008000000 */
        /* <DEDUP_REMOVED lines=19> */
[----:B------:R-:W-:Y:S05]  /*8c20*/  @!P0 BRA `(.L_x_873) ;  /* 0x0000000000048947 */ /* 0x000fea0003800000 */
[----:B------:R-:W-:Y:S01]  /*8c30*/  BPT.TRAP 0x1 ;  /* 0x000000040000795c */ /* 0x000fe20000300000 */
.L_x_873:
[----:B------:R-:W-:Y:S01]  /*8c40*/  UIADD3 UR60, UR60, 0x1, URZ ;  /* 0x000000013c3c7890 */ /* 0x000fe2000fffe03f */
[----:B------:R-:W-:Y:S01]  /*8c50*/  VIADD R2, R2, 0x1 ;  /* 0x0000000102027836 */ /* 0x000fe20000000000 */
[----:B------:R-:W-:Y:S01]  /*8c60*/  LOP3.LUT R226, R226, 0x1, RZ, 0x3c, !PT ;  /* 0x00000001e2e27812 */ /* 0x000fe200078e3cff */
[----:B------:R-:W-:Y:S01]  /*8c70*/  VIADD R224, R224, 0x31620 ;  /* 0x00031620e0e07836 */ /* 0x000fe20000000000 */
[----:B------:R-:W-:Y:S02]  /*8c80*/  UISETP.GE.AND UP0, UPT, UR60, UR61, UPT ;  /* 0x0000003d3c00728c */ /* 0x000fe4000bf06270 */
[----:B------:R-:W-:Y:S02]  /*8c90*/  ISETP.NE.AND P0, PT, R2, 0x2, PT ;  /* 0x000000020200780c */ /* 0x000fe40003f05270 */
[----:B------:R-:W-:Y:S02]  /*8ca0*/  PRMT R224, RZ, 0x654, R224 ;  /* 0x00000654ffe07816 */ /* 0x000fe400000000e0 */
[----:B------:R-:W-:-:S02]  /*8cb0*/  PLOP3.LUT P1, PT, PT, PT, UP0, 0x80, 0x0 ;  /* 0x000000000000781c */ /* 0x000fc40003f2f008 */
[----:B------:R-:W-:Y:S01]  /*8cc0*/  SEL R5, RZ, 0x1, P0 ;  /* 0x00000001ff057807 */ /* 0x000fe20000000000 */
[----:B------:R0:W-:Y:S01]  /*8cd0*/  SYNCS.ARRIVE.TRANS64.RED.A1T0 RZ, [R224+URZ], RZ ;  /* 0x000000ffe0ff79a7 */ /* 0x0001e2000810043f */
[----:B------:R-:W-:Y:S02]  /*8ce0*/  SEL R2, R2, RZ, P0 ;  /* 0x000000ff02027207 */ /* 0x000fe40000000000 */
[----:B------:R-:W-:-:S07]  /*8cf0*/  LOP3.LUT R228, R228, R5, RZ, 0x3c, !PT ;  /* 0x00000005e4e47212 */ /* 0x000fce00078e3cff */
[----:B0-----:R-:W-:Y:S05]  /*8d00*/  @!P1 BRA `(.L_x_874) ;  /* 0xffffff9000589947 */ /* 0x001fea000383ffff */
        /* <DEDUP_REMOVED lines=82> */
.L_x_861:
[----:B------:R-:W-:Y:S05]  /*9230*/  @P0 BRA `(.L_x_875) ;  /* 0x0000002400a00947 */ /* 0x000fea0003800000 */
[----:B------:R-:W2:Y:S01]  /*9240*/  S2R R4, SR_TID.X ;  /* 0x0000000000047919 */ /* 0x000ea20000002100 */
[----:B------:R-:W3:Y:S01]  /*9250*/  S2UR UR5, SR_CgaCtaId ;  /* 0x00000000000579c3 */ /* 0x000ee20000008800 */
        /* <DEDUP_REMOVED lines=13> */
[----:B------:R-:W-:Y:S01]  /*9330*/  F2FP.F16.F32.PACK_AB R160, R161, R160 ;  /* 0x000000a0a1a0723e */ /* 0x000fe200000000ff */
[----:B---3--:R-:W-:Y:S01]  /*9340*/  ULEA UR5, UR5, UR4, 0x18 ;  /* 0x0000000405057291 */ /* 0x008fe2000f8ec03f */
[----:B------:R-:W-:Y:S02]  /*9350*/  F2FP.F16.F32.PACK_AB R154, R157, R156 ;  /* 0x0000009c9d9a723e */ /* 0x000fe400000000ff */
[----:B------:R-:W-:-:S02]  /*9360*/  F2FP.F16.F32.PACK_AB R155, R159, R158 ;  /* 0x0000009e9f9b723e */ /* 0x000fc400000000ff */
[----:B------:R-:W-:Y:S01]  /*9370*/  F2FP.F16.F32.PACK_AB R161, R163, R162 ;  /* 0x000000a2a3a1723e */ /* 0x000fe200000000ff */
[----:B--2---:R-:W-:Y:S01]  /*9380*/  VIADD R4, R4, 0xffffff80 ;  /* 0xffffff8004047836 */ /* 0x004fe20000000000 */
[----:B------:R-:W-:Y:S02]  /*9390*/  F2FP.F16.F32.PACK_AB R168, R169, R168 ;  /* 0x000000a8a9a8723e */ /* 0x000fe400000000ff */
[----:B------:R-:W-:Y:S01]  /*93a0*/  F2FP.F16.F32.PACK_AB R162, R165, R164 ;  /* 0x000000a4a5a2723e */ /* 0x000fe200000000ff */
[----:B-1----:R-:W-:Y:S01]  /*93b0*/  IMAD.SHL.U32 R2, R4, 0x40, RZ ;  /* 0x0000004004027824 */ /* 0x002fe200078e00ff */
[----:B------:R-:W-:Y:S02]  /*93c0*/  SHF.R.S32.HI R11, RZ, 0x1f, R4 ;  /* 0x0000001fff0b7819 */ /* 0x000fe40000011404 */
[----:B------:R-:W-:Y:S02]  /*93d0*/  F2FP.F16.F32.PACK_AB R163, R167, R166 ;  /* 0x000000a6a7a3723e */ /* 0x000fe400000000ff */
[----:B------:R-:W-:-:S02]  /*93e0*/  LEA.HI R5, R11, R4, RZ, 0x5 ;  /* 0x000000040b057211 */ /* 0x000fc400078f28ff */
[----:B------:R-:W-:Y:S02]  /*93f0*/  LOP3.LUT R2, R2, 0x1c0, RZ, 0xc0, !PT ;  /* 0x000001c002027812 */ /* 0x000fe400078ec0ff */
[----:B------:R-:W-:Y:S02]  /*9400*/  SHF.R.S32.HI R0, RZ, 0x5, R5 ;  /* 0x00000005ff007819 */ /* 0x000fe40000011405 */
[CC--:B------:R-:W-:Y:S02]  /*9410*/  LEA.HI R9, R11.reuse, R4.reuse, RZ, 0x4 ;  /* 0x000000040b097211 */ /* 0x0c0fe400078f20ff */
[CC--:B------:R-:W-:Y:S01]  /*9420*/  LEA.HI R3, R11.reuse, R4.reuse, RZ, 0x3 ;  /* 0x000000040b037211 */ /* 0x0c0fe200078f18ff */
[----:B------:R-:W-:Y:S01]  /*9430*/  IMAD.SHL.U32 R7, R0, 0x10, RZ ;  /* 0x0000001000077824 */ /* 0x000fe200078e00ff */
[----:B------:R-:W-:Y:S02]  /*9440*/  SHF.R.S32.HI R8, RZ, 0x4, R9 ;  /* 0x00000004ff087819 */ /* 0x000fe40000011409 */
[----:B------:R-:W-:-:S02]  /*9450*/  LEA.HI R11, R11, R4, RZ, 0x7 ;  /* 0x000000040b0b7211 */ /* 0x000fc400078f38ff */
[----:B------:R-:W-:Y:S02]  /*9460*/  LOP3.LUT R6, R2, 0x30, R7, 0xf8, !PT ;  /* 0x0000003002067812 */ /* 0x000fe400078ef807 */
[----:B------:R-:W-:Y:S02]  /*9470*/  SHF.R.U32.HI R2, RZ, 0x3, R2 ;  /* 0x00000003ff027819 */ /* 0x000fe40000011602 */
[----:B------:R-:W-:Y:S02]  /*9480*/  LOP3.LUT R3, R6, 0x8, R3, 0xf8, !PT ;  /* 0x0000000806037812 */ /* 0x000fe400078ef803 */
[----:B------:R-:W-:Y:S02]  /*9490*/  LEA.HI R9, R9, R8, RZ, 0x1 ;  /* 0x0000000809097211 */ /* 0x000fe400078f08ff */
[----:B------:R-:W-:Y:S02]  /*94a0*/  LOP3.LUT R6, R3, R2, RZ, 0x3c, !PT ;  /* 0x0000000203067212 */ /* 0x000fe400078e3cff */
[----:B------:R-:W1:Y:S01]  /*94b0*/  LDC.64 R2, c[0x0][0x878] ;  /* 0x00021e00ff027b82 */ /* 0x000e620000000a00 */
[----:B------:R-:W-:-:S02]  /*94c0*/  LOP3.LUT R9, R9, 0x7ffffe, RZ, 0xc0, !PT ;  /* 0x007ffffe09097812 */ /* 0x000fc400078ec0ff */
[----:B------:R-:W-:Y:S02]  /*94d0*/  F2FP.F16.F32.PACK_AB R169, R171, R170 ;  /* 0x000000aaaba9723e */ /* 0x000fe400000000ff */
[----:B------:R-:W-:Y:S01]  /*94e0*/  F2FP.F16.F32.PACK_AB R176, R177, R176 ;  /* 0x000000b0b1b0723e */ /* 0x000fe200000000ff */
[----:B------:R-:W-:Y:S01]  /*94f0*/  IMAD.IADD R9, R8, 0x1, -R9 ;  /* 0x0000000108097824 */ /* 0x000fe200078e0a09 */
[----:B------:R-:W-:Y:S02]  /*9500*/  SHF.R.S32.HI R8, RZ, 0x7, R11 ;  /* 0x00000007ff087819 */ /* 0x000fe4000001140b */
[----:B------:R-:W-:Y:S02]  /*9510*/  F2FP.F16.F32.PACK_AB R170, R173, R172 ;  /* 0x000000acadaa723e */ /* 0x000fe400000000ff */
[----:B------:R-:W-:Y:S01]  /*9520*/  F2FP.F16.F32.PACK_AB R171, R175, R174 ;  /* 0x000000aeafab723e */ /* 0x000fe200000000ff */
[----:B------:R-:W-:Y:S01]  /*9530*/  IMAD R9, R8, 0xa, R9 ;  /* 0x0000000a08097824 */ /* 0x000fe200078e0209 */
[----:B------:R-:W-:-:S02]  /*9540*/  F2FP.F16.F32.PACK_AB R177, R179, R178 ;  /* 0x000000b2b3b1723e */ /* 0x000fc400000000ff */
[----:B------:R-:W-:Y:S01]  /*9550*/  F2FP.F16.F32.PACK_AB R184, R185, R184 ;  /* 0x000000b8b9b8723e */ /* 0x000fe200000000ff */
[----:B------:R-:W-:Y:S01]  /*9560*/  IMAD.U32 R6, R9, 0x200, R6 ;  /* 0x0000020009067824 */ /* 0x000fe200078e0006 */
[----:B------:R-:W-:Y:S01]  /*9570*/  F2FP.F16.F32.PACK_AB R178, R181, R180 ;  /* 0x000000b4b5b2723e */ /* 0x000fe200000000ff */
[----:B------:R-:W2:Y:S01]  /*9580*/  LDC.64 R8, c[0x0][0x870] ;  /* 0x00021c00ff087b82 */ /* 0x000ea20000000a00 */
[----:B------:R-:W-:Y:S02]  /*9590*/  F2FP.F16.F32.PACK_AB R179, R183, R182 ;  /* 0x000000b6b7b3723e */ /* 0x000fe400000000ff */
[----:B0-----:R-:W-:Y:S02]  /*95a0*/  LEA R10, R6, UR5, 0x1 ;  /* 0x00000005060a7c11 */ /* 0x001fe4000f8e08ff */
[----:B------:R-:W-:Y:S02]  /*95b0*/  F2FP.F16.F32.PACK_AB R185, R187, R186 ;  /* 0x000000babbb9723e */ /* 0x000fe400000000ff */
[----:B-1----:R-:W-:Y:S01]  /*95c0*/  ISETP.NE.U32.AND P1, PT, R2, RZ, PT ;  /* 0x000000ff0200720c */ /* 0x002fe20003f25070 */
        /* <DEDUP_REMOVED lines=14> */
[----:B------:R-:W-:Y:S01]  /*96b0*/  ISETP.NE.AND.EX P1, PT, R3, RZ, PT, P1 ;  /* 0x000000ff0300720c */ /* 0x000fe20003f25310 */
[----:B------:R0:W-:Y:S01]  /*96c0*/  STSM.16.MT88.4 [R10+0x10000], R176 ;  /* 0x010000b00a007844 */ /* 0x0001e20000004200 */
[----:B------:R-:W-:Y:S01]  /*96d0*/  F2FP.F16.F32.PACK_AB R202, R205, R204 ;  /* 0x000000cccdca723e */ /* 0x000fe200000000ff */
[----:B------:R-:W1:Y:S01]  /*96e0*/  LDC.64 R2, c[0x0][0x870] ;  /* 0x00021c00ff027b82 */ /* 0x000e620000000a00 */
        /* <DEDUP_REMOVED lines=8> */
[----:B------:R-:W-:Y:S01]  /*9770*/  F2FP.F16.F32.PACK_AB R57, R59, R58 ;  /* 0x0000003a3b39723e */ /* 0x000fe200000000ff */
[----:B------:R-:W3:Y:S01]  /*9780*/  @P1 LDC.64 R6, c[0x0][0x878] ;  /* 0x00021e00ff061b82 */ /* 0x000ee20000000a00 */
[----:B------:R-:W-:Y:S01]  /*9790*/  F2FP.F16.F32.PACK_AB R96, R97, R96 ;  /* 0x000000606160723e */ /* 0x000fe200000000ff */
[----:B------:R0:W-:Y:S01]  /*97a0*/  STSM.16.MT88.4 [R10+0x11000], R208 ;  /* 0x011000d00a007844 */ /* 0x0001e20000004200 */
        /* <DEDUP_REMOVED lines=46> */
[----:B--2---:R-:W-:-:S03]  /*9a90*/  ISETP.NE.U32.AND P0, PT, R8, RZ, PT ;  /* 0x000000ff0800720c */ /* 0x004fc60003f05070 */
[----:B------:R0:W-:Y:S01]  /*9aa0*/  STSM.16.MT88.4 [R10+0x7000], R128 ;  /* 0x007000800a007844 */ /* 0x0001e20000004200 */
[----:B------:R-:W-:Y:S01]  /*9ab0*/  BAR.SYNC.DEFER_BLOCKING 0x1, 0x100 ;  /* 0x0044000000007b1d */ /* 0x000fe20000010000 */
[----:B------:R-:W-:Y:S01]  /*9ac0*/  ISETP.NE.AND.EX P0, PT, R9, RZ, PT, P0 ;  /* 0x000000ff0900720c */ /* 0x000fe20003f05300 */
[----:B-1----:R-:W-:-:S04]  /*9ad0*/  IMAD.WIDE R8, R236, 0x4, R2 ;  /* 0x00000004ec087825 */ /* 0x002fc800078e0202 */
[----:B---3--:R-:W-:-:S05]  /*9ae0*/  @P1 IMAD.WIDE R2, R236, 0x4, R6 ;  /* 0x00000004ec021825 */ /* 0x008fca00078e0206 */
[----:B------:R1:W2:Y:S04]  /*9af0*/  @P1 LDG.E R7, desc[UR6][R2.64] ;  /* 0x0000000602071981 */ /* 0x0002a8000c1e1900 */
[----:B------:R-:W3:Y:S01]  /*9b00*/  @P0 LDG.E R6, desc[UR6][R8.64] ;  /* 0x0000000608060981 */ /* 0x000ee2000c1e1900 */
[----:B------:R-:W-:Y:S01]  /*9b10*/  LOP3.LUT R5, R5, 0xffffffe0, RZ, 0xc0, !PT ;  /* 0xffffffe005057812 */ /* 0x000fe200078ec0ff */
[----:B------:R-:W-:-:S04]  /*9b20*/  IMAD.SHL.U32 R11, R0, 0x40, RZ ;  /* 0x00000040000b7824 */ /* 0x000fc800078e00ff */
[----:B------:R-:W-:Y:S01]  /*9b30*/  IMAD.IADD R5, R4, 0x1, -R5 ;  /* 0x0000000104057824 */ /* 0x000fe200078e0a05 */
[----:B------:R-:W-:-:S03]  /*9b40*/  LOP3.LUT R11, R11, 0x1c0, RZ, 0xc0, !PT ;  /* 0x000001c00b0b7812 */ /* 0x000fc600078ec0ff */
[----:B------:R-:W-:Y:S01]  /*9b50*/  IMAD.SHL.U32 R28, R5, 0x8, RZ ;  /* 0x00000008051c7824 */ /* 0x000fe200078e00ff */
[----:B------:R-:W-:-:S04]  /*9b60*/  SHF.R.S32.HI R12, RZ, 0x1f, R5 ;  /* 0x0000001fff0c7819 */ /* 0x000fc80000011405 */
[----:B------:R-:W-:Y:S02]  /*9b70*/  LOP3.LUT R4, R11, 0x38, R28, 0xf8, !PT ;  /* 0x000000380b047812 */ /* 0x000fe400078ef81c */
[----:B------:R-:W-:Y:S02]  /*9b80*/  SHF.R.U32.HI R11, RZ, 0x3, R11 ;  /* 0x00000003ff0b7819 */ /* 0x000fe4000001160b */
[----:B------:R-:W-:Y:S01]  /*9b90*/  LEA.HI R12, R12, R5, RZ, 0x3 ;  /* 0x000000050c0c7211 */ /* 0x000fe200078f18ff */
[----:B------:R-:W-:Y:S01]  /*9ba0*/  ULDC UR4, c[0x0][0x808] ;  /* 0x0002020000047ab9 */ /* 0x000fe20000000800 */
[----:B------:R-:W-:Y:S02]  /*9bb0*/  LOP3.LUT R11, R4, R11, RZ, 0x3c, !PT ;  /* 0x0000000b040b7212 */ /* 0x000fe400078e3cff */
[----:B------:R-:W-:Y:S02]  /*9bc0*/  SHF.R.S32.HI R12, RZ, 0x3, R12 ;  /* 0x00000003ff0c7819 */ /* 0x000fe4000001140c */
[----:B-1----:R-:W-:-:S03]  /*9bd0*/  CS2R R2, SRZ ;  /* 0x0000000000027805 */ /* 0x002fc6000001ff00 */
[----:B------:R-:W-:Y:S01]  /*9be0*/  IMAD R11, R12, 0x1400, R11 ;  /* 0x000014000c0b7824 */ /* 0x000fe200078e020b */
[----:B--2---:R-:W-:Y:S02]  /*9bf0*/  @P1 R2UR UR4, R7 ;  /* 0x00000000070412ca */ /* 0x004fe400000e0000 */
[----:B---3--:R-:W-:Y:S01]  /*9c00*/  @P0 SHF.R.S32.HI R5, RZ, 0x1f, R6 ;  /* 0x0000001fff050819 */ /* 0x008fe20000011406 */
[----:B0-----:R-:W-:-:S12]  /*9c10*/  @P1 BRA `(.L_x_876) ;  /* 0x00000000001c1947 */ /* 0x001fd80003800000 */
[----:B------:R-:W-:Y:S05]  /*9c20*/  @!P0 BRA `(.L_x_876) ;  /* 0x0000000000188947 */ /* 0x000fea0003800000 */
[----:B------:R-:W-:Y:S02]  /*9c30*/  ULDC.64 UR6, c[0x0][0x208] ;  /* 0x0000820000067ab9 */ /* 0x000fe40000000a00 */
[----:B------:R-:W2:Y:S04]  /*9c40*/  LDG.E R7, desc[UR6][R8.64] ;  /* 0x0000000608077981 */ /* 0x000ea8000c1e1900 */
[----:B------:R-:W3:Y:S01]  /*9c50*/  LDG.E R4, desc[UR6][R8.64+0x4] ;  /* 0x0000040608047981 */ /* 0x000ee2000c1e1900 */
[----:B--2---:R-:W-:Y:S02]  /*9c60*/  R2UR UR6, R7 ;  /* 0x00000000070672ca */ /* 0x004fe400000e0000 */
[----:B---3--:R-:W-:-:S13]  /*9c70*/  R2UR UR4, R4 ;  /* 0x00000000040472ca */ /* 0x008fda00000e0000 */
[----:B------:R-:W-:-:S12]  /*9c80*/  UIADD3 UR4, -UR6, UR4, URZ ;  /* 0x0000000406047290 */ /* 0x000fd8000fffe13f */
.L_x_876:
[----:B------:R-:W2:Y:S01]  /*9c90*/  LDL.LU R4, [R1+0xc] ;  /* 0x00000c0001047983 */ /* 0x000ea20000300800 */
[----:B------:R-:W-:Y:S01]  /*9ca0*/  LEA R30, R11, UR5, 0x1 ;  /* 0x000000050b1e7c11 */ /* 0x000fe2000f8e08ff */
[----:B------:R-:W-:Y:S01]  /*9cb0*/  @P0 IMAD.MOV.U32 R2, RZ, RZ, R6 ;  /* 0x000000ffff020224 */ /* 0x000fe200078e0006 */
[----:B------:R-:W-:Y:S01]  /*9cc0*/  ULDC.64 UR6, c[0x0][0x850] ;  /* 0x0002140000067ab9 */ /* 0x000fe20000000a00 */
[----:B------:R-:W3:Y:S01]  /*9cd0*/  LDL R225, [R1+0x10] ;  /* 0x0000100001e17983 */ /* 0x000ee20000100800 */
[----:B------:R-:W-:Y:S02]  /*9ce0*/  @P0 IMAD.MOV.U32 R3, RZ, RZ, R5 ;  /* 0x000000ffff030224 */ /* 0x000fe400078e0005 */
[C---:B------:R-:W-:Y:S01]  /*9cf0*/  VIADD R31, R0.reuse, 0x8 ;  /* 0x00000008001f7836 */ /* 0x040fe20000000000 */
[----:B------:R-:W4:Y:S01]  /*9d00*/  LDL R224, [R1+0x8] ;  /* 0x0000080001e07983 */ /* 0x000f220000100800 */
[C---:B------:R-:W-:Y:S01]  /*9d10*/  IADD3 R2, P1, R0.reuse, R2, RZ ;  /* 0x0000000200027210 */ /* 0x040fe20007f3e0ff */
[----:B------:R-:W-:Y:S01]  /*9d20*/  ULDC UR5, c[0x0][0x83c] ;  /* 0x00020f0000057ab9 */ /* 0x000fe20000000800 */
[----:B------:R-:W-:Y:S01]  /*9d30*/  SHF.R.S32.HI R29, RZ, 0x1f, R28 ;  /* 0x0000001fff1d7819 */ /* 0x000fe2000001141c */
[----:B------:R0:W1:Y:S01]  /*9d40*/  LDS.128 R36, [R30+0xa400] ;  /* 0x00a400001e247984 */ /* 0x0000620000000c00 */
[----:B------:R-:W-:Y:S01]  /*9d50*/  SHF.R.S32.HI R48, RZ, 0x1f, R236 ;  /* 0x0000001fff307819 */ /* 0x000fe200000114ec */
[C---:B------:R-:W-:Y:S01]  /*9d60*/  VIADD R40, R0.reuse, 0x20 ;  /* 0x0000002000287836 */ /* 0x040fe20000000000 */
[----:B------:R-:W-:Y:S01]  /*9d70*/  LEA.HI.X.SX32 R3, R0, R3, 0x1, P1 ;  /* 0x0000000300037211 */ /* 0x000fe200008f0eff */
[----:B------:R0:W0:Y:S01]  /*9d80*/  LDS.128 R8, [R30+0x1400] ;  /* 0x001400001e087984 */ /* 0x0000220000000c00 */
[----:B------:R-:W-:Y:S01]  /*9d90*/  SEL R48, R48, RZ, !P0 ;  /* 0x000000ff30307207 */ /* 0x000fe20004000000 */
[----:B------:R-:W-:Y:S01]  /*9da0*/  BSSY B1, `(.L_x_877) ;  /* 0x000002f000017945 */ /* 0x000fe20003800000 */
[----:B------:R-:W-:Y:S01]  /*9db0*/  SEL R49, R236, RZ, !P0 ;  /* 0x000000ffec317207 */ /* 0x000fe20004000000 */
[----:B------:R0:W0:Y:S04]  /*9dc0*/  LDS.128 R12, [R30+0x1800] ;  /* 0x001800001e0c7984 */ /* 0x0000280000000c00 */
[----:B------:R0:W0:Y:S04]  /*9dd0*/  LDS.128 R16, [R30+0x1c00] ;  /* 0x001c00001e107984 */ /* 0x0000280000000c00 */
[----:B------:R0:W0:Y:S04]  /*9de0*/  LDS.128 R20, [R30+0x2000] ;  /* 0x002000001e147984 */ /* 0x0000280000000c00 */
[----:B------:R0:W0:Y:S01]  /*9df0*/  LDS.128 R24, [R30+0x2400] ;  /* 0x002400001e187984 */ /* 0x0000220000000c00 */
[----:B--2---:R-:W-:-:S03]  /*9e00*/  R2UR UR8, R4 ;  /* 0x00000000040872ca */ /* 0x004fc600000e0000 */
[----:B------:R2:W0:Y:S01]  /*9e10*/  LDS.128 R4, [R30+0x1000] ;  /* 0x001000001e047984 */ /* 0x0004220000000c00 */
[----:B---3--:R-:W-:Y:S02]  /*9e20*/  IMAD R34, R225, UR6, RZ ;  /* 0x00000006e1227c24 */ /* 0x008fe4000f8e02ff */
[----:B----4-:R-:W-:-:S04]  /*9e30*/  IMAD.WIDE.U32 R32, R224, UR6, R28 ;  /* 0x00000006e0207c25 */ /* 0x010fc8000f8e001c */
[----:B------:R-:W-:-:S03]  /*9e40*/  IMAD R35, R224, UR7, R34 ;  /* 0x00000007e0237c24 */ /* 0x000fc6000f8e0222 */
[----:B------:R-:W-:Y:S01]  /*9e50*/  UIMAD UR4, UR8, -0x50, UR4 ;  /* 0xffffffb0080478a4 */ /* 0x000fe2000f8e0204 */
[----:B------:R-:W-:Y:S01]  /*9e60*/  VIADD R34, R0, 0x18 ;  /* 0x0000001800227836 */ /* 0x000fe20000000000 */
[----:B------:R-:W-:Y:S01]  /*9e70*/  ULDC.64 UR6, c[0x0][0x858] ;  /* 0x0002160000067ab9 */ /* 0x000fe20000000a00 */
[----:B------:R-:W-:Y:S01]  /*9e80*/  IMAD.IADD R33, R33, 0x1, R35 ;  /* 0x0000000121217824 */ /* 0x000fe200078e0223 */
[----:B------:R-:W-:Y:S01]  /*9e90*/  UISETP.LT.AND UP0, UPT, UR4, 0x50, UPT ;  /* 0x000000500400788c */ /* 0x000fe2000bf01270 */
[----:B------:R-:W-:Y:S02]  /*9ea0*/  IMAD.U32 R35, RZ, RZ, UR8 ;  /* 0x00000008ff237e24 */ /* 0x000fe4000f8e00ff */
[----:B------:R-:W-:Y:S01]  /*9eb0*/  IMAD.WIDE.U32 R32, R49, UR6, R32 ;  /* 0x0000000631207c25 */ /* 0x000fe2000f8e0020 */
[----:B------:R-:W-:-:S03]  /*9ec0*/  USEL UR4, UR4, 0x50, UP0 ;  /* 0x0000005004047887 */ /* 0x000fc60008000000 */
[----:B------:R-:W-:-:S03]  /*9ed0*/  IMAD.WIDE R2, R35, 0x50, R2 ;  /* 0x0000005023027825 */ /* 0x000fc600078e0202 */
[C---:B------:R-:W-:Y:S02]  /*9ee0*/  ISETP.GE.AND P4, PT, R0.reuse, UR4, PT ;  /* 0x0000000400007c0c */ /* 0x040fe4000bf86270 */
[----:B------:R-:W-:Y:S01]  /*9ef0*/  ISETP.GE.AND P6, PT, R31, UR4, PT ;  /* 0x000000041f007c0c */ /* 0x000fe2000bfc6270 */
[----:B------:R-:W-:Y:S01]  /*9f00*/  VIADD R31, R0, 0x10 ;  /* 0x00000010001f7836 */ /* 0x000fe20000000000 */
[----:B------:R-:W-:Y:S02]  /*9f10*/  ISETP.GE.OR P1, PT, R28, UR5, P4 ;  /* 0x000000051c007c0c */ /* 0x000fe4000a726670 */
[----:B------:R-:W-:Y:S02]  /*9f20*/  ISETP.GE.AND P2, PT, R34, UR4, PT ;  /* 0x0000000422007c0c */ /* 0x000fe4000bf46270 */
[----:B------:R-:W-:Y:S01]  /*9f30*/  ISETP.GE.AND P3, PT, R31, UR4, PT ;  /* 0x000000041f007c0c */ /* 0x000fe2000bf66270 */
[----:B------:R-:W-:Y:S01]  /*9f40*/  IMAD R31, R48, UR6, RZ ;  /* 0x00000006301f7c24 */ /* 0x000fe2000f8e02ff */
[----:B------:R-:W-:-:S02]  /*9f50*/  P2R R50, PR, RZ, 0x40 ;  /* 0x00000040ff327803 */ /* 0x000fc40000000000 */
[----:B------:R-:W-:Y:S01]  /*9f60*/  ISETP.GE.AND P5, PT, R40, UR4, PT ;  /* 0x0000000428007c0c */ /* 0x000fe2000bfa6270 */
[----:B------:R-:W-:Y:S01]  /*9f70*/  IMAD R31, R49, UR7, R31 ;  /* 0x00000007311f7c24 */ /* 0x000fe2000f8e021f */
[----:B------:R-:W-:Y:S02]  /*9f80*/  P2R R51, PR, RZ, 0x8 ;  /* 0x00000008ff337803 */ /* 0x000fe40000000000 */
[----:B------:R-:W-:Y:S01]  /*9f90*/  P2R R52, PR, RZ, 0x4 ;  /* 0x00000004ff347803 */ /* 0x000fe20000000000 */
[----:B------:R-:W-:Y:S01]  /*9fa0*/  IMAD.IADD R35, R33, 0x1, R31 ;  /* 0x0000000121237824 */ /* 0x000fe200078e021f */
[----:B------:R-:W-:Y:S01]  /*9fb0*/  ISETP.GE.OR P0, PT, R28, UR5, P6 ;  /* 0x000000051c007c0c */ /* 0x000fe2000b706670 */
[----:B012---:R-:W-:-:S12]  /*9fc0*/  @P1 BRA `(.L_x_878) ;  /* 0x0000000000301947 */ /* 0x007fd80003800000 */
[----:B------:R-:W0:Y:S01]  /*9fd0*/  LDS.128 R40, [R30+0xa000] ;  /* 0x00a000001e287984 */ /* 0x000e220000000c00 */
        /* <DEDUP_REMOVED lines=10> */
[----:B0-----:R0:W-:Y:S02]  /*a080*/  STG.E.128 desc[UR8][R46.64], R40 ;  /* 0x000000282e007986 */ /* 0x0011e4000c101d08 */
.L_x_878:
[----:B------:R-:W-:Y:S05]  /*a090*/  BSYNC B1 ;  /* 0x0000000000017941 */ /* 0x000fea0003800000 */
.L_x_877:
[----:B------:R-:W-:Y:S04]  /*a0a0*/  BSSY B1, `(.L_x_879) ;  /* 0x0000010000017945 */ /* 0x000fe80003800000 */
[----:B------:R-:W-:Y:S05]  /*a0b0*/  @P0 BRA `(.L_x_880) ;  /* 0x0000000000380947 */ /* 0x000fea0003800000 */
[----:B------:R-:W-:Y:S01]  /*a0c0*/  IADD3 R31, P0, R2, 0x8, RZ ;  /* 0x00000008021f7810 */ /* 0x000fe20007f1e0ff */
[----:B------:R-:W-:Y:S01]  /*a0d0*/  ULDC.64 UR6, c[0x0][0x848] ;  /* 0x0002120000067ab9 */ /* 0x000fe20000000a00 */
[----:B0-----:R-:W-:Y:S01]  /*a0e0*/  IMAD.MOV.U32 R41, RZ, RZ, R35 ;  /* 0x000000ffff297224 */ /* 0x001fe200078e0023 */
        /* <DEDUP_REMOVED lines=11> */
.L_x_880:
[----:B------:R-:W-:Y:S05]  /*a1a0*/  BSYNC B1 ;  /* 0x0000000000017941 */ /* 0x000fea0003800000 */
.L_x_879:
[----:B-1----:R1:W2:Y:S01]  /*a1b0*/  LDS.128 R36, [R30+0xa800] ;  /* 0x00a800001e247984 */ /* 0x0022a20000000c00 */
[C---:B------:R-:W-:Y:S01]  /*a1c0*/  ISETP.GE.OR P1, PT, R28.reuse, UR5, P3 ;  /* 0x000000051c007c0c */ /* 0x040fe20009f26670 */
[----:B------:R-:W-:Y:S01]  /*a1d0*/  BSSY B1, `(.L_x_881) ;  /* 0x0000011000017945 */ /* 0x000fe20003800000 */
[----:B------:R-:W-:-:S11]  /*a1e0*/  ISETP.GE.OR P0, PT, R28, UR5, P2 ;  /* 0x000000051c007c0c */ /* 0x000fd60009706670 */
[----:B-1----:R-:W-:Y:S05]  /*a1f0*/  @P1 BRA `(.L_x_882) ;  /* 0x0000000000381947 */ /* 0x002fea0003800000 */
        /* <DEDUP_REMOVED lines=14> */
.L_x_882:
[----:B------:R-:W-:Y:S05]  /*a2e0*/  BSYNC B1 ;  /* 0x0000000000017941 */ /* 0x000fea0003800000 */
.L_x_881:
[----:B-12---:R1:W2:Y:S01]  /*a2f0*/  LDS.128 R36, [R30+0xac00] ;  /* 0x00ac00001e247984 */ /* 0x0062a20000000c00 */
[----:B------:R-:W-:Y:S01]  /*a300*/  BSSY B1, `(.L_x_883) ;  /* 0x0000011000017945 */ /* 0x000fe20003800000 */
[----:B------:R-:W-:-:S03]  /*a310*/  VIADD R44, R0, 0x28 ;  /* 0x00000028002c7836 */ /* 0x000fc60000000000 */
        /* <DEDUP_REMOVED lines=15> */
.L_x_884:
[----:B------:R-:W-:Y:S05]  /*a410*/  BSYNC B1 ;  /* 0x0000000000017941 */ /* 0x000fea0003800000 */
.L_x_883:
[----:B--23--:R2:W3:Y:S01]  /*a420*/  LDS.128 R36, [R30+0xb000] ;  /* 0x00b000001e247984 */ /* 0x00c4e20000000c00 */
[----:B------:R-:W-:Y:S01]  /*a430*/  ISETP.GE.OR P0, PT, R28, UR5, P5 ;  /* 0x000000051c007c0c */ /* 0x000fe2000af06670 */
[----:B------:R-:W-:Y:S01]  /*a440*/  BSSY B1, `(.L_x_885) ;  /* 0x0000011000017945 */ /* 0x000fe20003800000 */
[----:B------:R-:W-:-:S11]  /*a450*/  ISETP.GE.AND P3, PT, R44, UR4, PT ;  /* 0x000000042c007c0c */ /* 0x000fd6000bf66270 */
        /* <DEDUP_REMOVED lines=14> */
[----:B---3--:R4:W-:Y:S02]  /*a540*/  STG.E.128 desc[UR8][R42.64], R36 ;  /* 0x000000242a007986 */ /* 0x0089e4000c101d08 */
.L_x_886:
[----:B------:R-:W-:Y:S05]  /*a550*/  BSYNC B1 ;  /* 0x0000000000017941 */ /* 0x000fea0003800000 */
.L_x_885:
[----:B---34-:R3:W4:Y:S01]  /*a560*/  LDS.128 R36, [R30+0xb400] ;  /* 0x00b400001e247984 */ /* 0x0187220000000c00 */
[----:B------:R-:W-:Y:S01]  /*a570*/  ISETP.GE.OR P0, PT, R28, UR5, P3 ;  /* 0x000000051c007c0c */ /* 0x000fe20009f06670 */
[----:B------:R-:W-:Y:S01]  /*a580*/  BSSY B1, `(.L_x_887) ;  /* 0x0000011000017945 */ /* 0x000fe20003800000 */
[----:B------:R-:W-:-:S11]  /*a590*/  VIADD R44, R0, 0x30 ;  /* 0x00000030002c7836 */ /* 0x000fd60000000000 */
        /* <DEDUP_REMOVED lines=14> */
[----:B----4-:R0:W-:Y:S02]  /*a680*/  STG.E.128 desc[UR8][R42.64], R36 ;  /* 0x000000242a007986 */ /* 0x0101e4000c101d08 */
.L_x_888:
[----:B------:R-:W-:Y:S05]  /*a690*/  BSYNC B1 ;  /* 0x0000000000017941 */ /* 0x000fea0003800000 */
.L_x_887:
[----:B0---4-:R0:W4:Y:S01]  /*a6a0*/  LDS.128 R36, [R30+0xb800] ;  /* 0x00b800001e247984 */ /* 0x0111220000000c00 */
[----:B------:R-:W-:Y:S01]  /*a6b0*/  ISETP.GE.AND P2, PT, R44, UR4, PT ;  /* 0x000000042c007c0c */ /* 0x000fe2000bf46270 */
[----:B------:R-:W-:Y:S01]  /*a6c0*/  BSSY B1, `(.L_x_889) ;  /* 0x0000012000017945 */ /* 0x000fe20003800000 */
[----:B------:R-:W-:Y:S02]  /*a6d0*/  VIADD R44, R0, 0x38 ;  /* 0x00000038002c7836 */ /* 0x000fe40000000000 */
[----:B------:R-:W-:-:S13]  /*a6e0*/  ISETP.GE.OR P0, PT, R28, UR5, P2 ;  /* 0x000000051c007c0c */ /* 0x000fda0009706670 */
[----:B0-----:R-:W-:Y:S05]  /*a6f0*/  @P0 BRA `(.L_x_890) ;  /* 0x0000000000380947 */ /* 0x001fea0003800000 */
        /* <DEDUP_REMOVED lines=14> */
.L_x_890:
[----:B------:R-:W-:Y:S05]  /*a7e0*/  BSYNC B1 ;  /* 0x0000000000017941 */ /* 0x000fea0003800000 */
.L_x_889:
        /* <DEDUP_REMOVED lines=20> */
.L_x_892:
[----:B------:R-:W-:Y:S05]  /*a930*/  BSYNC B1 ;  /* 0x0000000000017941 */ /* 0x000fea0003800000 */
.L_x_891:
        /* <DEDUP_REMOVED lines=20> */
.L_x_894:
[----:B------:R-:W-:Y:S05]  /*aa80*/  BSYNC B1 ;  /* 0x0000000000017941 */ /* 0x000fea0003800000 */
.L_x_893:
[----:B0---4-:R0:W4:Y:S01]  /*aa90*/  LDS.128 R36, [R30+0xc400] ;  /* 0x00c400001e247984 */ /* 0x0111220000000c00 */
[----:B------:R-:W-:Y:S01]  /*aaa0*/  ISETP.GE.AND P6, PT, R0, UR4, PT ;  /* 0x0000000400007c0c */ /* 0x000fe2000bfc6270 */
[----:B------:R-:W-:Y:S03]  /*aab0*/  BSSY B1, `(.L_x_895) ;  /* 0x0000011000017945 */ /* 0x000fe60003800000 */
[----:B------:R-:W-:Y:S02]  /*aac0*/  P2R R40, PR, RZ, 0x40 ;  /* 0x00000040ff287803 */ /* 0x000fe40000000000 */
[----:B------:R-:W-:-:S13]  /*aad0*/  ISETP.GE.OR P6, PT, R28, UR5, P6 ;  /* 0x000000051c007c0c */ /* 0x000fda000b7c6670 */
[----:B0-----:R-:W-:Y:S05]  /*aae0*/  @P6 BRA `(.L_x_896) ;  /* 0x0000000000346947 */ /* 0x001fea0003800000 */
[----:B------:R-:W-:Y:S01]  /*aaf0*/  IADD3 R31, P6, R2, 0x48, RZ ;  /* 0x00000048021f7810 */ /* 0x000fe20007fde0ff */
[----:B------:R-:W-:Y:S01]  /*ab00*/  ULDC.64 UR4, c[0x0][0x848] ;  /* 0x0002120000047ab9 */ /* 0x000fe20000000a00 */
[----:B------:R-:W-:Y:S01]  /*ab10*/  IMAD.MOV.U32 R33, RZ, RZ, R35 ;  /* 0x000000ffff217224 */ /* 0x000fe200078e0023 */
[----:B------:R-:W-:Y:S02]  /*ab20*/  ULDC.64 UR6, c[0x0][0x208] ;  /* 0x0000820000067ab9 */ /* 0x000fe40000000a00 */
        /* <DEDUP_REMOVED lines=8> */
[----:B----4-:R0:W-:Y:S02]  /*abb0*/  STG.E.128 desc[UR6][R34.64], R36 ;  /* 0x0000002422007986 */ /* 0x0101e4000c101d06 */
.L_x_896:
[----:B------:R-:W-:Y:S05]  /*abc0*/  BSYNC B1 ;  /* 0x0000000000017941 */ /* 0x000fea0003800000 */
.L_x_895:
[----:B------:R-:W-:Y:S01]  /*abd0*/  ULDC.64 UR4, c[0x0][0x820] ;  /* 0x0002080000047ab9 */ /* 0x000fe20000000a00 */
[----:B0-----:R-:W-:Y:S01]  /*abe0*/  P2R R34, PR, RZ, 0x2 ;  /* 0x00000002ff227803 */ /* 0x001fe20000000000 */
[----:B------:R-:W-:Y:S01]  /*abf0*/  IMAD R0, R225, UR4, RZ ;  /* 0x00000004e1007c24 */ /* 0x000fe2000f8e02ff */
[----:B------:R-:W-:Y:S01]  /*ac00*/  P2R R35, PR, RZ, 0x1 ;  /* 0x00000001ff237803 */ /* 0x000fe20000000000 */
[----:B------:R-:W-:Y:S01]  /*ac10*/  IMAD.WIDE.U32 R32, R224, UR4, R28 ;  /* 0x00000004e0207c25 */ /* 0x000fe2000f8e001c */
[----:B------:R-:W-:Y:S01]  /*ac20*/  ISETP.NE.AND P1, PT, R51, RZ, PT ;  /* 0x000000ff3300720c */ /* 0x000fe20003f25270 */
[----:B------:R-:W-:Y:S01]  /*ac30*/  ULDC UR6, c[0x0][0x80c] ;  /* 0x0002030000067ab9 */ /* 0x000fe20000000800 */
[----:B------:R-:W-:Y:S01]  /*ac40*/  ISETP.NE.AND P0, PT, R52, RZ, PT ;  /* 0x000000ff3400720c */ /* 0x000fe20003f05270 */
[----:B------:R-:W-:Y:S01]  /*ac50*/  IMAD R29, R224, UR5, R0 ;  /* 0x00000005e01d7c24 */ /* 0x000fe2000f8e0200 */
[C---:B------:R-:W-:Y:S01]  /*ac60*/  ISETP.GE.OR P1, PT, R28.reuse, UR6, P1 ;  /* 0x000000061c007c0c */ /* 0x040fe20008f26670 */
[----:B------:R-:W-:Y:S01]  /*ac70*/  ULDC.64 UR4, c[0x0][0x828] ;  /* 0x00020a0000047ab9 */ /* 0x000fe20000000a00 */
[----:B------:R-:W-:Y:S01]  /*ac80*/  ISETP.GE.OR P0, PT, R28, UR6, P0 ;  /* 0x000000061c007c0c */ /* 0x000fe20008706670 */
[----:B------:R-:W-:Y:S01]  /*ac90*/  IMAD.IADD R33, R33, 0x1, R29 ;  /* 0x0000000121217824 */ /* 0x000fe200078e021d */
[----:B------:R-:W-:Y:S01]  /*aca0*/  ISETP.NE.AND P6, PT, R40, RZ, PT ;  /* 0x000000ff2800720c */ /* 0x000fe20003fc5270 */
[----:B------:R-:W-:Y:S01]  /*acb0*/  IMAD R0, R48, UR4, RZ ;  /* 0x0000000430007c24 */ /* 0x000fe2000f8e02ff */
[----:B------:R-:W-:Y:S01]  /*acc0*/  P2R R43, PR, RZ, 0x2 ;  /* 0x00000002ff2b7803 */ /* 0x000fe20000000000 */
[C---:B------:R-:W-:Y:S01]  /*acd0*/  IMAD.WIDE.U32 R40, R49.reuse, UR4, R32 ;  /* 0x0000000431287c25 */ /* 0x040fe2000f8e0020 */
[----:B------:R-:W-:Y:S01]  /*ace0*/  P2R R44, PR, RZ, 0x1 ;  /* 0x00000001ff2c7803 */ /* 0x000fe20000000000 */
[----:B------:R-:W-:Y:S01]  /*acf0*/  BSSY B1, `(.L_x_897) ;  /* 0x000001e000017945 */ /* 0x000fe20003800000 */
[----:B------:R-:W-:Y:S01]  /*ad00*/  ISETP.NE.AND P1, PT, R34, RZ, PT ;  /* 0x000000ff2200720c */ /* 0x000fe20003f25270 */
[----:B----4-:R-:W-:Y:S01]  /*ad10*/  IMAD R37, R49, UR5, R0 ;  /* 0x0000000531257c24 */ /* 0x010fe2000f8e0200 */
[----:B------:R-:W-:-:S02]  /*ad20*/  ISETP.NE.AND P0, PT, R35, RZ, PT ;  /* 0x000000ff2300720c */ /* 0x000fc40003f05270 */
[----:B------:R0:W4:Y:S01]  /*ad30*/  LDS.128 R32, [R30] ;  /* 0x000000001e207984 */ /* 0x0001220000000c00 */
[----:B------:R-:W-:Y:S01]  /*ad40*/  ISETP.GE.OR P4, PT, R28, UR6, P4 ;  /* 0x000000061c007c0c */ /* 0x000fe2000a786670 */
[----:B------:R-:W-:Y:S01]  /*ad50*/  IMAD.IADD R37, R41, 0x1, R37 ;  /* 0x0000000129257824 */ /* 0x000fe200078e0225 */
[----:B------:R-:W-:Y:S02]  /*ad60*/  P2R R31, PR, RZ, 0x4 ;  /* 0x00000004ff1f7803 */ /* 0x000fe40000000000 */
[----:B------:R-:W-:Y:S02]  /*ad70*/  ISETP.NE.AND P2, PT, R50, RZ, PT ;  /* 0x000000ff3200720c */ /* 0x000fe40003f45270 */
[C---:B------:R-:W-:Y:S02]  /*ad80*/  ISETP.GE.OR P5, PT, R28.reuse, UR6, P5 ;  /* 0x000000061c007c0c */ /* 0x040fe4000afa6670 */
[C---:B------:R-:W-:Y:S02]  /*ad90*/  ISETP.GE.OR P2, PT, R28.reuse, UR6, P2 ;  /* 0x000000061c007c0c */ /* 0x040fe40009746670 */
[----:B------:R-:W-:-:S02]  /*ada0*/  ISETP.GE.OR P3, PT, R28, UR6, P3 ;  /* 0x000000061c007c0c */ /* 0x000fc40009f66670 */
[----:B------:R-:W-:Y:S02]  /*adb0*/  P2R R42, PR, RZ, 0x4 ;  /* 0x00000004ff2a7803 */ /* 0x000fe40000000000 */
[----:B------:R-:W-:Y:S02]  /*adc0*/  ISETP.NE.AND P2, PT, R31, RZ, PT ;  /* 0x000000ff1f00720c */ /* 0x000fe40003f45270 */
[C---:B------:R-:W-:Y:S02]  /*add0*/  ISETP.GE.OR P1, PT, R28.reuse, UR6, P1 ;  /* 0x000000061c007c0c */ /* 0x040fe40008f26670 */
[C---:B------:R-:W-:Y:S02]  /*ade0*/  ISETP.GE.OR P2, PT, R28.reuse, UR6, P2 ;  /* 0x000000061c007c0c */ /* 0x040fe40009746670 */
[C---:B------:R-:W-:Y:S02]  /*adf0*/  ISETP.GE.OR P0, PT, R28.reuse, UR6, P0 ;  /* 0x000000061c007c0c */ /* 0x040fe40008706670 */
[----:B------:R-:W-:Y:S01]  /*ae00*/  ISETP.GE.OR P6, PT, R28, UR6, P6 ;  /* 0x000000061c007c0c */ /* 0x000fe2000b7c6670 */
[----:B0-----:R-:W-:-:S12]  /*ae10*/  @P4 BRA `(.L_x_898) ;  /* 0x00000000002c4947 */ /* 0x001fd80003800000 */
        /* <DEDUP_REMOVED lines=10> */
[----:B----4-:R0:W-:Y:S02]  /*aec0*/  STG.E.128 desc[UR8][R38.64], R32 ;  /* 0x0000002026007986 */ /* 0x0101e4000c101d08 */
.L_x_898:
[----:B------:R-:W-:Y:S05]  /*aed0*/  BSYNC B1 ;  /* 0x0000000000017941 */ /* 0x000fea0003800000 */
.L_x_897:
[----:B0---4-:R0:W4:Y:S01]  /*aee0*/  LDS.128 R32, [R30+0x400] ;  /* 0x000400001e207984 */ /* 0x0111220000000c00 */
[----:B------:R-:W-:Y:S01]  /*aef0*/  ISETP.NE.AND P4, PT, R42, RZ, PT ;  /* 0x000000ff2a00720c */ /* 0x000fe20003f85270 */
[----:B------:R-:W-:-:S12]  /*af00*/  BSSY B1, `(.L_x_899) ;  /* 0x0000010000017945 */ /* 0x000fd80003800000 */
[----:B0-----:R-:W-:Y:S05]  /*af10*/  @P4 BRA `(.L_x_900) ;  /* 0x0000000000384947 */ /* 0x001fea0003800000 */
        /* <DEDUP_REMOVED lines=14> */
.L_x_900:
[----:B------:R-:W-:Y:S05]  /*b000*/  BSYNC B1 ;  /* 0x0000000000017941 */ /* 0x000fea0003800000 */
.L_x_899:
        /* <DEDUP_REMOVED lines=18> */
.L_x_902:
[----:B------:R-:W-:Y:S05]  /*b130*/  BSYNC B1 ;  /* 0x0000000000017941 */ /* 0x000fea0003800000 */
.L_x_901:
[----:B-123--:R-:W1:Y:S01]  /*b140*/  LDS.128 R28, [R30+0xc00] ;  /* 0x000c00001e1c7984 */ /* 0x00ee620000000c00 */
[----:B------:R-:W-:Y:S01]  /*b150*/  ISETP.NE.AND P4, PT, R44, RZ, PT ;  /* 0x000000ff2c00720c */ /* 0x000fe20003f85270 */
[----:B------:R-:W-:-:S12]  /*b160*/  BSSY B1, `(.L_x_903) ;  /* 0x0000010000017945 */ /* 0x000fd80003800000 */
        /* <DEDUP_REMOVED lines=14> */
[----:B-1----:R2:W-:Y:S02]  /*b250*/  STG.E.128 desc[UR8][R34.64], R28 ;  /* 0x0000001c22007986 */ /* 0x0025e4000c101d08 */
.L_x_904:
[----:B------:R-:W-:Y:S05]  /*b260*/  BSYNC B1 ;  /* 0x0000000000017941 */ /* 0x000fea0003800000 */
.L_x_903:
[----:B------:R-:W-:Y:S04]  /*b270*/  BSSY B1, `(.L_x_905) ;  /* 0x0000010000017945 */ /* 0x000fe80003800000 */
        /* <DEDUP_REMOVED lines=15> */
.L_x_906:
[----:B------:R-:W-:Y:S05]  /*b370*/  BSYNC B1 ;  /* 0x0000000000017941 */ /* 0x000fea0003800000 */
.L_x_905:
[----:B------:R-:W-:Y:S04]  /*b380*/  BSSY B1, `(.L_x_907) ;  /* 0x0000010000017945 */ /* 0x000fe80003800000 */
[----:B------:R-:W-:Y:S05]  /*b390*/  @P3 BRA `(.L_x_908) ;  /* 0x0000000000383947 */ /* 0x000fea0003800000 */
[----:B---3--:R-:W-:Y:S01]  /*b3a0*/  IADD3 R7, P3, R2, 0x28, RZ ;  /* 0x0000002802077810 */ /* 0x008fe20007f7e0ff */
        /* <DEDUP_REMOVED lines=13> */
.L_x_908:
[----:B------:R-:W-:Y:S05]  /*b480*/  BSYNC B1 ;  /* 0x0000000000017941 */ /* 0x000fea0003800000 */
.L_x_907:
        /* <DEDUP_REMOVED lines=16> */
.L_x_910:
[----:B------:R-:W-:Y:S05]  /*b590*/  BSYNC B1 ;  /* 0x0000000000017941 */ /* 0x000fea0003800000 */
.L_x_909:
        /* <DEDUP_REMOVED lines=16> */
.L_x_912:
[----:B------:R-:W-:Y:S05]  /*b6a0*/  BSYNC B1 ;  /* 0x0000000000017941 */ /* 0x000fea0003800000 */
.L_x_911:
        /* <DEDUP_REMOVED lines=16> */
.L_x_914:
[----:B------:R-:W-:Y:S05]  /*b7b0*/  BSYNC B1 ;  /* 0x0000000000017941 */ /* 0x000fea0003800000 */
.L_x_913:
[----:B------:R-:W-:Y:S05]  /*b7c0*/  @P6 BRA `(.L_x_857) ;  /* 0x0000004000b86947 */ /* 0x000fea0003800000 */
[----:B---3--:R-:W-:Y:S01]  /*b7d0*/  IADD3 R5, P0, R2, 0x48, RZ ;  /* 0x0000004802057810 */ /* 0x008fe20007f1e0ff */
        /* <DEDUP_REMOVED lines=14> */
.L_x_875:
[----:B------:R-:W2:Y:S01]  /*b8c0*/  LDC.64 R4, c[0x0][0x878] ;  /* 0x00021e00ff047b82 */ /* 0x000ea20000000a00 */
[----:B------:R-:W-:-:S07]  /*b8d0*/  ULDC.64 UR4, c[0x0][0x208] ;  /* 0x0000820000047ab9 */ /* 0x000fce0000000a00 */
[----:B------:R-:W3:Y:S08]  /*b8e0*/  LDC.64 R6, c[0x0][0x870] ;  /* 0x00021c00ff067b82 */ /* 0x000ef00000000a00 */
[----:B-1----:R-:W1:Y:S01]  /*b8f0*/  LDC.64 R2, c[0x0][0x870] ;  /* 0x00021c00ff027b82 */ /* 0x002e620000000a00 */
[----:B--2---:R-:W-:-:S04]  /*b900*/  ISETP.NE.U32.AND P0, PT, R4, RZ, PT ;  /* 0x000000ff0400720c */ /* 0x004fc80003f05070 */
[----:B------:R-:W-:Y:S02]  /*b910*/  ISETP.NE.AND.EX P0, PT, R5, RZ, PT, P0 ;  /* 0x000000ff0500720c */ /* 0x000fe40003f05300 */
[----:B---3--:R-:W-:-:S04]  /*b920*/  ISETP.NE.U32.AND P1, PT, R6, RZ, PT ;  /* 0x000000ff0600720c */ /* 0x008fc80003f25070 */
[----:B------:R-:W-:Y:S01]  /*b930*/  ISETP.NE.AND.EX P1, PT, R7, RZ, PT, P1 ;  /* 0x000000ff0700720c */ /* 0x000fe20003f25310 */
[----:B-1----:R-:W-:-:S06]  /*b940*/  IMAD.WIDE R8, R236, 0x4, R2 ;  /* 0x00000004ec087825 */ /* 0x002fcc00078e0202 */
[----:B------:R-:W1:Y:S06]  /*b950*/  @P0 LDC.64 R4, c[0x0][0x878] ;  /* 0x00021e00ff040b82 */ /* 0x000e6c0000000a00 */
[----:B------:R-:W2:Y:S01]  /*b960*/  @P1 LDG.E R7, desc[UR4][R8.64] ;  /* 0x0000000408071981 */ /* 0x000ea2000c1e1900 */
[----:B-1----:R-:W-:-:S05]  /*b970*/  @P0 IMAD.WIDE R4, R236, 0x4, R4 ;  /* 0x00000004ec040825 */ /* 0x002fca00078e0204 */
[----:B------:R1:W3:Y:S01]  /*b980*/  @P0 LDG.E R0, desc[UR4][R4.64] ;  /* 0x0000000404000981 */ /* 0x0002e2000c1e1900 */
[----:B------:R-:W-:Y:S01]  /*b990*/  ULDC UR4, c[0x0][0x808] ;  /* 0x0002020000047ab9 */ /* 0x000fe20000000800 */
[----:B------:R-:W4:Y:S02]  /*b9a0*/  S2R R2, SR_TID.X ;  /* 0x0000000000027919 */ /* 0x000f240000002100 */
[----:B----4-:R-:W-:-:S05]  /*b9b0*/  VIADD R11, R2, 0xffffff80 ;  /* 0xffffff80020b7836 */ /* 0x010fca0000000000 */
[----:B------:R-:W-:-:S04]  /*b9c0*/  SHF.R.S32.HI R2, RZ, 0x1f, R11 ;  /* 0x0000001fff027819 */ /* 0x000fc8000001140b */
[----:B0-----:R-:W-:Y:S02]  /*b9d0*/  LEA.HI R10, R2, R11, RZ, 0x5 ;  /* 0x0000000b020a7211 */ /* 0x001fe400078f28ff */
[----:B------:R-:W-:Y:S02]  /*b9e0*/  CS2R R2, SRZ ;  /* 0x0000000000027805 */ /* 0x000fe4000001ff00 */
[----:B------:R-:W-:Y:S02]  /*b9f0*/  LOP3.LUT R6, R10, 0x1fffffe0, RZ, 0xc0, !PT ;  /* 0x1fffffe00a067812 */ /* 0x000fe400078ec0ff */
[----:B------:R-:W-:-:S03]  /*ba00*/  SHF.R.S32.HI R17, RZ, 0x5, R10 ;  /* 0x00000005ff117819 */ /* 0x000fc6000001140a */
[----:B------:R-:W-:-:S04]  /*ba10*/  IMAD.IADD R10, R11, 0x1, -R6 ;  /* 0x000000010b0a7824 */ /* 0x000fc800078e0a06 */
[----:B-1----:R-:W-:-:S05]  /*ba20*/  IMAD.SHL.U32 R4, R10, 0x8, RZ ;  /* 0x000000080a047824 */ /* 0x002fca00078e00ff */
[----:B------:R-:W-:Y:S01]  /*ba30*/  SHF.R.S32.HI R5, RZ, 0x1f, R4 ;  /* 0x0000001fff057819 */ /* 0x000fe20000011404 */
[--C-:B--2---:R-:W-:Y:S01]  /*ba40*/  @P1 IMAD.MOV.U32 R2, RZ, RZ, R7.reuse ;  /* 0x000000ffff021224 */ /* 0x104fe200078e0007 */
[----:B------:R-:W-:-:S04]  /*ba50*/  @P1 SHF.R.S32.HI R3, RZ, 0x1f, R7 ;  /* 0x0000001fff031819 */ /* 0x000fc80000011407 */
[----:B------:R-:W-:Y:S02]  /*ba60*/  IADD3 R6, P2, R17, R2, RZ ;  /* 0x0000000211067210 */ /* 0x000fe40007f5e0ff */
        /* <DEDUP_REMOVED lines=9> */
.L_x_915:
[----:B------:R-:W2:Y:S01]  /*bb00*/  LDL.LU R0, [R1+0xc] ;  /* 0x00000c0001007983 */ /* 0x000ea20000300800 */
[----:B------:R-:W-:Y:S01]  /*bb10*/  ULDC.64 UR6, c[0x0][0x820] ;  /* 0x0002080000067ab9 */ /* 0x000fe20000000a00 */
[----:B------:R-:W-:Y:S02]  /*bb20*/  ULDC UR5, c[0x0][0x80c] ;  /* 0x0002030000057ab9 */ /* 0x000fe40000000800 */
[----:B------:R-:W3:Y:S04]  /*bb30*/  LDL R225, [R1+0x10] ;  /* 0x0000100001e17983 */ /* 0x000ee80000100800 */
[----:B------:R-:W4:Y:S01]  /*bb40*/  LDL R224, [R1+0x8] ;  /* 0x0000080001e07983 */ /* 0x000f220000100800 */
[C---:B------:R-:W-:Y:S01]  /*bb50*/  LEA.HI.X.SX32 R7, R17.reuse, R3, 0x1, P2 ;  /* 0x0000000311077211 */ /* 0x040fe200010f0eff */
[C---:B------:R-:W-:Y:S01]  /*bb60*/  VIADD R8, R17.reuse, 0x8 ;  /* 0x0000000811087836 */ /* 0x040fe20000000000 */
[----:B------:R-:W-:Y:S01]  /*bb70*/  SEL R15, R236, RZ, !P1 ;  /* 0x000000ffec0f7207 */ /* 0x000fe20004800000 */
[----:B------:R-:W-:Y:S01]  /*bb80*/  VIADD R10, R17, 0x20 ;  /* 0x00000020110a7836 */ /* 0x000fe20000000000 */
[----:B------:R-:W-:Y:S01]  /*bb90*/  BSSY B1, `(.L_x_916) ;  /* 0x0000029000017945 */ /* 0x000fe20003800000 */
[----:B--2---:R-:W-:Y:S01]  /*bba0*/  R2UR UR8, R0 ;  /* 0x00000000000872ca */ /* 0x004fe200000e0000 */
[----:B---3--:R-:W-:-:S04]  /*bbb0*/  IMAD R0, R225, UR6, RZ ;  /* 0x00000006e1007c24 */ /* 0x008fc8000f8e02ff */
[C---:B----4-:R-:W-:Y:S02]  /*bbc0*/  IMAD R9, R224.reuse, UR7, R0 ;  /* 0x00000007e0097c24 */ /* 0x050fe4000f8e0200 */
[----:B------:R-:W-:Y:S02]  /*bbd0*/  VIADD R0, R17, 0x10 ;  /* 0x0000001011007836 */ /* 0x000fe40000000000 */
[----:B------:R-:W-:-:S04]  /*bbe0*/  IMAD.WIDE.U32 R2, R224, UR6, R4 ;  /* 0x00000006e0027c25 */ /* 0x000fc8000f8e0004 */
[----:B------:R-:W-:Y:S01]  /*bbf0*/  UIMAD UR4, UR8, -0x50, UR4 ;  /* 0xffffffb0080478a4 */ /* 0x000fe2000f8e0204 */
[----:B------:R-:W-:Y:S01]  /*bc00*/  ULDC.64 UR6, c[0x0][0x828] ;  /* 0x00020a0000067ab9 */ /* 0x000fe20000000a00 */
[----:B------:R-:W-:Y:S02]  /*bc10*/  IMAD.IADD R3, R9, 0x1, R3 ;  /* 0x0000000109037824 */ /* 0x000fe400078e0203 */
[----:B------:R-:W-:Y:S02]  /*bc20*/  IMAD.U32 R13, RZ, RZ, UR8 ;  /* 0x00000008ff0d7e24 */ /* 0x000fe4000f8e00ff */
[----:B------:R-:W-:Y:S02]  /*bc30*/  ISETP.GE.AND P0, PT, R17, UR4, PT ;  /* 0x0000000411007c0c */ /* 0x000fe4000bf06270 */
[----:B------:R-:W-:Y:S02]  /*bc40*/  ISETP.GE.AND P5, PT, R0, UR4, PT ;  /* 0x0000000400007c0c */ /* 0x000fe4000bfa6270 */
[----:B------:R-:W-:-:S02]  /*bc50*/  SHF.R.S32.HI R0, RZ, 0x1f, R236 ;  /* 0x0000001fff007819 */ /* 0x000fc400000114ec */
[----:B------:R-:W-:Y:S02]  /*bc60*/  ISETP.GE.OR P2, PT, R4, UR5, P0 ;  /* 0x0000000504007c0c */ /* 0x000fe40008746670 */
[----:B------:R-:W-:Y:S02]  /*bc70*/  SEL R12, R0, RZ, !P1 ;  /* 0x000000ff000c7207 */ /* 0x000fe40004800000 */
[----:B------:R-:W-:Y:S01]  /*bc80*/  ISETP.GE.AND P6, PT, R8, UR4, PT ;  /* 0x0000000408007c0c */ /* 0x000fe2000bfc6270 */
[----:B------:R-:W-:Y:S01]  /*bc90*/  VIADD R8, R17, 0x18 ;  /* 0x0000001811087836 */ /* 0x000fe20000000000 */
[----:B------:R-:W-:Y:S01]  /*bca0*/  ISETP.GE.AND P3, PT, R10, UR4, PT ;  /* 0x000000040a007c0c */ /* 0x000fe2000bf66270 */
[----:B------:R-:W-:Y:S01]  /*bcb0*/  IMAD R0, R12, UR6, RZ ;  /* 0x000000060c007c24 */ /* 0x000fe2000f8e02ff */
[----:B------:R-:W-:Y:S01]  /*bcc0*/  P2R R14, PR, RZ, 0x40 ;  /* 0x00000040ff0e7803 */ /* 0x000fe20000000000 */
[----:B------:R-:W-:Y:S01]  /*bcd0*/  IMAD.WIDE.U32 R10, R15, UR6, R2 ;  /* 0x000000060f0a7c25 */ /* 0x000fe2000f8e0002 */
[----:B------:R-:W-:-:S02]  /*bce0*/  ISETP.GE.AND P4, PT, R8, UR4, PT ;  /* 0x0000000408007c0c */ /* 0x000fc4000bf86270 */
[----:B------:R-:W-:Y:S01]  /*bcf0*/  P2R R16, PR, RZ, 0x20 ;  /* 0x00000020ff107803 */ /* 0x000fe20000000000 */
[----:B------:R-:W-:Y:S01]  /*bd00*/  IMAD R9, R15, UR7, R0 ;  /* 0x000000070f097c24 */ /* 0x000fe2000f8e0200 */
[----:B------:R-:W-:Y:S01]  /*bd10*/  P2R R18, PR, RZ, 0x10 ;  /* 0x00000010ff127803 */ /* 0x000fe20000000000 */
[----:B------:R-:W-:Y:S01]  /*bd20*/  IMAD.WIDE R2, R13, 0x50, R6 ;  /* 0x000000500d027825 */ /* 0x000fe200078e0206 */
        /* <DEDUP_REMOVED lines=15> */
.L_x_917:
[----:B------:R-:W-:Y:S05]  /*be20*/  BSYNC B1 ;  /* 0x0000000000017941 */ /* 0x000fea0003800000 */
.L_x_916:
        /* <DEDUP_REMOVED lines=13> */
[----:B0-----:R-:W-:Y:S01]  /*bf00*/  LEA R20, P1, R6, UR6, 0x1 ;  /* 0x0000000606147c11 */ /* 0x001fe2000f8208ff */
[----:B------:R-:W-:-:S05]  /*bf10*/  IMAD.IADD R7, R7, 0x1, R13 ;  /* 0x0000000107077824 */ /* 0x000fca00078e020d */
[----:B------:R-:W-:-:S05]  /*bf20*/  LEA.HI.X R21, R6, UR7, R7, 0x1, P1 ;  /* 0x0000000706157c11 */ /* 0x000fca00088f0c07 */
[----:B------:R1:W-:Y:S02]  /*bf30*/  STG.E.128 desc[UR8][R20.64], RZ ;  /* 0x000000ff14007986 */ /* 0x0003e4000c101d08 */
.L_x_919:
[----:B------:R-:W-:Y:S05]  /*bf40*/  BSYNC B1 ;  /* 0x0000000000017941 */ /* 0x000fea0003800000 */
.L_x_918:
        /* <DEDUP_REMOVED lines=13> */
[----:B01----:R-:W-:Y:S01]  /*c020*/  LEA R20, P2, R6, UR6, 0x1 ;  /* 0x0000000606147c11 */ /* 0x003fe2000f8408ff */
[----:B------:R-:W-:-:S05]  /*c030*/  IMAD.IADD R7, R7, 0x1, R13 ;  /* 0x0000000107077824 */ /* 0x000fca00078e020d */
[----:B------:R-:W-:-:S05]  /*c040*/  LEA.HI.X R21, R6, UR7, R7, 0x1, P2 ;  /* 0x0000000706157c11 */ /* 0x000fca00090f0c07 */
[----:B------:R2:W-:Y:S02]  /*c050*/  STG.E.128 desc[UR8][R20.64], RZ ;  /* 0x000000ff14007986 */ /* 0x0005e4000c101d08 */
.L_x_921:
[----:B------:R-:W-:Y:S05]  /*c060*/  BSYNC B1 ;  /* 0x0000000000017941 */ /* 0x000fea0003800000 */
.L_x_920:
        /* <DEDUP_REMOVED lines=14> */
[----:B012---:R-:W-:Y:S01]  /*c150*/  LEA R20, P1, R6, UR6, 0x1 ;  /* 0x0000000606147c11 */ /* 0x007fe2000f8208ff */
[----:B------:R-:W-:-:S05]  /*c160*/  IMAD.IADD R7, R7, 0x1, R13 ;  /* 0x0000000107077824 */ /* 0x000fca00078e020d */
[----:B------:R-:W-:-:S05]  /*c170*/  LEA.HI.X R21, R6, UR7, R7, 0x1, P1 ;  /* 0x0000000706157c11 */ /* 0x000fca00088f0c07 */
[----:B------:R3:W-:Y:S02]  /*c180*/  STG.E.128 desc[UR8][R20.64], RZ ;  /* 0x000000ff14007986 */ /* 0x0007e4000c101d08 */
.L_x_923:
[----:B------:R-:W-:Y:S05]  /*c190*/  BSYNC B1 ;  /* 0x0000000000017941 */ /* 0x000fea0003800000 */
.L_x_922:
[----:B------:R-:W-:Y:S01]  /*c1a0*/  BSSY B1, `(.L_x_924) ;  /* 0x0000011000017945 */ /* 0x000fe20003800000 */
[----:B------:R-:W-:-:S03]  /*c1b0*/  ISETP.GE.AND P1, PT, R22, UR4, PT ;  /* 0x0000000416007c0c */ /* 0x000fc6000bf26270 */
        /* <DEDUP_REMOVED lines=11> */
[----:B0123--:R-:W-:Y:S01]  /*c270*/  LEA R20, P2, R6, UR6, 0x1 ;  /* 0x0000000606147c11 */ /* 0x00ffe2000f8408ff */
[----:B------:R-:W-:-:S05]  /*c280*/  IMAD.IADD R7, R7, 0x1, R13 ;  /* 0x0000000107077824 */ /* 0x000fca00078e020d */
[----:B------:R-:W-:-:S05]  /*c290*/  LEA.HI.X R21, R6, UR7, R7, 0x1, P2 ;  /* 0x0000000706157c11 */ /* 0x000fca00090f0c07 */
[----:B------:R4:W-:Y:S02]  /*c2a0*/  STG.E.128 desc[UR8][R20.64], RZ ;  /* 0x000000ff14007986 */ /* 0x0009e4000c101d08 */
.L_x_925:
[----:B------:R-:W-:Y:S05]  /*c2b0*/  BSYNC B1 ;  /* 0x0000000000017941 */ /* 0x000fea0003800000 */
.L_x_924:
[----:B------:R-:W-:Y:S01]  /*c2c0*/  ISETP.GE.OR P2, PT, R4, UR5, P1 ;  /* 0x0000000504007c0c */ /* 0x000fe20008f46670 */
[----:B------:R-:W-:Y:S01]  /*c2d0*/  BSSY B1, `(.L_x_926) ;  /* 0x0000011000017945 */ /* 0x000fe20003800000 */
[----:B------:R-:W-:-:S11]  /*c2e0*/  VIADD R22, R17, 0x30 ;  /* 0x0000003011167836 */ /* 0x000fd60000000000 */
        /* <DEDUP_REMOVED lines=15> */
.L_x_927:
[----:B------:R-:W-:Y:S05]  /*c3e0*/  BSYNC B1 ;  /* 0x0000000000017941 */ /* 0x000fea0003800000 */
.L_x_926:
[----:B------:R-:W-:Y:S01]  /*c3f0*/  ISETP.GE.AND P2, PT, R22, UR4, PT ;  /* 0x0000000416007c0c */ /* 0x000fe2000bf46270 */
[----:B------:R-:W-:Y:S01]  /*c400*/  BSSY B1, `(.L_x_928) ;  /* 0x0000014000017945 */ /* 0x000fe20003800000 */
[C---:B------:R-:W-:Y:S02]  /*c410*/  VIADD R22, R17.reuse, 0x38 ;  /* 0x0000003811167836 */ /* 0x040fe40000000000 */
        /* <DEDUP_REMOVED lines=18> */
.L_x_929:
[----:B------:R-:W-:Y:S05]  /*c540*/  BSYNC B1 ;  /* 0x0000000000017941 */ /* 0x000fea0003800000 */
.L_x_928:
[----:B------:R-:W-:Y:S01]  /*c550*/  ISETP.GE.AND P3, PT, R22, UR4, PT ;  /* 0x0000000416007c0c */ /* 0x000fe2000bf66270 */
        /* <DEDUP_REMOVED lines=17> */
.L_x_931:
[----:B------:R-:W-:Y:S05]  /*c670*/  BSYNC B1 ;  /* 0x0000000000017941 */ /* 0x000fea0003800000 */
.L_x_930:
        /* <DEDUP_REMOVED lines=18> */
.L_x_933:
[----:B------:R-:W-:Y:S05]  /*c7a0*/  BSYNC B1 ;  /* 0x0000000000017941 */ /* 0x000fea0003800000 */
.L_x_932:
        /* <DEDUP_REMOVED lines=18> */
.L_x_935:
[----:B------:R-:W-:Y:S05]  /*c8d0*/  BSYNC B1 ;  /* 0x0000000000017941 */ /* 0x000fea0003800000 */
.L_x_934:
[----:B------:R-:W-:Y:S01]  /*c8e0*/  ULDC.64 UR4, c[0x0][0x850] ;  /* 0x0002140000047ab9 */ /* 0x000fe20000000a00 */
[----:B------:R-:W-:Y:S01]  /*c8f0*/  ULDC UR6, c[0x0][0x83c] ;  /* 0x00020f0000067ab9 */ /* 0x000fe20000000800 */
[----:B------:R-:W-:Y:S01]  /*c900*/  IMAD R0, R225, UR4, RZ ;  /* 0x00000004e1007c24 */ /* 0x000fe2000f8e02ff */
[----:B0-----:R-:W-:Y:S01]  /*c910*/  P2R R8, PR, RZ, 0x8 ;  /* 0x00000008ff087803 */ /* 0x001fe20000000000 */
[----:B------:R-:W-:Y:S01]  /*c920*/  IMAD.WIDE.U32 R6, R224, UR4, R4 ;  /* 0x00000004e0067c25 */ /* 0x000fe2000f8e0004 */
[----:B------:R-:W-:Y:S01]  /*c930*/  P2R R9, PR, RZ, 0x10 ;  /* 0x00000010ff097803 */ /* 0x000fe20000000000 */
[----:B------:R-:W-:Y:S01]  /*c940*/  BSSY B1, `(.L_x_936) ;  /* 0x0000029000017945 */ /* 0x000fe20003800000 */
[----:B------:R-:W-:Y:S01]  /*c950*/  ISETP.GE.OR P0, PT, R4, UR6, P0 ;  /* 0x0000000604007c0c */ /* 0x000fe20008706670 */
[----:B------:R-:W-:Y:S01]  /*c960*/  IMAD R5, R224, UR5, R0 ;  /* 0x00000005e0057c24 */ /* 0x000fe2000f8e0200 */
[----:B------:R-:W-:Y:S01]  /*c970*/  ISETP.NE.AND P3, PT, R14, RZ, PT ;  /* 0x000000ff0e00720c */ /* 0x000fe20003f65270 */
[----:B------:R-:W-:Y:S01]  /*c980*/  ULDC.64 UR4, c[0x0][0x858] ;  /* 0x0002160000047ab9 */ /* 0x000fe20000000a00 */
[----:B------:R-:W-:Y:S01]  /*c990*/  ISETP.NE.AND P4, PT, R16, RZ, PT ;  /* 0x000000ff1000720c */ /* 0x000fe20003f85270 */
[----:B------:R-:W-:Y:S01]  /*c9a0*/  IMAD.IADD R7, R5, 0x1, R7 ;  /* 0x0000000105077824 */ /* 0x000fe200078e0207 */
[----:B------:R-:W-:Y:S01]  /*c9b0*/  P2R R10, PR, RZ, 0x20 ;  /* 0x00000020ff0a7803 */ /* 0x000fe20000000000 */
[----:B------:R-:W-:Y:S01]  /*c9c0*/  IMAD R0, R12, UR4, RZ ;  /* 0x000000040c007c24 */ /* 0x000fe2000f8e02ff */
[----:B------:R-:W-:-:S02]  /*c9d0*/  ISETP.NE.AND P5, PT, R18, RZ, PT ;  /* 0x000000ff1200720c */ /* 0x000fc40003fa5270 */
[C---:B------:R-:W-:Y:S01]  /*c9e0*/  ISETP.GE.OR P3, PT, R4.reuse, UR6, P3 ;  /* 0x0000000604007c0c */ /* 0x040fe20009f66670 */
[----:B------:R-:W-:Y:S01]  /*c9f0*/  IMAD R5, R15, UR5, R0 ;  /* 0x000000050f057c24 */ /* 0x000fe2000f8e0200 */
[C---:B------:R-:W-:Y:S02]  /*ca00*/  ISETP.GE.OR P4, PT, R4.reuse, UR6, P4 ;  /* 0x0000000604007c0c */ /* 0x040fe4000a786670 */
[----:B------:R-:W-:Y:S02]  /*ca10*/  ISETP.GE.OR P5, PT, R4, UR6, P5 ;  /* 0x0000000604007c0c */ /* 0x000fe4000afa6670 */
[----:B------:R-:W-:Y:S02]  /*ca20*/  P2R R13, PR, RZ, 0x8 ;  /* 0x00000008ff0d7803 */ /* 0x000fe40000000000 */
[----:B------:R-:W-:Y:S02]  /*ca30*/  P2R R14, PR, RZ, 0x10 ;  /* 0x00000010ff0e7803 */ /* 0x000fe40000000000 */
[----:B------:R-:W-:-:S02]  /*ca40*/  ISETP.NE.AND P3, PT, R8, RZ, PT ;  /* 0x000000ff0800720c */ /* 0x000fc40003f65270 */
[----:B------:R-:W-:Y:S01]  /*ca50*/  ISETP.NE.AND P4, PT, R9, RZ, PT ;  /* 0x000000ff0900720c */ /* 0x000fe20003f85270 */
[----:B------:R-:W-:Y:S01]  /*ca60*/  IMAD.WIDE.U32 R8, R15, UR4, R6 ;  /* 0x000000040f087c25 */ /* 0x000fe2000f8e0006 */
[----:B------:R-:W-:Y:S02]  /*ca70*/  P2R R16, PR, RZ, 0x20 ;  /* 0x00000020ff107803 */ /* 0x000fe40000000000 */
[----:B------:R-:W-:Y:S01]  /*ca80*/  ISETP.NE.AND P6, PT, R19, RZ, PT ;  /* 0x000000ff1300720c */ /* 0x000fe20003fc5270 */
[----:B------:R-:W-:Y:S01]  /*ca90*/  IMAD.IADD R7, R9, 0x1, R5 ;  /* 0x0000000109077824 */ /* 0x000fe200078e0205 */
[----:B------:R-:W-:Y:S02]  /*caa0*/  ISETP.NE.AND P5, PT, R10, RZ, PT ;  /* 0x000000ff0a00720c */ /* 0x000fe40003fa5270 */
[C---:B------:R-:W-:Y:S02]  /*cab0*/  ISETP.GE.OR P6, PT, R4.reuse, UR6, P6 ;  /* 0x0000000604007c0c */ /* 0x040fe4000b7c6670 */
        /* <DEDUP_REMOVED lines=17> */
.L_x_937:
[----:B------:R-:W-:Y:S05]  /*cbd0*/  BSYNC B1 ;  /* 0x0000000000017941 */ /* 0x000fea0003800000 */
.L_x_936:
        /* <DEDUP_REMOVED lines=17> */
.L_x_939:
[----:B------:R-:W-:Y:S05]  /*ccf0*/  BSYNC B1 ;  /* 0x0000000000017941 */ /* 0x000fea0003800000 */
.L_x_938:
        /* <DEDUP_REMOVED lines=17> */
.L_x_941:
[----:B------:R-:W-:Y:S05]  /*ce10*/  BSYNC B1 ;  /* 0x0000000000017941 */ /* 0x000fea0003800000 */
.L_x_940:
        /* <DEDUP_REMOVED lines=17> */
.L_x_943:
[----:B------:R-:W-:Y:S05]  /*cf30*/  BSYNC B1 ;  /* 0x0000000000017941 */ /* 0x000fea0003800000 */
.L_x_942:
        /* <DEDUP_REMOVED lines=16> */
.L_x_945:
[----:B------:R-:W-:Y:S05]  /*d040*/  BSYNC B1 ;  /* 0x0000000000017941 */ /* 0x000fea0003800000 */
.L_x_944:
        /* <DEDUP_REMOVED lines=16> */
.L_x_947:
[----:B------:R-:W-:Y:S05]  /*d150*/  BSYNC B1 ;  /* 0x0000000000017941 */ /* 0x000fea0003800000 */
.L_x_946:
        /* <DEDUP_REMOVED lines=16> */
.L_x_949:
[----:B------:R-:W-:Y:S05]  /*d260*/  BSYNC B1 ;  /* 0x0000000000017941 */ /* 0x000fea0003800000 */
.L_x_948:
        /* <DEDUP_REMOVED lines=16> */
.L_x_951:
[----:B------:R-:W-:Y:S05]  /*d370*/  BSYNC B1 ;  /* 0x0000000000017941 */ /* 0x000fea0003800000 */
.L_x_950:
        /* <DEDUP_REMOVED lines=16> */
.L_x_953:
[----:B------:R-:W-:Y:S05]  /*d480*/  BSYNC B1 ;  /* 0x0000000000017941 */ /* 0x000fea0003800000 */
.L_x_952:
        /* <DEDUP_REMOVED lines=16> */
.L_x_850:
[----:B------:R-:W-:-:S08]  /*d590*/  NOP ;  /* 0x0000000000007918 */ /* 0x000fd00000000000 */
[----:B------:R-:W0:-:S00]  /*d5a0*/  USETMAXREG.DEALLOC.CTAPOOL 0x18 ;  /* 0x00000018000079c8 */ /* 0x000e0000080e0500 */
[----:B0-----:R-:W-:-:S06]  /*d5b0*/  LOP3.LUT R0, R0, 0x3, RZ, 0xc0, !PT ;  /* 0x0000000300007812 */ /* 0x001fcc00078ec0ff */
[----:B------:R-:W0:Y:S02]  /*d5c0*/  SHFL.IDX PT, R0, R0, RZ, 0x1f ;  /* 0x00001fff00007589 */ /* 0x000e2400000e0000 */
[----:B0-----:R-:W-:-:S13]  /*d5d0*/  ISETP.NE.AND P0, PT, R0, RZ, PT ;  /* 0x000000ff0000720c */ /* 0x001fda0003f05270 */
[----:B------:R-:W-:Y:S05]  /*d5e0*/  @P0 BRA `(.L_x_857) ;  /* 0x0000002400300947 */ /* 0x000fea0003800000 */
[----:B------:R-:W0:Y:S01]  /*d5f0*/  S2UR UR6, SR_CTAID.X ;  /* 0x00000000000679c3 */ /* 0x000e220000002500 */
[----:B------:R-:W-:Y:S02]  /*d600*/  ULDC UR9, c[0x0][0x8d0] ;  /* 0x0002340000097ab9 */ /* 0x000fe40000000800 */
[----:B------:R-:W-:-:S11]  /*d610*/  UISETP.NE.AND UP0, UPT, UR9, 0x1, UPT ;  /* 0x000000010900788c */ /* 0x000fd6000bf05270 */
[----:B------:R-:W-:Y:S01]  /*d620*/  @UP0 ULDC UR4, c[0x0][0x8d4] ;  /* 0x0002350000040ab9 */ /* 0x000fe20000000800 */
[----:B------:R-:W-:Y:S01]  /*d630*/  @UP0 ULDC UR7, c[0x0][0x8d8] ;  /* 0x0002360000070ab9 */ /* 0x000fe20000000800 */
[----:B0-----:R-:W-:Y:S02]  /*d640*/  UIMAD.WIDE.U32 UR4, UR6, UR4, URZ ;  /* 0x00000004060472a5 */ /* 0x001fe4000f8e003f */
[----:B------:R-:W-:Y:S02]  /*d650*/  UMOV UR8, UR6 ;  /* 0x0000000600087c82 */ /* 0x000fe40008000000 */
[----:B------:R-:W-:-:S03]  /*d660*/  @UP0 USHF.R.U32.HI UR8, URZ, UR7, UR5 ;  /* 0x000000073f080299 */ /* 0x000fc60008011605 */
[----:B------:R-:W-:Y:S02]  /*d670*/  ULDC UR4, c[0x0][0x8e8] ;  /* 0x00023a0000047ab9 */ /* 0x000fe40000000800 */
[----:B------:R-:W-:Y:S02]  /*d680*/  UISETP.GE.AND UP0, UPT, UR8, UR4, UPT ;  /* 0x000000040800728c */ /* 0x000fe4000bf06270 */
[----:B------:R-:W-:-:S04]  /*d690*/  UIADD3 UR4, -UR8, URZ, URZ ;  /* 0x0000003f08047290 */ /* 0x000fc8000fffe13f */
[----:B------:R-:W-:Y:S01]  /*d6a0*/  PLOP3.LUT P0, PT, PT, PT, UP0, 0x80, 0x0 ;  /* 0x000000000000781c */ /* 0x000fe20003f0f008 */
[----:B------:R-:W-:-:S12]  /*d6b0*/  UIMAD UR9, UR9, UR4, UR6 ;  /* 0x00000004090972a4 */ /* 0x000fd8000f8e0206 */
        /* <DEDUP_REMOVED lines=9> */
.L_x_954:
[----:B------:R-:W-:Y:S01]  /*d750*/  ULDC UR5, c[0x0][0x8c4] ;  /* 0x0002310000057ab9 */ /* 0x000fe20000000800 */
[----:B------:R-:W-:Y:S01]  /*d760*/  UMOV UR4, UR9 ;  /* 0x0000000900047c82 */ /* 0x000fe20008000000 */
[----:B------:R-:W-:-:S11]  /*d770*/  UISETP.NE.AND UP0, UPT, UR5, 0x1, UPT ;  /* 0x000000010500788c */ /* 0x000fd6000bf05270 */
[----:B------:R-:W-:Y:S02]  /*d780*/  @UP0 ULDC.64 UR10, c[0x0][0x8c8] ;  /* 0x00023200000a0ab9 */ /* 0x000fe40000000a00 */
[----:B------:R-:W-:-:S04]  /*d790*/  UIMAD.WIDE.U32 UR6, UR9, UR10, URZ ;  /* 0x0000000a090672a5 */ /* 0x000fc8000f8e003f */
[----:B------:R-:W-:-:S04]  /*d7a0*/  @UP0 USHF.R.U32.HI UR4, URZ, UR11, UR7 ;  /* 0x0000000b3f040299 */ /* 0x000fc80008011607 */
[----:B------:R-:W-:-:S12]  /*d7b0*/  UIMAD UR5, UR4, UR5, URZ ;  /* 0x00000005040572a4 */ /* 0x000fd8000f8e023f */
.L_x_955:
        /* <DEDUP_REMOVED lines=9> */
[----:B------:R-:W-:-:S03]  /*d850*/  @UP0 USHF.R.U32.HI UR21, URZ, UR8, UR7 ;  /* 0x000000083f150299 */ /* 0x000fc60008011607 */
[----:B------:R-:W-:Y:S01]  /*d860*/  ULDC.64 UR6, c[0x0][0x8f8] ;  /* 0x00023e0000067ab9 */ /* 0x000fe20000000a00 */
[----:B------:R-:W-:Y:S01]  /*d870*/  UIADD3 UR20, -UR21, URZ, URZ ;  /* 0x0000003f15147290 */ /* 0x000fe2000fffe13f */
[----:B------:R-:W-:-:S03]  /*d880*/  ISETP.NE.U32.AND P0, PT, RZ, UR6, PT ;  /* 0x00000006ff007c0c */ /* 0x000fc6000bf05070 */
[----:B------:R-:W-:Y:S01]  /*d890*/  UIMAD UR20, UR10, UR20, UR5 ;  /* 0x000000140a1472a4 */ /* 0x000fe2000f8e0205 */
[----:B------:R-:W-:-:S13]  /*d8a0*/  ISETP.NE.AND.EX P0, PT, RZ, UR7, PT, P0 ;  /* 0x00000007ff007c0c */ /* 0x000fda000bf05300 */
        /* <DEDUP_REMOVED lines=9> */
.L_x_956:
[----:B------:R-:W-:Y:S02]  /*d940*/  ULDC.64 UR6, c[0x0][0x8f0] ;  /* 0x00023c0000067ab9 */ /* 0x000fe40000000a00 */
[----:B------:R-:W-:-:S04]  /*d950*/  ISETP.NE.U32.AND P0, PT, RZ, UR6, PT ;  /* 0x00000006ff007c0c */ /* 0x000fc8000bf05070 */
[----:B------:R-:W-:-:S13]  /*d960*/  ISETP.NE.AND.EX P0, PT, RZ, UR7, PT, P0 ;  /* 0x00000007ff007c0c */ /* 0x000fda000bf05300 */
[----:B------:R-:W-:Y:S05]  /*d970*/  @!P0 BRA `(.L_x_958) ;  /* 0x00000000002c8947 */ /* 0x000fea0003800000 */
[----:B------:R-:W-:Y:S01]  /*d980*/  ULDC.64 UR6, c[0x0][0x8f0] ;  /* 0x00023c0000067ab9 */ /* 0x000fe20000000a00 */
[----:B------:R-:W-:Y:S01]  /*d990*/  ULDC.64 UR8, c[0x0][0x208] ;  /* 0x0000820000087ab9 */ /* 0x000fe20000000a00 */
[----:B------:R-:W-:-:S06]  /*d9a0*/  UIMAD.WIDE UR6, UR21, 0x4, UR6 ;  /* 0x00000004150678a5 */ /* 0x000fcc000f8e0206 */
[----:B------:R-:W-:Y:S02]  /*d9b0*/  IMAD.U32 R2, RZ, RZ, UR6 ;  /* 0x00000006ff027e24 */ /* 0x000fe4000f8e00ff */
[----:B------:R-:W-:-:S05]  /*d9c0*/  IMAD.U32 R3, RZ, RZ, UR7 ;  /* 0x00000007ff037e24 */ /* 0x000fca000f8e00ff */
[----:B------:R-:W2:Y:S04]  /*d9d0*/  LDG.E R0, desc[UR8][R2.64] ;  /* 0x0000000802007981 */ /* 0x000ea8000c1e1900 */
[----:B------:R-:W3:Y:S01]  /*d9e0*/  LDG.E R4, desc[UR8][R2.64+0x4] ;  /* 0x0000040802047981 */ /* 0x000ee2000c1e1900 */
[----:B--2---:R-:W-:Y:S02]  /*d9f0*/  R2UR UR5, R0 ;  /* 0x00000000000572ca */ /* 0x004fe400000e0000 */
[----:B---3--:R-:W-:-:S13]  /*da00*/  R2UR UR6, R4 ;  /* 0x00000000040672ca */ /* 0x008fda00000e0000 */
[----:B------:R-:W-:Y:S01]  /*da10*/  UIADD3 UR5, -UR5, UR6, URZ ;  /* 0x0000000605057290 */ /* 0x000fe2000fffe13f */
[----:B------:R-:W-:Y:S11]  /*da20*/  BRA `(.L_x_957) ;  /* 0x0000000000047947 */ /* 0x000ff60003800000 */
.L_x_958:
[----:B------:R-:W-:-:S05]  /*da30*/  ULDC UR5, c[0x0][0x8ec] ;  /* 0x00023b0000057ab9 */ /* 0x000fca0000000800 */
.L_x_957:
[----:B------:R-:W-:Y:S01]  /*da40*/  UIADD3 UR5, UR5, 0x4f, URZ ;  /* 0x0000004f05057890 */ /* 0x000fe2000fffe03f */
[----:B------:R-:W-:Y:S02]  /*da50*/  IMAD.MOV.U32 R4, RZ, RZ, 0x1 ;  /* 0x00000001ff047424 */ /* 0x000fe400078e00ff */
[----:B------:R-:W-:Y:S01]  /*da60*/  IMAD.MOV.U32 R8, RZ, RZ, RZ ;  /* 0x000000ffff087224 */ /* 0x000fe200078e00ff */
[----:B------:R-:W-:Y:S01]  /*da70*/  UIMAD.WIDE UR6, UR5, 0x66666667, URZ ;  /* 0x66666667050678a5 */ /* 0x000fe2000f8e023f */
[----:B------:R-:W-:-:S03]  /*da80*/  IMAD.MOV.U32 R9, RZ, RZ, 0x1 ;  /* 0x00000001ff097424 */ /* 0x000fc600078e00ff */
[----:B------:R-:W-:-:S04]  /*da90*/  USHF.R.U32.HI UR5, URZ, 0x1f, UR7 ;  /* 0x0000001f3f057899 */ /* 0x000fc80008011607 */
[----:B------:R-:W-:-:S04]  /*daa0*/  ULEA.HI.SX32 UR5, UR7, UR5, 0x1b ;  /* 0x0000000507057291 */ /* 0x000fc8000f8fda3f */
[----:B------:R-:W-:-:S04]  /*dab0*/  UISETP.GE.AND UP0, UPT, UR4, UR5, UPT ;  /* 0x000000050400728c */ /* 0x000fc8000bf06270 */
[----:B------:R-:W-:-:S06]  /*dac0*/  USEL UR21, UR21, 0xffffffff, !UP0 ;  /* 0xffffffff15157887 */ /* 0x000fcc000c000000 */
        /* <DEDUP_REMOVED lines=16> */
[----:B------:R-:W-:Y:S01]  /*dbd0*/  UISETP.NE.AND.EX UP2, UPT, UR11, URZ, UPT, UP2 ;  /* 0x0000003f0b00728c */ /* 0x000fe2000bf45320 */
[----:B------:R-:W-:-:S04]  /*dbe0*/  ULDC.64 UR12, c[0x0][0x778] ;  /* 0x0001de00000c7ab9 */ /* 0x000fc80000000a00 */
[----:B------:R-:W2:Y:S01]  /*dbf0*/  @P1 LDG.E R7, desc[UR16][R2.64] ;  /* 0x0000001002071981 */ /* 0x000ea2000c1e1900 */
[----:B------:R-:W-:Y:S01]  /*dc00*/  PLOP3.LUT P2, PT, PT, PT, UP0, 0x80, 0x0 ;  /* 0x000000000000781c */ /* 0x000fe20003f4f008 */
[----:B------:R-:W-:Y:S01]  /*dc10*/  UIMAD.WIDE UR12, UR21, 0x4, UR12 ;  /* 0x00000004150c78a5 */ /* 0x000fe2000f8e020c */
[----:B------:R-:W-:Y:S01]  /*dc20*/  PLOP3.LUT P3, PT, PT, PT, UP2, 0x80, 0x0 ;  /* 0x000000000000781c */ /* 0x000fe20003f6f028 */
[----:B------:R0:W3:Y:S02]  /*dc30*/  @P1 LDG.E R0, desc[UR16][R2.64] ;  /* 0x0000001002001981 */ /* 0x0000e4000c1e1900 */
[----:B------:R-:W-:Y:S02]  /*dc40*/  @UP2 ULDC.64 UR6, c[0x0][0x780] ;  /* 0x0001e00000062ab9 */ /* 0x000fe40000000a00 */
[----:B------:R-:W-:Y:S01]  /*dc50*/  @UP2 UIMAD.WIDE UR6, UR21, 0x4, UR6 ;  /* 0x00000004150628a5 */ /* 0x000fe2000f8e0206 */
[----:B0-----:R-:W-:Y:S02]  /*dc60*/  IMAD.U32 R2, RZ, RZ, UR12 ;  /* 0x0000000cff027e24 */ /* 0x001fe4000f8e00ff */
[----:B------:R-:W-:-:S05]  /*dc70*/  IMAD.U32 R3, RZ, RZ, UR13 ;  /* 0x0000000dff037e24 */ /* 0x000fca000f8e00ff */
[----:B------:R0:W4:Y:S02]  /*dc80*/  @P2 LDG.E R5, desc[UR16][R2.64] ;  /* 0x0000001002052981 */ /* 0x000124000c1e1900 */
[----:B0-----:R-:W-:Y:S02]  /*dc90*/  IMAD.U32 R2, RZ, RZ, UR6 ;  /* 0x00000006ff027e24 */ /* 0x001fe4000f8e00ff */
[----:B------:R-:W-:-:S05]  /*dca0*/  IMAD.U32 R3, RZ, RZ, UR7 ;  /* 0x00000007ff037e24 */ /* 0x000fca000f8e00ff */
[----:B------:R-:W5:Y:S01]  /*dcb0*/  @P3 LDG.E R6, desc[UR16][R2.64] ;  /* 0x0000001002063981 */ /* 0x000f62000c1e1900 */
[----:B------:R-:W-:Y:S01]  /*dcc0*/  ULDC.64 UR16, c[0x0][0x788] ;  /* 0x0001e20000107ab9 */ /* 0x000fe20000000a00 */
[----:B------:R-:W-:Y:S01]  /*dcd0*/  UMOV UR54, URZ ;  /* 0x0000003f00367c82 */ /* 0x000fe20008000000 */
[----:B------:R-:W-:Y:S01]  /*dce0*/  ISETP.NE.U32.AND P0, PT, RZ, UR16, PT ;  /* 0x00000010ff007c0c */ /* 0x000fe2000bf05070 */
[----:B------:R-:W-:-:S03]  /*dcf0*/  UMOV UR11, URZ ;  /* 0x0000003f000b7c82 */ /* 0x000fc60008000000 */
[----:B------:R-:W-:Y:S02]  /*dd00*/  ISETP.NE.AND.EX P0, PT, RZ, UR17, PT, P0 ;  /* 0x00000011ff007c0c */ /* 0x000fe4000bf05300 */
[----:B--2---:R-:W-:Y:S02]  /*dd10*/  @P1 R2UR UR5, R7 ;  /* 0x00000000070512ca */ /* 0x004fe400000e0000 */
[----:B---3--:R-:W-:-:S11]  /*dd20*/  @P1 R2UR UR54, R0 ;  /* 0x00000000003612ca */ /* 0x008fd600000e0000 */
[----:B------:R-:W-:-:S04]  /*dd30*/  @UP1 ULEA UR5, UR21, UR5, 0x6 ;  /* 0x0000000515051291 */ /* 0x000fc8000f8e303f */
[----:B------:R-:W-:-:S04]  /*dd40*/  @UP1 USHF.R.S32.HI UR6, URZ, 0x1f, UR5 ;  /* 0x0000001f3f061899 */ /* 0x000fc80008011405 */
[----:B------:R-:W-:Y:S01]  /*dd50*/  @UP1 ULEA.HI UR6, UR6, UR5, URZ, 0x6 ;  /* 0x0000000506061291 */ /* 0x000fe2000f8f303f */
[----:B----4-:R-:W-:Y:S02]  /*dd60*/  @P2 R2UR UR11, R5 ;  /* 0x00000000050b22ca */ /* 0x010fe400000e0000 */
[----:B------:R-:W-:Y:S01]  /*dd70*/  ULDC UR5, c[0x0][0x280] ;  /* 0x0000a00000057ab9 */ /* 0x000fe20000000800 */
[----:B------:R-:W-:-:S04]  /*dd80*/  @UP1 ULOP3.LUT UR7, UR6, 0xffffffc0, URZ, 0xc0, !UPT ;  /* 0xffffffc006071892 */ /* 0x000fc8000f8ec03f */
[----:B------:R-:W-:Y:S01]  /*dd90*/  @UP1 USHF.R.S32.HI UR10, URZ, 0x1f, UR7 ;  /* 0x0000001f3f0a1899 */ /* 0x000fe20008011407 */
[----:B-----5:R-:W-:Y:S01]  /*dda0*/  @P3 R2UR UR5, R6 ;  /* 0x00000000060532ca */ /* 0x020fe200000e0000 */
        /* <DEDUP_REMOVED lines=10> */
.L_x_960:
        /* <DEDUP_REMOVED lines=14> */
.L_x_961:
        /* <DEDUP_REMOVED lines=9> */
.L_x_962:
[----:B------:R-:W-:Y:S01]  /*dfc0*/  UIMAD UR7, UR4, 0x50, UR5 ;  /* 0x00000050040778a4 */ /* 0x000fe2000f8e0205 */
[----:B------:R-:W-:Y:S01]  /*dfd0*/  IMAD.MOV.U32 R8, RZ, RZ, RZ ;  /* 0x000000ffff087224 */ /* 0x000fe200078e00ff */
[----:B------:R-:W-:Y:S01]  /*dfe0*/  ULDC UR8, c[0x0][0x74c] ;  /* 0x0001d30000087ab9 */ /* 0x000fe20000000800 */
[----:B------:R-:W-:Y:S01]  /*dff0*/  UIADD3 UR5, UR5, 0x3f, URZ ;  /* 0x0000003f05057890 */ /* 0x000fe2000fffe03f */
[----:B------:R-:W-:Y:S01]  /*e000*/  IMAD.MOV.U32 R9, RZ, RZ, 0x1 ;  /* 0x00000001ff097424 */ /* 0x000fe200078e00ff */
[----:B------:R-:W-:Y:S02]  /*e010*/  UIADD3 UR7, UR7, -UR8, -UR6 ;  /* 0x8000000807077290 */ /* 0x000fe4000fffe806 */
[----:B------:R-:W-:Y:S02]  /*e020*/  USHF.R.S32.HI UR6, URZ, 0x1f, UR5 ;  /* 0x0000001f3f067899 */ /* 0x000fe40008011405 */
[----:B------:R-:W-:Y:S02]  /*e030*/  USHF.R.S32.HI UR8, URZ, 0x1f, UR7 ;  /* 0x0000001f3f087899 */ /* 0x000fe40008011407 */
[----:B------:R-:W-:-:S02]  /*e040*/  ULEA.HI UR6, UR6, UR5, URZ, 0x6 ;  /* 0x0000000506067291 */ /* 0x000fc4000f8f303f */
[----:B------:R-:W-:Y:S02]  /*e050*/  ULEA.HI UR8, UR8, UR7, URZ, 0x6 ;  /* 0x0000000708087291 */ /* 0x000fe4000f8f303f */
[----:B------:R-:W-:Y:S02]  /*e060*/  USHF.R.S32.HI UR55, URZ, 0x6, UR6 ;  /* 0x000000063f377899 */ /* 0x000fe40008011406 */
[----:B------:R-:W-:-:S06]  /*e070*/  USHF.R.S32.HI UR8, URZ, 0x6, UR8 ;  /* 0x000000063f087899 */ /* 0x000fcc0008011408 */
[----:B------:R-:W-:-:S04]  /*e080*/  VIMNMX R0, RZ, UR8, !PT ;  /* 0x00000008ff007c48 */ /* 0x000fc8000ffe0100 */
[----:B------:R-:W-:-:S13]  /*e090*/  ISETP.LT.AND P0, PT, R0, UR55, PT ;  /* 0x0000003700007c0c */ /* 0x000fda000bf01270 */
[----:B------:R-:W-:Y:S05]  /*e0a0*/  @!P0 BRA `(.L_x_959) ;  /* 0x0000001400f88947 */ /* 0x000fea0003800000 */
[----:B------:R-:W-:Y:S01]  /*e0b0*/  ULDC UR5, c[0x0][0x2e8] ;  /* 0x0000ba0000057ab9 */ /* 0x000fe20000000800 */
[----:B------:R-:W-:Y:S01]  /*e0c0*/  ELECT P0, URZ, PT ;  /* 0x00000000003f782f */ /* 0x000fe20003800000 */
[----:B------:R-:W-:Y:S01]  /*e0d0*/  IMAD.MOV.U32 R8, RZ, RZ, RZ ;  /* 0x000000ffff087224 */ /* 0x000fe200078e00ff */
[----:B------:R-:W-:Y:S01]  /*e0e0*/  UISETP.NE.AND UP2, UPT, UR5, 0x1, UPT ;  /* 0x000000010500788c */ /* 0x000fe2000bf45270 */
[----:B------:R-:W-:Y:S01]  /*e0f0*/  IMAD.MOV.U32 R9, RZ, RZ, 0x1 ;  /* 0x00000001ff097424 */ /* 0x000fe200078e00ff */
[----:B------:R-:W-:Y:S02]  /*e100*/  UISETP.NE.U32.AND UP1, UPT, UR14, URZ, UPT ;  /* 0x0000003f0e00728c */ /* 0x000fe4000bf25070 */
[----:B------:R-:W-:Y:S02]  /*e110*/  USHF.R.S32.HI UR47, URZ, 0x1f, UR21 ;  /* 0x0000001f3f2f7899 */ /* 0x000fe40008011415 */
[----:B------:R-:W-:Y:S02]  /*e120*/  UISETP.NE.AND.EX UP1, UPT, UR15, URZ, UPT, UP1 ;  /* 0x0000003f0f00728c */ /* 0x000fe4000bf25310 */
[----:B------:R-:W-:Y:S01]  /*e130*/  UIMAD UR11, UR4, 0x50, UR11 ;  /* 0x00000050040b78a4 */ /* 0x000fe2000f8e020b */
        /* <DEDUP_REMOVED lines=10> */
[----:B------:R-:W-:-:S04]  /*e1e0*/  MOV R6, 0x400 ;  /* 0x0000040000067802 */ /* 0x000fc80000000f00 */
[----:B0-----:R-:W-:Y:S01]  /*e1f0*/  LEA R6, R3, R6, 0x18 ;  /* 0x0000000603067211 */ /* 0x001fe200078ec0ff */
[----:B------:R-:W-:-:S05]  /*e200*/  IMAD.MOV.U32 R3, RZ, RZ, 0x1 ;  /* 0x00000001ff037424 */ /* 0x000fca00078e00ff */
[----:B------:R-:W-:-:S04]  /*e210*/  SHF.L.U32 R3, R3, 0x1f, RZ ;  /* 0x0000001f03037819 */ /* 0x000fc800000006ff */
[----:B------:R-:W0:Y:S02]  /*e220*/  SYNCS.PHASECHK.TRANS64.TRYWAIT P0, [R6+URZ+0x31620], R3 ;  /* 0x03162003060075a7 */ /* 0x000e24000800017f */
[----:B0-----:R-:W-:Y:S05]  /*e230*/  @!P0 BRA `(.L_x_963) ;  /* 0x0000001800608947 */ /* 0x001fea0003800000 */
.L_x_978:
[----:B------:R-:W-:Y:S01]  /*e240*/  ISETP.NE.AND P0, PT, R11, RZ, PT ;  /* 0x000000ff0b00720c */ /* 0x000fe20003f05270 */
[----:B------:R-:W-:Y:S02]  /*e250*/  IMAD.U32 R14, RZ, RZ, UR20 ;  /* 0x00000014ff0e7e24 */ /* 0x000fe4000f8e00ff */
[----:B------:R-:W-:-:S03]  /*e260*/  IMAD.MOV.U32 R4, RZ, RZ, 0x1 ;  /* 0x00000001ff047424 */ /* 0x000fc600078e00ff */
[----:B------:R-:W-:-:S07]  /*e270*/  SHF.R.S32.HI R14, RZ, 0x1f, R14 ;  /* 0x0000001fff0e7819 */ /* 0x000fce000001140e */
[----:B------:R-:W-:Y:S05]  /*e280*/  @P0 BRA `(.L_x_964) ;  /* 0x0000000000140947 */ /* 0x000fea0003800000 */
[----:B------:R-:W-:Y:S01]  /*e290*/  LOP3.LUT P1, RZ, R21, 0x1f, RZ, 0xc0, !PT ;  /* 0x0000001f15ff7812 */ /* 0x000fe2000782c0ff */
[----:B0-----:R-:W-:-:S04]  /*e2a0*/  IMAD.MOV.U32 R3, RZ, RZ, 0x8100 ;  /* 0x00008100ff037424 */ /* 0x001fc800078e00ff */
[----:B------:R1:W-:Y:S08]  /*e2b0*/  SYNCS.ARRIVE.TRANS64 RZ, [R6+URZ+0x31610], R3 ;  /* 0x0316100306ff79a7 */ /* 0x0003f0000800003f */
[----:B------:R-:W-:Y:S05]  /*e2c0*/  @!P1 BRA `(.L_x_964) ;  /* 0x0000000000049947 */ /* 0x000fea0003800000 */
[----:B------:R-:W-:Y:S01]  /*e2d0*/  BPT.TRAP 0x1 ;  /* 0x000000040000795c */ /* 0x000fe20000300000 */
.L_x_964:
        /* <DEDUP_REMOVED lines=9> */
[----:B------:R-:W-:Y:S01]  /*e370*/  IMAD.U32 R10, RZ, RZ, UR55 ;  /* 0x00000037ff0a7e24 */ /* 0x000fe2000f8e00ff */
[----:B------:R-:W-:Y:S01]  /*e380*/  UMOV UR57, 0x14f00000 ;  /* 0x14f0000000397882 */ /* 0x000fe20000000000 */
[----:B------:R-:W-:Y:S01]  /*e390*/  UMOV UR18, URZ ;  /* 0x0000003f00127c82 */ /* 0x000fe20008000000 */
[----:B------:R-:W-:Y:S01]  /*e3a0*/  UIMAD UR23, UR21, UR23, UR10 ;  /* 0x00000017151772a4 */ /* 0x000fe2000f8e020a */
[----:B01----:R-:W-:Y:S01]  /*e3b0*/  IMAD.MOV.U32 R3, RZ, RZ, 0x14000 ;  /* 0x00014000ff037424 */ /* 0x003fe200078e00ff */
[----:B------:R-:W-:Y:S01]  /*e3c0*/  UIMAD UR9, UR9, UR14, URZ ;  /* 0x0000000e090972a4 */ /* 0x000fe2000f8e023f */
[----:B------:R-:W-:Y:S01]  /*e3d0*/  VIADD R10, R10, 0xffffffff ;  /* 0xffffffff0a0a7836 */ /* 0x000fe20000000000 */
[----:B------:R-:W-:Y:S01]  /*e3e0*/  USHF.L.U32 UR46, UR46, 0x6, URZ ;  /* 0x000000062e2e7899 */ /* 0x000fe2000800063f */
[----:B------:R-:W-:Y:S01]  /*e3f0*/  IMAD.MOV.U32 R8, RZ, RZ, 0x1 ;  /* 0x00000001ff087424 */ /* 0x000fe200078e00ff */
[----:B------:R-:W-:Y:S01]  /*e400*/  UIMAD UR15, UR20, UR15, UR9 ;  /* 0x0000000f140f72a4 */ /* 0x000fe2000f8e0209 */
[----:B------:R-:W-:Y:S01]  /*e410*/  IMAD.MOV.U32 R9, RZ, RZ, 0x1 ;  /* 0x00000001ff097424 */ /* 0x000fe200078e00ff */
[----:B------:R-:W-:-:S02]  /*e420*/  UIADD3 UR16, UR8, 0x14100, URZ ;  /* 0x0001410008107890 */ /* 0x000fc4000fffe03f */
        /* <DEDUP_REMOVED lines=133> */
.L_x_970:
[----:B------:R-:W-:-:S04]  /*ec80*/  SHF.L.U32 R5, R9, 0x1f, RZ ;  /* 0x0000001f09057819 */ /* 0x000fc800000006ff */
[----:B------:R-:W0:Y:S02]  /*ec90*/  SYNCS.PHASECHK.TRANS64.TRYWAIT P1, [R6+URZ+0x31638], R5 ;  /* 0x03163805060075a7 */ /* 0x000e24000802017f */
[----:B0-----:R-:W-:Y:S05]  /*eca0*/  @!P1 BRA `(.L_x_966) ;  /* 0x0000000c00d89947 */ /* 0x001fea0003800000 */
.L_x_979:
[----:B------:R-:W-:Y:S05]  /*ecb0*/  @P0 BRA `(.L_x_967) ;  /* 0x0000000000140947 */ /* 0x000fea0003800000 */
[----:B------:R-:W-:Y:S01]  /*ecc0*/  ISETP.NE.AND P1, PT, R15, RZ, PT ;  /* 0x000000ff0f00720c */ /* 0x000fe20003f25270 */
[----:B0-----:R-:W-:-:S04]  /*ecd0*/  IMAD.MOV.U32 R5, RZ, RZ, 0x8100 ;  /* 0x00008100ff057424 */ /* 0x001fc800078e00ff */
[----:B------:R1:W-:Y:S08]  /*ece0*/  SYNCS.ARRIVE.TRANS64 RZ, [R6+URZ+0x31630], R5 ;  /* 0x0316300506ff79a7 */ /* 0x0003f0000800003f */
[----:B------:R-:W-:Y:S05]  /*ecf0*/  @!P1 BRA `(.L_x_967) ;  /* 0x0000000000049947 */ /* 0x000fea0003800000 */
[----:B------:R-:W-:Y:S01]  /*ed00*/  BPT.TRAP 0x1 ;  /* 0x000000040000795c */ /* 0x000fe20000300000 */
.L_x_967:
        /* <DEDUP_REMOVED lines=47> */
.L_x_981:
[----:B------:R-:W-:Y:S01]  /*f000*/  LOP3.LUT R9, R9, 0x1, RZ, 0x3c, !PT ;  /* 0x0000000109097812 */ /* 0x000fe200078e3cff */
[----:B------:R-:W-:Y:S06]  /*f010*/  @P2 BRA `(.L_x_969) ;  /* 0x0000000000142947 */ /* 0x000fec0003800000 */
[----:B------:R-:W-:Y:S01]  /*f020*/  ISETP.NE.AND P1, PT, R15, RZ, PT ;  /* 0x000000ff0f00720c */ /* 0x000fe20003f25270 */
[----:B0-----:R-:W-:-:S04]  /*f030*/  IMAD.MOV.U32 R2, RZ, RZ, 0x8100 ;  /* 0x00008100ff027424 */ /* 0x001fc800078e00ff */
[----:B------:R1:W-:Y:S08]  /*f040*/  SYNCS.ARRIVE.TRANS64 RZ, [R20+URZ+0x31610], R2 ;  /* 0x0316100214ff79a7 */ /* 0x0003f0000800003f */
[----:B------:R-:W-:Y:S05]  /*f050*/  @!P1 BRA `(.L_x_969) ;  /* 0x0000000000049947 */ /* 0x000fea0003800000 */
[----:B------:R-:W-:Y:S01]  /*f060*/  BPT.TRAP 0x1 ;  /* 0x000000040000795c */ /* 0x000fe20000300000 */
.L_x_969:
        /* <DEDUP_REMOVED lines=53> */
.L_x_965:
[----:B------:R-:W-:Y:S01]  /*f3c0*/  SHF.L.U32 R15, R9, 0x1f, RZ ;  /* 0x0000001f090f7819 */ /* 0x000fe200000006ff */
[----:B------:R-:W0:Y:S01]  /*f3d0*/  LDC.64 R12, c[0x0][0x730] ;  /* 0x0001cc00ff0c7b82 */ /* 0x000e220000000a00 */
[----:B------:R-:W-:Y:S02]  /*f3e0*/  IMAD.U32 R16, RZ, RZ, UR38 ;  /* 0x00000026ff107e24 */ /* 0x000fe4000f8e00ff */
[----:B------:R-:W-:Y:S02]  /*f3f0*/  IMAD.U32 R2, RZ, RZ, UR38 ;  /* 0x00000026ff027e24 */ /* 0x000fe4000f8e00ff */
[----:B------:R-:W-:Y:S02]  /*f400*/  IMAD.U32 R3, RZ, RZ, UR39 ;  /* 0x00000027ff037e24 */ /* 0x000fe4000f8e00ff */
[----:B------:R-:W-:Y:S01]  /*f410*/  IMAD.MOV.U32 R2, RZ, RZ, R16 ;  /* 0x000000ffff027224 */ /* 0x000fe200078e0010 */
        /* <DEDUP_REMOVED lines=11> */
.L_x_982:
[----:B------:R-:W-:Y:S01]  /*f4d0*/  IMAD.IADD R10, R11, 0x1, R3 ;  /* 0x000000010b0a7824 */ /* 0x000fe200078e0203 */
[----:B------:R-:W-:Y:S06]  /*f4e0*/  @P0 BRA `(.L_x_972) ;  /* 0x0000000000140947 */ /* 0x000fec0003800000 */
[----:B------:R-:W-:Y:S01]  /*f4f0*/  LOP3.LUT P0, RZ, R21, 0x1f, RZ, 0xc0, !PT ;  /* 0x0000001f15ff7812 */ /* 0x000fe2000780c0ff */
[----:B------:R-:W-:-:S04]  /*f500*/  IMAD.MOV.U32 R11, RZ, RZ, 0x8100 ;  /* 0x00008100ff0b7424 */ /* 0x000fc800078e00ff */
[----:B------:R1:W-:Y:S08]  /*f510*/  SYNCS.ARRIVE.TRANS64 RZ, [R6+URZ+0x31630], R11 ;  /* 0x0316300b06ff79a7 */ /* 0x0003f0000800003f */
[----:B------:R-:W-:Y:S05]  /*f520*/  @!P0 BRA `(.L_x_972) ;  /* 0x0000000000048947 */ /* 0x000fea0003800000 */
[----:B------:R-:W-:Y:S01]  /*f530*/  BPT.TRAP 0x1 ;  /* 0x000000040000795c */ /* 0x000fe20000300000 */
.L_x_972:
        /* <DEDUP_REMOVED lines=52> */
[----:B--2---:R-:W-:Y:S01]  /*f880*/  NOP ;  /* 0x0000000000007918 */ /* 0x004fe20000000000 */
.L_x_959:
[----:B------:R-:W-:Y:S05]  /*f890*/  WARPSYNC.ALL ;  /* 0x0000000000007948 */ /* 0x000fea0003800000 */
[----:B------:R-:W-:-:S13]  /*f8a0*/  ELECT P0, URZ, PT ;  /* 0x00000000003f782f */ /* 0x000fda0003800000 */
[----:B------:R-:W-:Y:S05]  /*f8b0*/  @!P0 BRA `(.L_x_857) ;  /* 0x00000000007c8947 */ /* 0x000fea0003800000 */
[----:B------:R-:W2:Y:S02]  /*f8c0*/  LDL R0, [R1+0x14] ;  /* 0x0000140001007983 */ /* 0x000ea40000100800 */
[----:B--2---:R-:W-:-:S13]  /*f8d0*/  R2UR UR4, R0 ;  /* 0x00000000000472ca */ /* 0x004fda00000e0000 */
[----:B------:R-:W-:-:S06]  /*f8e0*/  ULOP3.LUT UR4, UR4, 0x2, URZ, 0xfc, !UPT ;  /* 0x0000000204047892 */ /* 0x000fcc000f8efc3f */
[----:B------:R-:W-:-:S05]  /*f8f0*/  IMAD.U32 R0, RZ, RZ, UR4 ;  /* 0x00000004ff007e24 */ /* 0x000fca000f8e00ff */
[----:B------:R-:W-:-:S13]  /*f900*/  ISETP.NE.AND P1, PT, R0, 0x3, PT ;  /* 0x000000030000780c */ /* 0x000fda0003f25270 */
[----:B------:R-:W-:Y:S05]  /*f910*/  @!P1 BRA `(.L_x_973) ;  /* 0x0000000000049947 */ /* 0x000fea0003800000 */
[----:B------:R-:W-:Y:S01]  /*f920*/  BPT.TRAP 0x1 ;  /* 0x000000040000795c */ /* 0x000fe20000300000 */
.L_x_973:
[----:B------:R-:W2:Y:S01]  /*f930*/  S2R R3, SR_CgaCtaId ;  /* 0x0000000000037919 */ /* 0x000ea20000008800 */
[----:B------:R-:W-:-:S04]  /*f940*/  MOV R0, 0x400 ;  /* 0x0000040000007802 */ /* 0x000fc80000000f00 */
[----:B--2---:R-:W-:Y:S02]  /*f950*/  LEA R2, R3, R0, 0x18 ;  /* 0x0000000003027211 */ /* 0x004fe400078ec0ff */
[----:B------:R-:W-:-:S03]  /*f960*/  SHF.L.U32 R0, R4, 0x1f, RZ ;  /* 0x0000001f04007819 */ /* 0x000fc600000006ff */
[----:B------:R-:W-:-:S04]  /*f970*/  VIADD R3, R2, 0x31620 ;  /* 0x0003162002037836 */ /* 0x000fc80000000000 */
[----:B------:R-:W-:-:S04]  /*f980*/  IMAD R5, R8, 0x8, R3 ;  /* 0x0000000808057824 */ /* 0x000fc800078e0203 */
[----:B------:R-:W2:Y:S02]  /*f990*/  SYNCS.PHASECHK.TRANS64.TRYWAIT P0, [R5+URZ], R0 ;  /* 0x00000000050075a7 */ /* 0x000ea4000800017f */
[----:B--2---:R-:W-:Y:S05]  /*f9a0*/  @!P0 BRA `(.L_x_974) ;  /* 0x0000000000d88947 */ /* 0x004fea0003800000 */
.L_x_983:
[----:B------:R-:W-:-:S05]  /*f9b0*/  VIADD R8, R8, 0x1 ;  /* 0x0000000108087836 */ /* 0x000fca0000000000 */
[----:B------:R-:W-:-:S04]  /*f9c0*/  ISETP.NE.AND P0, PT, R8, 0x2, PT ;  /* 0x000000020800780c */ /* 0x000fc80003f05270 */
[----:B--2---:R-:W-:Y:S02]  /*f9d0*/  SEL R5, RZ, 0x1, P0 ;  /* 0x00000001ff057807 */ /* 0x004fe40000000000 */
[----:B------:R-:W-:Y:S02]  /*f9e0*/  SEL R8, R8, RZ, P0 ;  /* 0x000000ff08087207 */ /* 0x000fe40000000000 */
[----:B------:R-:W-:-:S03]  /*f9f0*/  LOP3.LUT R0, R4, R5, RZ, 0x3c, !PT ;  /* 0x0000000504007212 */ /* 0x000fc600078e3cff */
[----:B------:R-:W-:Y:S01]  /*fa00*/  IMAD R3, R8, 0x8, R3 ;  /* 0x0000000808037824 */ /* 0x000fe200078e0203 */
[----:B------:R-:W-:-:S04]  /*fa10*/  SHF.L.U32 R0, R0, 0x1f, RZ ;  /* 0x0000001f00007819 */ /* 0x000fc800000006ff */
[----:B------:R-:W2:Y:S02]  /*fa20*/  SYNCS.PHASECHK.TRANS64.TRYWAIT P0, [R3+URZ], R0 ;  /* 0x00000000030075a7 */ /* 0x000ea4000800017f */
[----:B--2---:R-:W-:Y:S05]  /*fa30*/  @!P0 BRA `(.L_x_975) ;  /* 0x0000000000c88947 */ /* 0x004fea0003800000 */
.L_x_984:
[----:B------:R-:W-:Y:S05]  /*fa40*/  @!P1 BRA `(.L_x_976) ;  /* 0x0000000000049947 */ /* 0x000fea0003800000 */
[----:B------:R-:W-:Y:S01]  /*fa50*/  BPT.TRAP 0x1 ;  /* 0x000000040000795c */ /* 0x000fe20000300000 */
.L_x_976:
[----:B------:R-:W-:-:S07]  /*fa60*/  SHF.L.U32 R9, R9, 0x1f, RZ ;  /* 0x0000001f09097819 */ /* 0x000fce00000006ff */
.L_x_977:
[----:B---3--:R3:W4:Y:S02]  /*fa70*/  SYNCS.PHASECHK.TRANS64.TRYWAIT P0, [R2+URZ+0x31638], R9 ;  /* 0x03163809020075a7 */ /* 0x008724000800017f */
[----:B----4-:R-:W-:Y:S05]  /*fa80*/  @!P0 NANOSLEEP.SYNCS 0x989680 ;  /* 0x009896800000895d */ /* 0x010fea0003900000 */
[----:B------:R-:W4:Y:S02]  /*fa90*/  @!P0 SYNCS.PHASECHK.TRANS64 P0, [R2+URZ+0x31638], R9 ;  /* 0x03163809020085a7 */ /* 0x000f24000800007f */
[----:B----4-:R-:W-:Y:S05]  /*faa0*/  @!P0 BRA `(.L_x_977) ;  /* 0xfffffffc00f08947 */ /* 0x010fea000383ffff */
.L_x_857:
[----:B------:R-:W-:Y:S05]  /*fab0*/  BSYNC B0 ;  /* 0x0000000000007941 */ /* 0x000fea0003800000 */
.L_x_849:
[----:B------:R-:W-:Y:S05]  /*fac0*/  EXIT ;  /* 0x000000000000794d */ /* 0x000fea0003800000 */
.L_x_863:
[----:B0-----:R0:W1:Y:S02]  /*fad0*/  SYNCS.PHASECHK.TRANS64.TRYWAIT P0, [R225+URZ+0x31600], R10 ;  /* 0x0316000ae10075a7 */ /* 0x001064000800017f */
[----:B-1----:R-:W-:Y:S05]  /*fae0*/  @!P0 NANOSLEEP.SYNCS 0x989680 ;  /* 0x009896800000895d */ /* 0x002fea0003900000 */
[----:B------:R-:W1:Y:S02]  /*faf0*/  @!P0 SYNCS.PHASECHK.TRANS64 P0, [R225+URZ+0x31600], R10 ;  /* 0x0316000ae10085a7 */ /* 0x000e64000800007f */
[----:B-1----:R-:W-:Y:S05]  /*fb00*/  @!P0 BRA `(.L_x_863) ;  /* 0xfffffffc00f08947 */ /* 0x002fea000383ffff */
[----:B------:R-:W-:Y:S05]  /*fb10*/  BRA `(.L_x_862) ;  /* 0xffffff1800d07947 */ /* 0x000fea000383ffff */
.L_x_867:
[----:B-1----:R1:W2:Y:S02]  /*fb20*/  SYNCS.PHASECHK.TRANS64.TRYWAIT P1, [R224+URZ+0x31610], R7 ;  /* 0x03161007e00075a7 */ /* 0x0022a4000802017f */
[----:B--2---:R-:W-:Y:S05]  /*fb30*/  @!P1 NANOSLEEP.SYNCS 0x989680 ;  /* 0x009896800000995d */ /* 0x004fea0003900000 */
[----:B------:R-:W2:Y:S02]  /*fb40*/  @!P1 SYNCS.PHASECHK.TRANS64 P1, [R224+URZ+0x31610], R7 ;  /* 0x03161007e00095a7 */ /* 0x000ea4000802007f */
[----:B--2---:R-:W-:Y:S05]  /*fb50*/  @!P1 BRA `(.L_x_867) ;  /* 0xfffffffc00f09947 */ /* 0x004fea000383ffff */
[----:B------:R-:W-:Y:S05]  /*fb60*/  BRA `(.L_x_866) ;  /* 0xffffff2400187947 */ /* 0x000fea000383ffff */
.L_x_871:
[----:B---3--:R3:W4:Y:S02]  /*fb70*/  SYNCS.PHASECHK.TRANS64.TRYWAIT P1, [R225+URZ+0x31630], R10 ;  /* 0x0316300ae10075a7 */ /* 0x008724000802017f */
[----:B----4-:R-:W-:Y:S05]  /*fb80*/  @!P1 NANOSLEEP.SYNCS 0x989680 ;  /* 0x009896800000995d */ /* 0x010fea0003900000 */
[----:B------:R-:W4:Y:S02]  /*fb90*/  @!P1 SYNCS.PHASECHK.TRANS64 P1, [R225+URZ+0x31630], R10 ;  /* 0x0316300ae10095a7 */ /* 0x000f24000802007f */
[----:B----4-:R-:W-:Y:S05]  /*fba0*/  @!P1 BRA `(.L_x_871) ;  /* 0xfffffffc00f09947 */ /* 0x010fea000383ffff */
[----:B------:R-:W-:Y:S05]  /*fbb0*/  BRA `(.L_x_870) ;  /* 0xffffff4000187947 */ /* 0x000fea000383ffff */
.L_x_963:
[----:B0-----:R0:W1:Y:S02]  /*fbc0*/  SYNCS.PHASECHK.TRANS64.TRYWAIT P0, [R6+URZ+0x31620], R3 ;  /* 0x03162003060075a7 */ /* 0x001064000800017f */
[----:B-1----:R-:W-:Y:S05]  /*fbd0*/  @!P0 NANOSLEEP.SYNCS 0x989680 ;  /* 0x009896800000895d */ /* 0x002fea0003900000 */
[----:B------:R-:W1:Y:S02]  /*fbe0*/  @!P0 SYNCS.PHASECHK.TRANS64 P0, [R6+URZ+0x31620], R3 ;  /* 0x03162003060085a7 */ /* 0x000e64000800007f */
[----:B-1----:R-:W-:Y:S05]  /*fbf0*/  @!P0 BRA `(.L_x_963) ;  /* 0xfffffffc00f08947 */ /* 0x002fea000383ffff */
[----:B------:R-:W-:Y:S05]  /*fc00*/  BRA `(.L_x_978) ;  /* 0xffffffe4008c7947 */ /* 0x000fea000383ffff */
.L_x_966:
[----:B0-----:R0:W1:Y:S02]  /*fc10*/  SYNCS.PHASECHK.TRANS64.TRYWAIT P1, [R6+URZ+0x31638], R5 ;  /* 0x03163805060075a7 */ /* 0x001064000802017f */
[----:B-1----:R-:W-:Y:S05]  /*fc20*/  @!P1 NANOSLEEP.SYNCS 0x989680 ;  /* 0x009896800000995d */ /* 0x002fea0003900000 */
[----:B------:R-:W1:Y:S02]  /*fc30*/  @!P1 SYNCS.PHASECHK.TRANS64 P1, [R6+URZ+0x31638], R5 ;  /* 0x03163805060095a7 */ /* 0x000e64000802007f */
[----:B-1----:R-:W-:Y:S05]  /*fc40*/  @!P1 BRA `(.L_x_966) ;  /* 0xfffffffc00f09947 */ /* 0x002fea000383ffff */
[----:B------:R-:W-:Y:S05]  /*fc50*/  BRA `(.L_x_979) ;  /* 0xfffffff000147947 */ /* 0x000fea000383ffff */
.L_x_968:
[----:B------:R-:W-:-:S07]  /*fc60*/  SHF.L.U32 R2, R4, 0x1f, RZ ;  /* 0x0000001f04027819 */ /* 0x000fce00000006ff */
.L_x_980:
[----:B0-----:R0:W1:Y:S02]  /*fc70*/  SYNCS.PHASECHK.TRANS64.TRYWAIT P1, [R20+URZ+0x31620], R2 ;  /* 0x03162002140075a7 */ /* 0x001064000802017f */
[----:B-1----:R-:W-:Y:S05]  /*fc80*/  @!P1 NANOSLEEP.SYNCS 0x989680 ;  /* 0x009896800000995d */ /* 0x002fea0003900000 */
[----:B------:R-:W1:Y:S02]  /*fc90*/  @!P1 SYNCS.PHASECHK.TRANS64 P1, [R20+URZ+0x31620], R2 ;  /* 0x03162002140095a7 */ /* 0x000e64000802007f */
[----:B-1----:R-:W-:Y:S05]  /*fca0*/  @!P1 BRA `(.L_x_980) ;  /* 0xfffffffc00f09947 */ /* 0x002fea000383ffff */
[----:B------:R-:W-:Y:S05]  /*fcb0*/  BRA `(.L_x_981) ;  /* 0xfffffff000d07947 */ /* 0x000fea000383ffff */
.L_x_971:
[----:B0-----:R0:W1:Y:S02]  /*fcc0*/  SYNCS.PHASECHK.TRANS64.TRYWAIT P1, [R6+URZ+0x31638], R15 ;  /* 0x0316380f060075a7 */ /* 0x001064000802017f */
[----:B-1----:R-:W-:Y:S05]  /*fcd0*/  @!P1 NANOSLEEP.SYNCS 0x989680 ;  /* 0x009896800000995d */ /* 0x002fea0003900000 */
[----:B------:R-:W1:Y:S02]  /*fce0*/  @!P1 SYNCS.PHASECHK.TRANS64 P1, [R6+URZ+0x31638], R15 ;  /* 0x0316380f060095a7 */ /* 0x000e64000802007f */
[----:B-1----:R-:W-:Y:S05]  /*fcf0*/  @!P1 BRA `(.L_x_971) ;  /* 0xfffffffc00f09947 */ /* 0x002fea000383ffff */
[----:B------:R-:W-:Y:S05]  /*fd00*/  BRA `(.L_x_982) ;  /* 0xfffffff400f07947 */ /* 0x000fea000383ffff */
.L_x_974:
[----:B--2---:R2:W3:Y:S02]  /*fd10*/  SYNCS.PHASECHK.TRANS64.TRYWAIT P0, [R5+URZ], R0 ;  /* 0x00000000050075a7 */ /* 0x0044e4000800017f */
[----:B---3--:R-:W-:Y:S05]  /*fd20*/  @!P0 NANOSLEEP.SYNCS 0x989680 ;  /* 0x009896800000895d */ /* 0x008fea0003900000 */
[----:B------:R-:W3:Y:S02]  /*fd30*/  @!P0 SYNCS.PHASECHK.TRANS64 P0, [R5+URZ], R0 ;  /* 0x00000000050085a7 */ /* 0x000ee4000800007f */
[----:B---3--:R-:W-:Y:S05]  /*fd40*/  @!P0 BRA `(.L_x_974) ;  /* 0xfffffffc00f08947 */ /* 0x008fea000383ffff */
[----:B------:R-:W-:Y:S05]  /*fd50*/  BRA `(.L_x_983) ;  /* 0xfffffffc00147947 */ /* 0x000fea000383ffff */
.L_x_975:
[----:B--2---:R2:W3:Y:S02]  /*fd60*/  SYNCS.PHASECHK.TRANS64.TRYWAIT P0, [R3+URZ], R0 ;  /* 0x00000000030075a7 */ /* 0x0044e4000800017f */
[----:B---3--:R-:W-:Y:S05]  /*fd70*/  @!P0 NANOSLEEP.SYNCS 0x989680 ;  /* 0x009896800000895d */ /* 0x008fea0003900000 */
[----:B------:R-:W3:Y:S02]  /*fd80*/  @!P0 SYNCS.PHASECHK.TRANS64 P0, [R3+URZ], R0 ;  /* 0x00000000030085a7 */ /* 0x000ee4000800007f */
[----:B---3--:R-:W-:Y:S05]  /*fd90*/  @!P0 BRA `(.L_x_975) ;  /* 0xfffffffc00f08947 */ /* 0x008fea000383ffff */
[----:B------:R-:W-:Y:S05]  /*fda0*/  BRA `(.L_x_984) ;  /* 0xfffffffc00247947 */ /* 0x000fea000383ffff */
.L_x_985:
        /* <DEDUP_REMOVED lines=13> */
.L_x_2207:


//--------------------- .text._ZN7cutlass13device_kernelIN5flash11enable_sm90INS1_16FlashAttnBwdSm90INS1_25CollectiveMainloopBwdSm90ILi2ELi1ELi1EN4cute5tupleIJNS5_1CILi1EEES8_S8_EEENS6_IJNS7_ILi64EEENS7_ILi80EEENS7_ILi256EEEEEENS_6half_tEfNS_4arch4Sm90ELb1ELb0ELb1ELb1ELb0ELb0ELb1ELb1ELi2ELi1ELi1ELi1ELb0EEENS1_24CollectiveEpilogueBwdGQAISD_fSG_Li256ELb1ELb0EEENS1_25SingleTileBwdLPTSchedulerILb1ELi80ELb0EEEEEEEEEvNT_6ParamsE --------------------------
	.section	.text._ZN7cutlass13device_kernelIN5flash11enable_sm90INS1_16FlashAttnBwdSm90INS1_25CollectiveMainloopBwdSm90ILi2ELi1ELi1EN4cute5tupleIJNS5_1CILi1EEES8_S8_EEENS6_IJNS7_ILi64EEENS7_ILi80EEENS7_ILi256EEEEEENS_6half_tEfNS_4arch4Sm90ELb1ELb0ELb1ELb1ELb0ELb0ELb1ELb1ELi2ELi1ELi1ELi1ELb0EEENS1_24CollectiveEpilogueBwdGQAISD_fSG_Li256ELb1ELb0EEENS1_25SingleTileBwdLPTSchedulerILb1ELi80ELb0EEEEEEEEEvNT_6ParamsE,"ax",@progbits
	.align	128
.text._ZN7cutlass13device_kernelIN5flash11enable_sm90INS1_16FlashAttnBwdSm90INS1_25CollectiveMainloopBwdSm90ILi2ELi1ELi1EN4cute5tupleIJNS5_1CILi1EEES8_S8_EEENS6_IJNS7_ILi64EEENS7_ILi80EEENS7_ILi256EEEEEENS_6half_tEfNS_4arch4Sm90ELb1ELb0ELb1ELb1ELb0ELb0ELb1ELb1ELi2ELi1ELi1ELi1ELb0EEENS1_24CollectiveEpilogueBwdGQAISD_fSG_Li256ELb1ELb0EEENS1_25SingleTileBwdLPTSchedulerILb1ELi80ELb0EEEEEEEEEvNT_6ParamsE:
        .type           _ZN7cutlass13device_kernelIN5flash11enable_sm90INS1_16FlashAttnBwdSm90INS1_25CollectiveMainloopBwdSm90ILi2ELi1ELi1EN4cute5tupleIJNS5_1CILi1EEES8_S8_EEENS6_IJNS7_ILi64EEENS7_ILi80EEENS7_ILi256EEEEEENS_6half_tEfNS_4arch4Sm90ELb1ELb0ELb1ELb1ELb0ELb0ELb1ELb1ELi2ELi1ELi1ELi1ELb0EEENS1_24CollectiveEpilogueBwdGQAISD_fSG_Li256ELb1ELb0EEENS1_25SingleTileBwdLPTSchedulerILb1ELi80ELb0EEEEEEEEEvNT_6ParamsE,@function
        .size           _ZN7cutlass13device_kernelIN5flash11enable_sm90INS1_16FlashAttnBwdSm90INS1_25CollectiveMainloopBwdSm90ILi2ELi1ELi1EN4cute5tupleIJNS5_1CILi1EEES8_S8_EEENS6_IJNS7_ILi64EEENS7_ILi80EEENS7_ILi256EEEEEENS_6half_tEfNS_4arch4Sm90ELb1ELb0ELb1ELb1ELb0ELb0ELb1ELb1ELi2ELi1ELi1ELi1ELb0EEENS1_24CollectiveEpilogueBwdGQAISD_fSG_Li256ELb1ELb0EEENS1_25SingleTileBwdLPTSchedulerILb1ELi80ELb0EEEEEEEEEvNT_6ParamsE,(.L_x_2208 - _ZN7cutlass13device_kernelIN5flash11enable_sm90INS1_16FlashAttnBwdSm90INS1_25CollectiveMainloopBwdSm90ILi2ELi1ELi1EN4cute5tupleIJNS5_1CILi1EEES8_S8_EEENS6_IJNS7_ILi64EEENS7_ILi80EEENS7_ILi256EEEEEENS_6half_tEfNS_4arch4Sm90ELb1ELb0ELb1ELb1ELb0ELb0ELb1ELb1ELi2ELi1ELi1ELi1ELb0EEENS1_24CollectiveEpilogueBwdGQAISD_fSG_Li256ELb1ELb0EEENS1_25SingleTileBwdLPTSchedulerILb1ELi80ELb0EEEEEEEEEvNT_6ParamsE)
        .other          _ZN7cutlass13device_kernelIN5flash11enable_sm90INS1_16FlashAttnBwdSm90INS1_25CollectiveMainloopBwdSm90ILi2ELi1ELi1EN4cute5tupleIJNS5_1CILi1EEES8_S8_EEENS6_IJNS7_ILi64EEENS7_ILi80EEENS7_ILi256EEEEEENS_6half_tEfNS_4arch4Sm90ELb1ELb0ELb1ELb1ELb0ELb0ELb1ELb1ELi2ELi1ELi1ELi1ELb0EEENS1_24CollectiveEpilogueBwdGQAISD_fSG_Li256ELb1ELb0EEENS1_25SingleTileBwdLPTSchedulerILb1ELi80ELb0EEEEEEEEEvNT_6ParamsE,@"STO_CUDA_ENTRY STV_DEFAULT"
_ZN7cutlass13device_kernelIN5flash11enable_sm90INS1_16FlashAttnBwdSm90INS1_25CollectiveMainloopBwdSm90ILi2ELi1ELi1EN4cute5tupleIJNS5_1CILi1EEES8_S8_EEENS6_IJNS7_ILi64EEENS7_ILi80EEENS7_ILi256EEEEEENS_6half_tEfNS_4arch4Sm90ELb1ELb0ELb1ELb1ELb0ELb0ELb1ELb1ELi2ELi1ELi1ELi1ELb0EEENS1_24CollectiveEpilogueBwdGQAISD_fSG_Li256ELb1ELb0EEENS1_25SingleTileBwdLPTSchedulerILb1ELi80ELb0EEEEEEEEEvNT_6ParamsE:
        /* <DEDUP_REMOVED lines=24> */
.L_x_987:
[----:B------:R-:W-:Y:S05]  /*0180*/  BSYNC B0 ;  /* 0x0000000000007941 */ /* 0x000fea0003800000 */
.L_x_986:
        /* <DEDUP_REMOVED lines=19> */
[----:B------:R1:W-:Y:S01]  /*02c0*/  STL [R1+0x14], R2 ;  /* 0x0000140201007387 */ /* 0x0003e20000100800 */
        /* <DEDUP_REMOVED lines=19> */
.L_x_988:
        /* <DEDUP_REMOVED lines=20> */
.L_x_989:
[----:B------:R-:W-:Y:S01]  /*0540*/  PLOP3.LUT P0, PT, PT, PT, UP0, 0x80, 0x0 ;  /* 0x000000000000781c */ /* 0x000fe20003f0f008 */
[----:B------:R-:W-:Y:S01]  /*0550*/  NOP ;  /* 0x0000000000007918 */ /* 0x000fe20000000000 */
[----:B------:R-:W-:Y:S01]  /*0560*/  BSSY B0, `(.L_x_990) ;  /* 0x0000ba5000007945 */ /* 0x000fe20003800000 */
[----:B------:R-:W-:Y:S01]  /*0570*/  LOP3.LUT R11, R21, 0x7f, RZ, 0xc0, !PT ;  /* 0x0000007f150b7812 */ /* 0x000fe200078ec0ff */
[----:B-1234-:R-:W-:Y:S09]  /*0580*/  BAR.SYNC.DEFER_BLOCKING 0x0 ;  /* 0x0000000000007b1d */ /* 0x01eff20000010000 */
[----:B------:R-:W-:Y:S05]  /*0590*/  @!P0 BRA `(.L_x_991) ;  /* 0x00000094003c8947 */ /* 0x000fea0003800000 */
.L_x_992:
        /* <DEDUP_REMOVED lines=17> */
[----:B------:R-:W1:Y:S01]  /*06b0*/  LDC R2, c[0x0][0x8e4] ;  /* 0x00023900ff027b82 */ /* 0x000e620000000800 */
[----:B------:R-:W-:Y:S01]  /*06c0*/  IMAD.U32 R3, RZ, RZ, UR4 ;  /* 0x00000004ff037e24 */ /* 0x000fe2000f8e00ff */
[----:B-1----:R-:W-:-:S13]  /*06d0*/  ISETP.NE.AND P0, PT, R2, 0x1, PT ;  /* 0x000000010200780c */ /* 0x002fda0003f05270 */
[----:B------:R-:W1:Y:S02]  /*06e0*/  @P0 LDC.64 R4, c[0x0][0x8e8] ;  /* 0x00023a00ff040b82 */ /* 0x000e640000000a00 */
[----:B-1----:R-:W-:-:S05]  /*06f0*/  @P0 IMAD.HI.U32 R0, R4, UR4, RZ ;  /* 0x0000000404000c27 */ /* 0x002fca000f8e00ff */
[----:B------:R-:W-:-:S05]  /*0700*/  @P0 SHF.R.U32.HI R3, RZ, R5, R0 ;  /* 0x00000005ff030219 */ /* 0x000fca0000011600 */
[----:B------:R1:W-:Y:S01]  /*0710*/  STL [R1+0x10], R3 ;  /* 0x0000100301007387 */ /* 0x0003e20000100800 */
[----:B------:R-:W-:Y:S01]  /*0720*/  IMAD R0, R3, R2, RZ ;  /* 0x0000000203007224 */ /* 0x000fe200078e02ff */
[----:B------:R-:W-:Y:S06]  /*0730*/  BRA `(.L_x_994) ;  /* 0x0000000000207947 */ /* 0x000fec0003800000 */
.L_x_993:
[----:B------:R-:W1:Y:S01]  /*0740*/  LDC R2, c[0x0][0x8cc] ;  /* 0x00023300ff027b82 */ /* 0x000e620000000800 */
[----:B------:R-:W-:Y:S01]  /*0750*/  IMAD.U32 R3, RZ, RZ, UR4 ;  /* 0x00000004ff037e24 */ /* 0x000fe2000f8e00ff */
[----:B-1----:R-:W-:-:S13]  /*0760*/  ISETP.NE.AND P0, PT, R2, 0x1, PT ;  /* 0x000000010200780c */ /* 0x002fda0003f05270 */
[----:B------:R-:W1:Y:S02]  /*0770*/  @P0 LDC.64 R4, c[0x0][0x8d0] ;  /* 0x00023400ff040b82 */ /* 0x000e640000000a00 */
[----:B-1----:R-:W-:-:S05]  /*0780*/  @P0 IMAD.HI.U32 R0, R4, UR4, RZ ;  /* 0x0000000404000c27 */ /* 0x002fca000f8e00ff */
[----:B------:R-:W-:-:S05]  /*0790*/  @P0 SHF.R.U32.HI R3, RZ, R5, R0 ;  /* 0x00000005ff030219 */ /* 0x000fca0000011600 */
[----:B------:R2:W-:Y:S01]  /*07a0*/  STL [R1+0x10], R3 ;  /* 0x0000100301007387 */ /* 0x0005e20000100800 */
[----:B------:R-:W-:-:S07]  /*07b0*/  IMAD R0, R3, R2, RZ ;  /* 0x0000000203007224 */ /* 0x000fce00078e02ff */
.L_x_994:
[----:B------:R-:W3:Y:S01]  /*07c0*/  LDC R2, c[0x0][0x8c0] ;  /* 0x00023000ff027b82 */ /* 0x000ee20000000800 */
[----:B------:R-:W-:Y:S01]  /*07d0*/  IADD3 R0, -R0, UR4, RZ ;  /* 0x0000000400007c10 */ /* 0x000fe2000fffe1ff */
[----:B------:R-:W-:Y:S02]  /*07e0*/  ULDC.64 UR4, c[0x0][0x900] ;  /* 0x0002400000047ab9 */ /* 0x000fe40000000a00 */
[----:B------:R-:W-:-:S04]  /*07f0*/  ISETP.NE.U32.AND P0, PT, RZ, UR4, PT ;  /* 0x00000004ff007c0c */ /* 0x000fc8000bf05070 */
[----:B------:R-:W4:Y:S01]  /*0800*/  LDC R5, c[0x0][0x8cc] ;  /* 0x00023300ff057b82 */ /* 0x000f220000000800 */
[----:B------:R-:W-:Y:S02]  /*0810*/  ISETP.NE.AND.EX P0, PT, RZ, UR5, PT, P0 ;  /* 0x00000005ff007c0c */ /* 0x000fe4000bf05300 */
[----:B---3--:R-:W-:Y:S01]  /*0820*/  ISETP.NE.AND P1, PT, R2, 0x1, PT ;  /* 0x000000010200780c */ /* 0x008fe20003f25270 */
[----:B----4-:R-:W-:-:S04]  /*0830*/  IMAD R4, R5, UR6, R0 ;  /* 0x0000000605047c24 */ /* 0x010fc8000f8e0200 */
[----:B------:R-:W-:-:S08]  /*0840*/  IMAD.MOV.U32 R5, RZ, RZ, R4 ;  /* 0x000000ffff057224 */ /* 0x000fd000078e0004 */
[----:B-12---:R-:W1:Y:S08]  /*0850*/  @P1 LDC R3, c[0x0][0x8c4] ;  /* 0x00023100ff031b82 */ /* 0x006e700000000800 */
[----:B------:R-:W2:Y:S01]  /*0860*/  @P1 LDC R7, c[0x0][0x8c8] ;  /* 0x00023200ff071b82 */ /* 0x000ea20000000800 */
[----:B-1----:R-:W-:-:S05]  /*0870*/  @P1 IMAD.HI.U32 R0, R4, R3, RZ ;  /* 0x0000000304001227 */ /* 0x002fca00078e00ff */
[----:B--2---:R-:W-:-:S05]  /*0880*/  @P1 SHF.R.U32.HI R5, RZ, R7, R0 ;  /* 0x00000007ff051219 */ /* 0x004fca0000011600 */
[----:B------:R-:W-:-:S04]  /*0890*/  IMAD.MOV R3, RZ, RZ, -R5 ;  /* 0x000000ffff037224 */ /* 0x000fc800078e0a05 */
[----:B------:R-:W-:-:S05]  /*08a0*/  IMAD R0, R2, R3, R4 ;  /* 0x0000000302007224 */ /* 0x000fca00078e0204 */
[----:B------:R1:W-:Y:S01]  /*08b0*/  STL [R1+0xc], R0 ;  /* 0x00000c0001007387 */ /* 0x0003e20000100800 */
[----:B------:R-:W-:Y:S05]  /*08c0*/  @!P0 BRA `(.L_x_995) ;  /* 0x0000000000148947 */ /* 0x000fea0003800000 */
[----:B------:R-:W2:Y:S01]  /*08d0*/  LDC.64 R2, c[0x0][0x900] ;  /* 0x00024000ff027b82 */ /* 0x000ea20000000a00 */
[----:B------:R-:W-:Y:S01]  /*08e0*/  ULDC.64 UR4, c[0x0][0x208] ;  /* 0x0000820000047ab9 */ /* 0x000fe20000000a00 */
[----:B--2---:R-:W-:-:S05]  /*08f0*/  IMAD.WIDE R2, R5, 0x4, R2 ;  /* 0x0000000405027825 */ /* 0x004fca00078e0202 */
[----:B-1----:R2:W5:Y:S01]  /*0900*/  LDG.E R0, desc[UR4][R2.64] ;  /* 0x0000000402007981 */ /* 0x002562000c1e1900 */
[----:B------:R-:W-:Y:S05]  /*0910*/  BRA `(.L_x_996) ;  /* 0x0000000000307947 */ /* 0x000fea0003800000 */
.L_x_995:
[----:B------:R-:W-:Y:S02]  /*0920*/  ULDC.64 UR4, c[0x0][0x8f8] ;  /* 0x00023e0000047ab9 */ /* 0x000fe40000000a00 */
[----:B------:R-:W-:-:S04]  /*0930*/  ISETP.NE.U32.AND P0, PT, RZ, UR4, PT ;  /* 0x00000004ff007c0c */ /* 0x000fc8000bf05070 */
[----:B------:R-:W-:-:S13]  /*0940*/  ISETP.NE.AND.EX P0, PT, RZ, UR5, PT, P0 ;  /* 0x00000005ff007c0c */ /* 0x000fda000bf05300 */
[----:B------:R-:W-:Y:S05]  /*0950*/  @!P0 BRA `(.L_x_997) ;  /* 0x00000000001c8947 */ /* 0x000fea0003800000 */
[----:B------:R-:W2:Y:S01]  /*0960*/  LDC.64 R2, c[0x0][0x8f8] ;  /* 0x00023e00ff027b82 */ /* 0x000ea20000000a00 */
[----:B------:R-:W-:Y:S01]  /*0970*/  ULDC.64 UR4, c[0x0][0x208] ;  /* 0x0000820000047ab9 */ /* 0x000fe20000000a00 */
[----:B--2---:R-:W-:-:S05]  /*0980*/  IMAD.WIDE R2, R5, 0x4, R2 ;  /* 0x0000000405027825 */ /* 0x004fca00078e0202 */
[----:B-1----:R-:W2:Y:S04]  /*0990*/  LDG.E R0, desc[UR4][R2.64] ;  /* 0x0000000402007981 */ /* 0x002ea8000c1e1900 */
[----:B------:R-:W2:Y:S02]  /*09a0*/  LDG.E R7, desc[UR4][R2.64+0x4] ;  /* 0x0000040402077981 */ /* 0x000ea4000c1e1900 */
[----:B--2---:R-:W-:Y:S01]  /*09b0*/  IMAD.IADD R0, R7, 0x1, -R0 ;  /* 0x0000000107007824 */ /* 0x004fe200078e0a00 */
[----:B------:R-:W-:Y:S06]  /*09c0*/  BRA `(.L_x_996) ;  /* 0x0000000000047947 */ /* 0x000fec0003800000 */
.L_x_997:
[----:B-1----:R-:W1:Y:S02]  /*09d0*/  LDC R0, c[0x0][0x8f4] ;  /* 0x00023d00ff007b82 */ /* 0x002e640000000800 */
.L_x_996:
[----:B------:R-:W3:Y:S01]  /*09e0*/  LDL R10, [R1+0x10] ;  /* 0x00001000010a7983 */ /* 0x000ee20000100800 */
[----:B-1---5:R-:W-:-:S04]  /*09f0*/  VIADD R0, R0, 0x4f ;  /* 0x0000004f00007836 */ /* 0x022fc80000000000 */
[----:B------:R-:W-:-:S05]  /*0a00*/  IMAD.HI R0, R0, 0x66666667, RZ ;  /* 0x6666666700007827 */ /* 0x000fca00078e02ff */
[----:B--2---:R-:W-:-:S04]  /*0a10*/  SHF.R.U32.HI R3, RZ, 0x1f, R0 ;  /* 0x0000001fff037819 */ /* 0x004fc80000011600 */
[----:B------:R-:W-:-:S04]  /*0a20*/  LEA.HI.SX32 R3, R0, R3, 0x1b ;  /* 0x0000000300037211 */ /* 0x000fc800078fdaff */
[----:B---3--:R-:W-:-:S04]  /*0a30*/  ISETP.GE.AND P0, PT, R10, R3, PT ;  /* 0x000000030a00720c */ /* 0x008fc80003f06270 */
[----:B------:R-:W-:-:S04]  /*0a40*/  SEL R12, R5, 0xffffffff, !P0 ;  /* 0xffffffff050c7807 */ /* 0x000fc80004000000 */
[----:B------:R-:W-:Y:S01]  /*0a50*/  ISETP.GE.AND P0, PT, R12, RZ, PT ;  /* 0x000000ff0c00720c */ /* 0x000fe20003f06270 */
[----:B------:R1:W-:-:S12]  /*0a60*/  STL [R1+0x8], R12 ;  /* 0x0000080c01007387 */ /* 0x0003d80000100800 */
[----:B-1----:R-:W-:Y:S05]  /*0a70*/  @!P0 BRA `(.L_x_998) ;  /* 0x000000b4004c8947 */ /* 0x002fea0003800000 */
        /* <DEDUP_REMOVED lines=11> */
[----:B------:R-:W3:Y:S08]  /*0b30*/  @P0 LDC.64 R4, c[0x0][0x780] ;  /* 0x0001e000ff040b82 */ /* 0x000ef00000000a00 */
[----:B------:R-:W4:Y:S01]  /*0b40*/  LDC R9, c[0x0][0x290] ;  /* 0x0000a400ff097b82 */ /* 0x000f220000000800 */
[----:B---3--:R-:W-:-:S05]  /*0b50*/  @P0 IMAD.WIDE R4, R12, 0x4, R4 ;  /* 0x000000040c040825 */ /* 0x008fca00078e0204 */
[----:B-1----:R1:W5:Y:S01]  /*0b60*/  @P0 LDG.E R0, desc[UR4][R4.64] ;  /* 0x0000000404000981 */ /* 0x002362000c1e1900 */
[----:B------:R-:W-:Y:S02]  /*0b70*/  ULDC.64 UR4, c[0x0][0x788] ;  /* 0x0001e20000047ab9 */ /* 0x000fe40000000a00 */
[----:B------:R-:W-:-:S04]  /*0b80*/  ISETP.NE.U32.AND P2, PT, RZ, UR4, PT ;  /* 0x00000004ff007c0c */ /* 0x000fc8000bf45070 */
[----:B------:R-:W-:Y:S01]  /*0b90*/  ISETP.NE.AND.EX P2, PT, RZ, UR5, PT, P2 ;  /* 0x00000005ff007c0c */ /* 0x000fe2000bf45320 */
[----:B--2---:R-:W-:-:S05]  /*0ba0*/  @P1 IMAD R2, R12, 0x40, R2 ;  /* 0x000000400c021824 */ /* 0x004fca00078e0202 */
[----:B------:R-:W-:-:S04]  /*0bb0*/  @P1 SHF.R.S32.HI R3, RZ, 0x1f, R2 ;  /* 0x0000001fff031819 */ /* 0x000fc80000011402 */
[----:B------:R-:W-:-:S05]  /*0bc0*/  @P1 LEA.HI R3, R3, R2, RZ, 0x6 ;  /* 0x0000000203031211 */ /* 0x000fca00078f30ff */
[----:B------:R-:W-:-:S05]  /*0bd0*/  @P1 IMAD.SHL.U32 R3, R3, 0x100, RZ ;  /* 0x0000010003031824 */ /* 0x000fca00078e00ff */
[----:B------:R-:W-:Y:S02]  /*0be0*/  @P1 LOP3.LUT R8, R3, 0xffffc000, RZ, 0xc0, !PT ;  /* 0xffffc00003081812 */ /* 0x000fe400078ec0ff */
[----:B------:R-:W-:Y:S02]  /*0bf0*/  CS2R R2, SRZ ;  /* 0x0000000000027805 */ /* 0x000fe4000001ff00 */
[----:B-1----:R-:W-:Y:S01]  /*0c00*/  @P1 SHF.R.S32.HI R5, RZ, 0x1f, R8 ;  /* 0x0000001fff051819 */ /* 0x002fe20000011408 */
[----:B----4-:R-:W-:Y:S06]  /*0c10*/  @P0 BRA `(.L_x_999) ;  /* 0x0000000000140947 */ /* 0x010fec0003800000 */
[----:B------:R-:W-:Y:S05]  /*0c20*/  @!P1 BRA `(.L_x_999) ;  /* 0x0000000000109947 */ /* 0x000fea0003800000 */
[----:B------:R-:W-:Y:S02]  /*0c30*/  ULDC.64 UR4, c[0x0][0x208] ;  /* 0x0000820000047ab9 */ /* 0x000fe40000000a00 */
[----:B------:R-:W2:Y:S04]  /*0c40*/  LDG.E R11, desc[UR4][R6.64] ;  /* 0x00000004060b7981 */ /* 0x000ea8000c1e1900 */
[----:B-----5:R-:W2:Y:S02]  /*0c50*/  LDG.E R0, desc[UR4][R6.64+0x4] ;  /* 0x0000040406007981 */ /* 0x020ea4000c1e1900 */
[----:B--2---:R-:W-:-:S07]  /*0c60*/  IMAD.IADD R0, R0, 0x1, -R11 ;  /* 0x0000000100007824 */ /* 0x004fce00078e0a0b */
.L_x_999:
        /* <DEDUP_REMOVED lines=8> */
.L_x_1000:
        /* <DEDUP_REMOVED lines=10> */
.L_x_1001:
[----:B-1---5:R-:W-:Y:S01]  /*0d90*/  IMAD.IADD R4, R0, 0x1, -R9 ;  /* 0x0000000100047824 */ /* 0x022fe200078e0a09 */
[----:B------:R-:W-:Y:S01]  /*0da0*/  ULDC UR4, c[0x0][0x74c] ;  /* 0x0001d30000047ab9 */ /* 0x000fe20000000800 */
[----:B------:R-:W-:Y:S02]  /*0db0*/  PLOP3.LUT P0, PT, PT, PT, PT, 0x80, 0x0 ;  /* 0x000000000000781c */ /* 0x000fe40003f0f070 */
[----:B------:R-:W-:Y:S01]  /*0dc0*/  CS2R R136, SRZ ;  /* 0x0000000000887805 */ /* 0x000fe2000001ff00 */
[----:B------:R-:W-:Y:S01]  /*0dd0*/  IMAD R5, R10, 0x50, R4 ;  /* 0x000000500a057824 */ /* 0x000fe200078e0204 */
[----:B------:R-:W-:Y:S01]  /*0de0*/  CS2R R138, SRZ ;  /* 0x00000000008a7805 */ /* 0x000fe2000001ff00 */
[----:B------:R-:W-:Y:S01]  /*0df0*/  VIADD R4, R0, 0x3f ;  /* 0x0000003f00047836 */ /* 0x000fe20000000000 */
[----:B------:R-:W-:Y:S01]  /*0e00*/  CS2R R140, SRZ ;  /* 0x00000000008c7805 */ /* 0x000fe2000001ff00 */
[----:B------:R-:W-:Y:S01]  /*0e10*/  VIADD R6, R5, -UR4 ;  /* 0x8000000405067c36 */ /* 0x000fe20008000000 */
[----:B------:R-:W-:-:S02]  /*0e20*/  CS2R R142, SRZ ;  /* 0x00000000008e7805 */ /* 0x000fc4000001ff00 */
[----:B------:R-:W-:Y:S02]  /*0e30*/  CS2R R176, SRZ ;  /* 0x0000000000b07805 */ /* 0x000fe4000001ff00 */
[----:B------:R-:W-:Y:S02]  /*0e40*/  SHF.R.S32.HI R5, RZ, 0x1f, R4 ;  /* 0x0000001fff057819 */ /* 0x000fe40000011404 */
[----:B------:R-:W-:Y:S02]  /*0e50*/  CS2R R178, SRZ ;  /* 0x0000000000b27805 */ /* 0x000fe4000001ff00 */
[----:B------:R-:W-:Y:S02]  /*0e60*/  SHF.R.S32.HI R7, RZ, 0x1f, R6 ;  /* 0x0000001fff077819 */ /* 0x000fe40000011406 */
[----:B------:R-:W-:Y:S02]  /*0e70*/  CS2R R180, SRZ ;  /* 0x0000000000b47805 */ /* 0x000fe4000001ff00 */
[----:B------:R-:W-:-:S02]  /*0e80*/  LEA.HI R5, R5, R4, RZ, 0x6 ;  /* 0x0000000405057211 */ /* 0x000fc400078f30ff */
[----:B------:R-:W-:Y:S02]  /*0e90*/  CS2R R182, SRZ ;  /* 0x0000000000b67805 */ /* 0x000fe4000001ff00 */
[----:B------:R-:W-:Y:S02]  /*0ea0*/  LEA.HI R7, R7, R6, RZ, 0x6 ;  /* 0x0000000607077211 */ /* 0x000fe400078f30ff */
[----:B------:R-:W-:Y:S02]  /*0eb0*/  CS2R R144, SRZ ;  /* 0x0000000000907805 */ /* 0x000fe4000001ff00 */
[----:B------:R-:W-:Y:S02]  /*0ec0*/  SHF.R.S32.HI R237, RZ, 0x6, R5 ;  /* 0x00000006ffed7819 */ /* 0x000fe40000011405 */
[----:B------:R-:W-:Y:S02]  /*0ed0*/  CS2R R146, SRZ ;  /* 0x0000000000927805 */ /* 0x000fe4000001ff00 */
[----:B------:R-:W-:-:S02]  /*0ee0*/  SHF.R.S32.HI R7, RZ, 0x6, R7 ;  /* 0x00000006ff077819 */ /* 0x000fc40000011407 */
[----:B------:R-:W-:Y:S02]  /*0ef0*/  CS2R R148, SRZ ;  /* 0x0000000000947805 */ /* 0x000fe4000001ff00 */
[----:B------:R-:W-:Y:S02]  /*0f00*/  CS2R R150, SRZ ;  /* 0x0000000000967805 */ /* 0x000fe4000001ff00 */
[----:B------:R-:W-:Y:S02]  /*0f10*/  CS2R R184, SRZ ;  /* 0x0000000000b87805 */ /* 0x000fe4000001ff00 */
[----:B------:R-:W-:Y:S02]  /*0f20*/  VIMNMX R6, RZ, R7, !PT ;  /* 0x00000007ff067248 */ /* 0x000fe40007fe0100 */
[----:B------:R-:W-:Y:S02]  /*0f30*/  CS2R R186, SRZ ;  /* 0x0000000000ba7805 */ /* 0x000fe4000001ff00 */
[----:B------:R-:W-:-:S02]  /*0f40*/  CS2R R188, SRZ ;  /* 0x0000000000bc7805 */ /* 0x000fc4000001ff00 */
[----:B------:R-:W-:Y:S02]  /*0f50*/  CS2R R190, SRZ ;  /* 0x0000000000be7805 */ /* 0x000fe4000001ff00 */
[----:B------:R-:W-:Y:S02]  /*0f60*/  ISETP.GT.AND P2, PT, R237, R6, PT ;  /* 0x00000006ed00720c */ /* 0x000fe40003f44270 */
        /* <DEDUP_REMOVED lines=63> */
[----:B------:R-:W-:Y:S01]  /*1360*/  CS2R R134, SRZ ;  /* 0x0000000000867805 */ /* 0x000fe2000001ff00 */
[----:B------:R-:W-:Y:S06]  /*1370*/  @!P2 BRA `(.L_x_1002) ;  /* 0x0000007c0064a947 */ /* 0x000fec0003800000 */
[----:B------:R-:W1:Y:S01]  /*1380*/  S2R R8, SR_CgaCtaId ;  /* 0x0000000000087919 */ /* 0x000e620000008800 */
[----:B------:R-:W-:Y:S01]  /*1390*/  VIADD R21, R21, 0xffffff80 ;  /* 0xffffff8015157836 */ /* 0x000fe20000000000 */
[----:B------:R-:W-:Y:S02]  /*13a0*/  MOV R17, 0x400 ;  /* 0x0000040000117802 */ /* 0x000fe40000000f00 */
[----:B------:R-:W-:Y:S02]  /*13b0*/  SHF.L.U32 R16, RZ, 0x1f, RZ ;  /* 0x0000001fff107819 */ /* 0x000fe400000006ff */
[----:B------:R-:W-:-:S04]  /*13c0*/  SHF.R.S32.HI R4, RZ, 0x1f, R21 ;  /* 0x0000001fff047819 */ /* 0x000fc80000011415 */
[CC--:B------:R-:W-:Y:S02]  /*13d0*/  LEA.HI R5, R4.reuse, R21.reuse, RZ, 0x7 ;  /* 0x0000001504057211 */ /* 0x0c0fe400078f38ff */
[CC--:B------:R-:W-:Y:S02]  /*13e0*/  LEA.HI R10, R4.reuse, R21.reuse, RZ, 0x5 ;  /* 0x00000015040a7211 */ /* 0x0c0fe400078f28ff */
[----:B------:R-:W-:Y:S02]  /*13f0*/  SHF.R.S32.HI R7, RZ, 0x7, R5 ;  /* 0x00000007ff077819 */ /* 0x000fe40000011405 */
[----:B------:R-:W-:Y:S02]  /*1400*/  LEA.HI R13, R4, R21, RZ, 0x4 ;  /* 0x00000015040d7211 */ /* 0x000fe400078f20ff */
[--C-:B------:R-:W-:Y:S02]  /*1410*/  SHF.R.S32.HI R12, RZ, 0x5, R10.reuse ;  /* 0x00000005ff0c7819 */ /* 0x100fe4000001140a */
[----:B------:R-:W-:-:S02]  /*1420*/  SHF.R.S32.HI R11, RZ, 0x1f, R10 ;  /* 0x0000001fff0b7819 */ /* 0x000fc4000001140a */
[----:B------:R-:W-:Y:S02]  /*1430*/  LOP3.LUT R4, R5, 0xffffff80, RZ, 0xc0, !PT ;  /* 0xffffff8005047812 */ /* 0x000fe400078ec0ff */
[----:B------:R-:W-:Y:S02]  /*1440*/  LEA.HI R11, R11, R12, RZ, 0x2 ;  /* 0x0000000c0b0b7211 */ /* 0x000fe400078f10ff */
[----:B------:R-:W-:Y:S01]  /*1450*/  LOP3.LUT R14, R13, 0xffffff0, RZ, 0xc0, !PT ;  /* 0x0ffffff00d0e7812 */ /* 0x000fe200078ec0ff */
[----:B------:R-:W-:Y:S01]  /*1460*/  IMAD.IADD R10, R21, 0x1, -R4 ;  /* 0x00000001150a7824 */ /* 0x000fe200078e0a04 */
[----:B------:R-:W-:Y:S02]  /*1470*/  LOP3.LUT R13, R11, 0xfffffc, RZ, 0xc0, !PT ;  /* 0x00fffffc0b0d7812 */ /* 0x000fe400078ec0ff */
[----:B------:R-:W-:Y:S01]  /*1480*/  LEA.HI R15, R7, R7, RZ, 0x1 ;  /* 0x00000007070f7211 */ /* 0x000fe200078f08ff */
[----:B------:R-:W-:Y:S01]  /*1490*/  IMAD.IADD R14, R21, 0x1, -R14 ;  /* 0x00000001150e7824 */ /* 0x000fe200078e0a0e */
[----:B-1----:R-:W-:Y:S01]  /*14a0*/  LEA R17, R8, R17, 0x18 ;  /* 0x0000001108117211 */ /* 0x002fe200078ec0ff */
[----:B------:R-:W-:Y:S01]  /*14b0*/  IMAD.IADD R13, R12, 0x1, -R13 ;  /* 0x000000010c0d7824 */ /* 0x000fe200078e0a0d */
[----:B------:R-:W1:Y:S01]  /*14c0*/  SHFL.IDX PT, R8, R7, RZ, 0x1f ;  /* 0x00001fff07087589 */ /* 0x000e6200000e0000 */
[----:B------:R-:W-:Y:S01]  /*14d0*/  SHF.R.S32.HI R11, RZ, 0x1f, R10 ;  /* 0x0000001fff0b7819 */ /* 0x000fe2000001140a */
[----:B------:R-:W2:Y:S01]  /*14e0*/  SYNCS.PHASECHK.TRANS64.TRYWAIT P0, [R17+URZ+0x31800], R16 ;  /* 0x03180010110075a7 */ /* 0x000ea2000800017f */
[----:B------:R-:W-:Y:S01]  /*14f0*/  LOP3.LUT R12, R15, 0x1ffffffe, RZ, 0xc0, !PT ;  /* 0x1ffffffe0f0c7812 */ /* 0x000fe200078ec0ff */
[----:B------:R-:W-:-:S02]  /*1500*/  IMAD R14, R7, 0x40, R14 ;  /* 0x00000040070e7824 */ /* 0x000fc400078e020e */
[C---:B------:R-:W-:Y:S02]  /*1510*/  IMAD R15, R7.reuse, 0x800, R10 ;  /* 0x00000800070f7824 */ /* 0x040fe400078e020a */
[----:B------:R-:W-:Y:S01]  /*1520*/  IMAD.IADD R12, R7, 0x1, -R12 ;  /* 0x00000001070c7824 */ /* 0x000fe200078e0a0c */
[----:B-1----:R-:W-:-:S04]  /*1530*/  LEA.HI R4, R8, R8, RZ, 0x1 ;  /* 0x0000000808047211 */ /* 0x002fc800078f08ff */
[----:B------:R-:W-:-:S05]  /*1540*/  LOP3.LUT R5, R4, 0xfffffffe, RZ, 0xc0, !PT ;  /* 0xfffffffe04057812 */ /* 0x000fca00078ec0ff */
[----:B------:R-:W-:Y:S01]  /*1550*/  IMAD.IADD R4, R8, 0x1, -R5 ;  /* 0x0000000108047824 */ /* 0x000fe200078e0a05 */
[----:B------:R-:W-:-:S04]  /*1560*/  LEA.HI R5, R11, R10, RZ, 0x2 ;  /* 0x0000000a0b057211 */ /* 0x000fc800078f10ff */
[--C-:B------:R-:W-:Y:S02]  /*1570*/  SHF.R.S32.HI R7, RZ, 0x2, R5.reuse ;  /* 0x00000002ff077819 */ /* 0x100fe40000011405 */
[----:B------:R-:W-:Y:S01]  /*1580*/  SHF.R.S32.HI R8, RZ, 0x1f, R5 ;  /* 0x0000001fff087819 */ /* 0x000fe20000011405 */
[----:B--2---:R-:W-:Y:S06]  /*1590*/  @P0 BRA `(.L_x_1003) ;  /* 0x0000000000080947 */ /* 0x004fec0003800000 */
[----:B------:R-:W1:Y:S02]  /*15a0*/  SYNCS.PHASECHK.TRANS64.TRYWAIT P0, [R17+URZ+0x31800], R16 ;  /* 0x03180010110075a7 */ /* 0x000e64000800017f */
[----:B-1----:R-:W-:Y:S05]  /*15b0*/  @!P0 BRA `(.L_x_1004) ;  /* 0x000000a800848947 */ /* 0x002fea0003800000 */
.L_x_1003:
[----:B------:R-:W2:Y:S04]  /*15c0*/  LDL R20, [R1+0xc] ;  /* 0x00000c0001147983 */ /* 0x000ea80000100800 */
[----:B------:R-:W3:Y:S04]  /*15d0*/  LDL R19, [R1+0x8] ;  /* 0x0000080001137983 */ /* 0x000ee80000100800 */
[----:B------:R-:W4:Y:S04]  /*15e0*/  LDL R18, [R1+0x14] ;  /* 0x0000140001127983 */ /* 0x000f280000100800 */
[----:B------:R-:W5:Y:S01]  /*15f0*/  LDL R21, [R1+0x10] ;  /* 0x0000100001157983 */ /* 0x000f620000100800 */
[----:B------:R-:W-:Y:S01]  /*1600*/  LEA.HI R8, R8, R7, RZ, 0x3 ;  /* 0x0000000708087211 */ /* 0x000fe200078f18ff */
[----:B------:R-:W-:Y:S01]  /*1610*/  IMAD R14, R13, 0x10, R14 ;  /* 0x000000100d0e7824 */ /* 0x000fe200078e020e */
[----:B------:R-:W-:Y:S01]  /*1620*/  LOP3.LUT R5, R5, 0x7ffffffc, RZ, 0xc0, !PT ;  /* 0x7ffffffc05057812 */ /* 0x000fe200078ec0ff */
[----:B------:R-:W-:Y:S01]  /*1630*/  ULDC.64 UR4, c[0x0][0x2d8] ;  /* 0x0000b60000047ab9 */ /* 0x000fe20000000a00 */
[----:B------:R-:W-:Y:S01]  /*1640*/  LOP3.LUT R8, R8, 0xfffffff8, RZ, 0xc0, !PT ;  /* 0xfffffff808087812 */ /* 0x000fe200078ec0ff */
[----:B------:R-:W-:Y:S01]  /*1650*/  IMAD.SHL.U32 R13, R15, 0x4, RZ ;  /* 0x000000040f0d7824 */ /* 0x000fe200078e00ff */
[----:B------:R-:W-:Y:S01]  /*1660*/  LEA.HI R11, R11, R10, RZ, 0x5 ;  /* 0x0000000a0b0b7211 */ /* 0x000fe200078f28ff */
[----:B------:R-:W-:Y:S01]  /*1670*/  IMAD.IADD R5, R10, 0x1, -R5 ;  /* 0x000000010a057824 */ /* 0x000fe200078e0a05 */
[----:B------:R-:W-:Y:S01]  /*1680*/  CS2R R214, SRZ ;  /* 0x0000000000d67805 */ /* 0x000fe2000001ff00 */
[----:B------:R-:W-:Y:S01]  /*1690*/  IMAD.IADD R8, R7, 0x1, -R8 ;  /* 0x0000000107087824 */ /* 0x000fe200078e0a08 */
[----:B------:R-:W-:Y:S01]  /*16a0*/  IADD3 R2, P0, R13, R2, RZ ;  /* 0x000000020d027210 */ /* 0x000fe20007f1e0ff */
[----:B------:R-:W-:Y:S01]  /*16b0*/  IMAD R12, R12, 0x4, R5 ;  /* 0x000000040c0c7824 */ /* 0x000fe200078e0205 */
[----:B------:R-:W-:-:S02]  /*16c0*/  SHF.R.S32.HI R11, RZ, 0x5, R11 ;  /* 0x00000005ff0b7819 */ /* 0x000fc4000001140b */
[----:B------:R-:W-:Y:S02]  /*16d0*/  CS2R R212, SRZ ;  /* 0x0000000000d47805 */ /* 0x000fe4000001ff00 */
[----:B------:R-:W-:Y:S01]  /*16e0*/  LEA.HI.X.SX32 R3, R13, R3, 0x1, P0 ;  /* 0x000000030d037211 */ /* 0x000fe200000f0eff */
[----:B------:R-:W-:Y:S01]  /*16f0*/  IMAD.SHL.U32 R228, R12, 0x2, RZ ;  /* 0x000000020ce47824 */ /* 0x000fe200078e00ff */
        /* <DEDUP_REMOVED lines=78> */
[----:B------:R-:W-:Y:S01]  /*1be0*/  ULDC UR61, c[0x0][0x75c] ;  /* 0x0001d700003d7ab9 */ /* 0x000fe20000000800 */
[----:B------:R-:W-:Y:S01]  /*1bf0*/  UMOV UR60, URZ ;  /* 0x0000003f003c7c82 */ /* 0x000fe20008000000 */
[----:B--2---:R-:W-:-:S05]  /*1c00*/  SHF.R.S32.HI R7, RZ, 0x1f, R20 ;  /* 0x0000001fff077819 */ /* 0x004fca0000011414 */
[----:B------:R-:W-:Y:S01]  /*1c10*/  IMAD R5, R7, UR4, RZ ;  /* 0x0000000407057c24 */ /* 0x000fe2000f8e02ff */
[----:B---3--:R-:W-:Y:S02]  /*1c20*/  SHF.R.S32.HI R7, RZ, 0x1f, R19 ;  /* 0x0000001fff077819 */ /* 0x008fe40000011413 */
[----:B----4-:R-:W-:Y:S01]  /*1c30*/  R2UR UR6, R18 ;  /* 0x00000000120672ca */ /* 0x010fe200000e0000 */
[----:B------:R-:W-:Y:S01]  /*1c40*/  IMAD R18, R11, 0x10, R8 ;  /* 0x000000100b127824 */ /* 0x000fe200078e0208 */
[----:B------:R-:W-:Y:S01]  /*1c50*/  SEL R7, R7, RZ, !P1 ;  /* 0x000000ff07077207 */ /* 0x000fe20004800000 */
[----:B-----5:R-:W-:Y:S02]  /*1c60*/  IMAD R9, R21, -0x50, R9 ;  /* 0xffffffb015097824 */ /* 0x020fe400078e0209 */
[----:B------:R-:W-:Y:S01]  /*1c70*/  IMAD.WIDE.U32 R2, R20, UR4, R2 ;  /* 0x0000000414027c25 */ /* 0x000fe2000f8e0002 */
[----:B------:R-:W-:-:S03]  /*1c80*/  SEL R231, R19, RZ, !P1 ;  /* 0x000000ff13e77207 */ /* 0x000fc60004800000 */
[----:B------:R-:W-:Y:S01]  /*1c90*/  IMAD R11, R20, UR5, R5 ;  /* 0x00000005140b7c24 */ /* 0x000fe2000f8e0205 */
[----:B------:R-:W-:Y:S01]  /*1ca0*/  IADD3 R5, -R0, 0x1, R9 ;  /* 0x0000000100057810 */ /* 0x000fe20007ffe109 */
[----:B------:R-:W-:Y:S02]  /*1cb0*/  ULDC.64 UR4, c[0x0][0x2e0] ;  /* 0x0000b80000047ab9 */ /* 0x000fe40000000a00 */
[----:B------:R-:W-:Y:S02]  /*1cc0*/  IMAD R0, R7, UR4, RZ ;  /* 0x0000000407007c24 */ /* 0x000fe4000f8e02ff */
[----:B------:R-:W-:Y:S02]  /*1cd0*/  IMAD.IADD R3, R3, 0x1, R11 ;  /* 0x0000000103037824 */ /* 0x000fe400078e020b */
[--C-:B------:R-:W-:Y:S02]  /*1ce0*/  IMAD.IADD R229, R9, 0x1, -R228.reuse ;  /* 0x0000000109e57824 */ /* 0x100fe400078e0ae4 */
[----:B------:R-:W-:-:S02]  /*1cf0*/  IMAD.IADD R228, R5, 0x1, -R228 ;  /* 0x0000000105e47824 */ /* 0x000fc400078e0ae4 */
[C---:B------:R-:W-:Y:S02]  /*1d00*/  IMAD R5, R231.reuse, UR5, R0 ;  /* 0x00000005e7057c24 */ /* 0x040fe4000f8e0200 */
[----:B------:R-:W-:Y:S01]  /*1d10*/  IMAD.WIDE.U32 R230, R231, UR4, R2 ;  /* 0x00000004e7e67c25 */ /* 0x000fe2000f8e0002 */
[----:B------:R-:W-:-:S03]  /*1d20*/  ULOP3.LUT UR4, UR6, 0x1, URZ, 0xfc, !UPT ;  /* 0x0000000106047892 */ /* 0x000fc6000f8efc3f */
[----:B------:R-:W-:-:S03]  /*1d30*/  IMAD.IADD R5, R231, 0x1, R5 ;  /* 0x00000001e7057824 */ /* 0x000fc600078e0205 */
[----:B------:R-:W-:-:S05]  /*1d40*/  IMAD.U32 R0, RZ, RZ, UR4 ;  /* 0x00000004ff007e24 */ /* 0x000fca000f8e00ff */
[----:B------:R2:W-:Y:S04]  /*1d50*/  STL [R1+0x4], R0 ;  /* 0x0000040001007387 */ /* 0x0005e80000100800 */
[----:B------:R3:W-:Y:S01]  /*1d60*/  STL [R1], R5 ;  /* 0x0000000501007387 */ /* 0x0007e20000100800 */
[----:B------:R-:W-:Y:S02]  /*1d70*/  IMAD.MOV.U32 R3, RZ, RZ, R6 ;  /* 0x000000ffff037224 */ /* 0x000fe400078e0006 */
[----:B--2---:R-:W-:Y:S02]  /*1d80*/  IMAD.SHL.U32 R0, R14, 0x8, RZ ;  /* 0x000000080e007824 */ /* 0x004fe400078e00ff */
[----:B------:R-:W-:Y:S02]  /*1d90*/  IMAD.MOV.U32 R19, RZ, RZ, RZ ;  /* 0x000000ffff137224 */ /* 0x000fe400078e00ff */
[----:B------:R-:W-:-:S02]  /*1da0*/  IMAD.MOV.U32 R2, RZ, RZ, RZ ;  /* 0x000000ffff027224 */ /* 0x000fc400078e00ff */
[----:B---3--:R-:W-:-:S07]  /*1db0*/  IMAD R0, R0, 0x2, R17 ;  /* 0x0000000200007824 */ /* 0x008fce00078e0211 */
.L_x_1015:
[----:B--2---:R-:W2:Y:S02]  /*1dc0*/  LDL R5, [R1+0x4] ;  /* 0x0000040001057983 */ /* 0x004ea40000100800 */
[----:B--2---:R-:W-:-:S13]  /*1dd0*/  R2UR UR4, R5 ;  /* 0x00000000050472ca */ /* 0x004fda00000e0000 */
[----:B------:R-:W-:-:S06]  /*1de0*/  UISETP.NE.AND UP0, UPT, UR4, 0x3, UPT ;  /* 0x000000030400788c */ /* 0x000fcc000bf05270 */
[----:B------:R-:W-:-:S13]  /*1df0*/  PLOP3.LUT P0, PT, PT, PT, UP0, 0x80, 0x0 ;  /* 0x000000000000781c */ /* 0x000fda0003f0f008 */
[----:B------:R-:W-:Y:S05]  /*1e00*/  @!P0 BRA `(.L_x_1005) ;  /* 0x0000000000048947 */ /* 0x000fea0003800000 */
[----:B------:R-:W-:Y:S01]  /*1e10*/  BPT.TRAP 0x1 ;  /* 0x000000040000795c */ /* 0x000fe20000300000 */
.L_x_1005:
[----:B-1----:R-:W-:Y:S01]  /*1e20*/  IMAD R16, R2, 0x8, R17 ;  /* 0x0000000802107824 */ /* 0x002fe200078e0211 */
[----:B------:R-:W-:-:S04]  /*1e30*/  SHF.L.U32 R9, R19, 0x1f, RZ ;  /* 0x0000001f13097819 */ /* 0x000fc800000006ff */
[----:B------:R1:W2:Y:S01]  /*1e40*/  SYNCS.PHASECHK.TRANS64.TRYWAIT P1, [R16+URZ+0x31810], R9 ;  /* 0x03181009100075a7 */ /* 0x0002a2000802017f */
[----:B------:R-:W-:Y:S05]  /*1e50*/  @!P0 BRA `(.L_x_1006) ;  /* 0x0000000000048947 */ /* 0x000fea0003800000 */
[----:B------:R-:W-:Y:S01]  /*1e60*/  BPT.TRAP 0x1 ;  /* 0x000000040000795c */ /* 0x000fe20000300000 */
.L_x_1006:
        /* <DEDUP_REMOVED lines=11> */
.L_x_1007:
        /* <DEDUP_REMOVED lines=438> */
.L_x_1009:
[----:B------:R-:W-:-:S05]  /*3a80*/  IMAD.U32 R10, RZ, RZ, UR60 ;  /* 0x0000003cff0a7e24 */ /* 0x000fca000f8e00ff */
[----:B------:R-:W-:-:S04]  /*3a90*/  SHF.L.U32 R10, R10, 0x1f, RZ ;  /* 0x0000001f0a0a7819 */ /* 0x000fc800000006ff */
[----:B------:R1:W4:Y:S01]  /*3aa0*/  SYNCS.PHASECHK.TRANS64.TRYWAIT P1, [R17+URZ+0x31830], R10 ;  /* 0x0318300a110075a7 */ /* 0x000322000802017f */
[----:B------:R-:W-:Y:S05]  /*3ab0*/  @!P0 BRA `(.L_x_1010) ;  /* 0x0000000000048947 */ /* 0x000fea0003800000 */
[----:B------:R-:W-:Y:S01]  /*3ac0*/  BPT.TRAP 0x1 ;  /* 0x000000040000795c */ /* 0x000fe20000300000 */
.L_x_1010:
        /* <DEDUP_REMOVED lines=11> */
.L_x_1011:
        /* <DEDUP_REMOVED lines=437> */
[----:B------:R-:W-:Y:S02]  /*56d0*/  IMAD R29, R3, 0x40, R18 ;  /* 0x00000040031d7824 */ /* 0x000fe400078e0212 */
[----:B------:R-:W-:Y:S01]  /*56e0*/  FMUL.FTZ R11, R27, UR61 ;  /* 0x0000003d1b0b7c20 */ /* 0x000fe20008410000 */
[----:B------:R-:W1:Y:S01]  /*56f0*/  MUFU.TANH R8, R8 ;  /* 0x0000000800087308 */ /* 0x000e620000002400 */
[----:B------:R-:W-:Y:S01]  /*5700*/  FMUL.FTZ R20, R32, UR61 ;  /* 0x0000003d20147c20 */ /* 0x000fe20008410000 */
[----:B------:R-:W-:Y:S01]  /*5710*/  FMUL.FTZ R21, R33, UR61 ;  /* 0x0000003d21157c20 */ /* 0x000fe20008410000 */
[----:B------:R-:W-:Y:S01]  /*5720*/  VIADDMNMX R27, R29, R228, R229, PT ;  /* 0x000000e41d1b7246 */ /* 0x000fe200038001e5 */
[----:B------:R-:W-:Y:S01]  /*5730*/  FMUL.FTZ R24, R36, UR61 ;  /* 0x0000003d24187c20 */ /* 0x000fe20008410000 */
[----:B------:R-:W-:Y:S01]  /*5740*/  FMUL.FTZ R25, R37, UR61 ;  /* 0x0000003d25197c20 */ /* 0x000fe20008410000 */
[----:B------:R-:W-:Y:S01]  /*5750*/  FMUL.FTZ R10, R26, UR61 ;  /* 0x0000003d1a0a7c20 */ /* 0x000fe20008410000 */
[C---:B------:R-:W-:Y:S01]  /*5760*/  ISETP.GT.AND P6, PT, R27.reuse, RZ, PT ;  /* 0x000000ff1b00720c */ /* 0x040fe20003fc4270 */
[----:B------:R-:W4:Y:S01]  /*5770*/  MUFU.TANH R9, R9 ;  /* 0x0000000900097308 */ /* 0x000f220000002400 */
[C---:B------:R-:W-:Y:S01]  /*5780*/  ISETP.GT.AND P1, PT, R27.reuse, 0x1, PT ;  /* 0x000000011b00780c */ /* 0x040fe20003f24270 */
[----:B------:R-:W-:Y:S01]  /*5790*/  FMUL.FTZ R14, R30, UR61 ;  /* 0x0000003d1e0e7c20 */ /* 0x000fe20008410000 */
[----:B------:R-:W-:Y:S01]  /*57a0*/  ISETP.GT.AND P2, PT, R27, 0x10, PT ;  /* 0x000000101b00780c */ /* 0x000fe20003f44270 */
[----:B------:R-:W-:Y:S01]  /*57b0*/  FMUL.FTZ R15, R31, UR61 ;  /* 0x0000003d1f0f7c20 */ /* 0x000fe20008410000 */
[C---:B------:R-:W-:Y:S01]  /*57c0*/  ISETP.GT.AND P3, PT, R27.reuse, 0x11, PT ;  /* 0x000000111b00780c */ /* 0x040fe20003f64270 */
[----:B------:R-:W-:Y:S01]  /*57d0*/  FMUL.FTZ R26, R40, UR61 ;  /* 0x0000003d281a7c20 */ /* 0x000fe20008410000 */
[C---:B------:R-:W-:Y:S01]  /*57e0*/  ISETP.GT.AND P4, PT, R27.reuse, 0x20, PT ;  /* 0x000000201b00780c */ /* 0x040fe20003f84270 */
[----:B------:R-:W5:Y:S01]  /*57f0*/  MUFU.TANH R12, R12 ;  /* 0x0000000c000c7308 */ /* 0x000f620000002400 */
[----:B-1----:R-:W-:Y:S01]  /*5800*/  FSEL R235, R8, -INF , P6 ;  /* 0xff80000008eb7808 */ /* 0x002fe20003000000 */
[----:B------:R-:W-:Y:S01]  /*5810*/  FMUL.FTZ R22, R34, UR61 ;  /* 0x0000003d22167c20 */ /* 0x000fe20008410000 */
[----:B------:R-:W-:Y:S01]  /*5820*/  ISETP.GT.AND P5, PT, R27, 0x21, PT ;  /* 0x000000211b00780c */ /* 0x000fe20003fa4270 */
[----:B------:R-:W-:Y:S01]  /*5830*/  FMUL.FTZ R23, R35, UR61 ;  /* 0x0000003d23177c20 */ /* 0x000fe20008410000 */
[----:B------:R-:W-:Y:S01]  /*5840*/  ISETP.GT.AND P6, PT, R27, 0x30, PT ;  /* 0x000000301b00780c */ /* 0x000fe20003fc4270 */
[----:B------:R-:W-:Y:S01]  /*5850*/  FMUL.FTZ R28, R38, UR61 ;  /* 0x0000003d261c7c20 */ /* 0x000fe20008410000 */
[----:B------:R-:W-:Y:S01]  /*5860*/  IADD3 R34, R228, 0x8, R29 ;  /* 0x00000008e4227810 */ /* 0x000fe20007ffe01d */
[----:B------:R-:W1:Y:S01]  /*5870*/  MUFU.TANH R13, R13 ;  /* 0x0000000d000d7308 */ /* 0x000e620000002400 */
[----:B----4-:R-:W-:Y:S01]  /*5880*/  FSEL R233, R9, -INF , P1 ;  /* 0xff80000009e97808 */ /* 0x010fe20000800000 */
[----:B------:R-:W-:Y:S01]  /*5890*/  FMUL.FTZ R29, R39, UR61 ;  /* 0x0000003d271d7c20 */ /* 0x000fe20008410000 */
[----:B------:R-:W-:Y:S01]  /*58a0*/  ISETP.GT.AND P1, PT, R27, 0x31, PT ;  /* 0x000000311b00780c */ /* 0x000fe20003f24270 */
[----:B------:R-:W-:Y:S01]  /*58b0*/  FMUL.FTZ R30, R42, UR61 ;  /* 0x0000003d2a1e7c20 */ /* 0x000fe20008410000 */
[----:B------:R-:W-:Y:S01]  /*58c0*/  VIMNMX R34, R229, R34, PT ;  /* 0x00000022e5227248 */ /* 0x000fe20003fe0100 */
[--C-:B--2---:R-:W-:Y:S01]  /*58d0*/  FFMA.FTZ R235, R235, UR4, -R7.reuse ;  /* 0x00000004ebeb7c23 */ /* 0x104fe20008010807 */
[----:B------:R-:W-:Y:S01]  /*58e0*/  FFMA.FTZ R233, R233, UR4, -R7 ;  /* 0x00000004e9e97c23 */ /* 0x000fe20008010807 */
[----:B------:R-:W2:Y:S01]  /*58f0*/  MUFU.TANH R20, R20 ;  /* 0x0000001400147308 */ /* 0x000ea20000002400 */
[C---:B-----5:R-:W-:Y:S01]  /*5900*/  FSEL R232, R12.reuse, -INF , P2 ;  /* 0xff8000000ce87808 */ /* 0x060fe20001000000 */
[----:B------:R-:W-:Y:S01]  /*5910*/  FFMA.FTZ R9, -R9, R9, 1 ;  /* 0x3f80000009097423 */ /* 0x000fe20000010109 */
[----:B------:R-:W-:Y:S01]  /*5920*/  ISETP.GT.AND P2, PT, R27, 0x40, PT ;  /* 0x000000401b00780c */ /* 0x000fe20003f44270 */
[----:B------:R-:W-:-:S02]  /*5930*/  FFMA.FTZ R12, -R12, R12, 1 ;  /* 0x3f8000000c0c7423 */ /* 0x000fc4000001010c */
[--C-:B------:R-:W-:Y:S02]  /*5940*/  FFMA.FTZ R232, R232, UR4, -R7.reuse ;  /* 0x00000004e8e87c23 */ /* 0x100fe40008010807 */
[----:B------:R-:W4:Y:S01]  /*5950*/  MUFU.TANH R21, R21 ;  /* 0x0000001500157308 */ /* 0x000f220000002400 */
[----:B-1----:R-:W-:Y:S02]  /*5960*/  FSEL R227, R13, -INF , P3 ;  /* 0xff8000000de37808 */ /* 0x002fe40001800000 */
[----:B------:R-:W-:Y:S01]  /*5970*/  ISETP.GT.AND P3, PT, R27, 0x41, PT ;  /* 0x000000411b00780c */ /* 0x000fe20003f64270 */
[----:B------:R-:W-:Y:S02]  /*5980*/  FMUL.FTZ R27, R41, UR61 ;  /* 0x0000003d291b7c20 */ /* 0x000fe40008410000 */
[----:B------:R-:W-:Y:S02]  /*5990*/  FFMA.FTZ R227, R227, UR4, -R7 ;  /* 0x00000004e3e37c23 */ /* 0x000fe40008010807 */
[----:B------:R-:W1:Y:S01]  /*59a0*/  MUFU.TANH R24, R24 ;  /* 0x0000001800187308 */ /* 0x000e620000002400 */
[----:B--2---:R-:W-:-:S02]  /*59b0*/  FSEL R224, R20, -INF , P4 ;  /* 0xff80000014e07808 */ /* 0x004fc40002000000 */
[----:B------:R-:W-:-:S03]  /*59c0*/  ISETP.GT.AND P4, PT, R34, RZ, PT ;  /* 0x000000ff2200720c */ /* 0x000fc60003f84270 */
[----:B------:R-:W-:Y:S02]  /*59d0*/  FFMA.FTZ R224, R224, UR4, -R7 ;  /* 0x00000004e0e07c23 */ /* 0x000fe40008010807 */
[----:B------:R-:W2:Y:S01]  /*59e0*/  MUFU.TANH R25, R25 ;  /* 0x0000001900197308 */ /* 0x000ea20000002400 */
[----:B----4-:R-:W-:Y:S02]  /*59f0*/  FSEL R41, R21, -INF , P5 ;  /* 0xff80000015297808 */ /* 0x010fe40002800000 */
[----:B------:R-:W-:-:S03]  /*5a00*/  ISETP.GT.AND P5, PT, R34, 0x1, PT ;  /* 0x000000012200780c */ /* 0x000fc60003fa4270 */
[----:B------:R-:W-:Y:S02]  /*5a10*/  FFMA.FTZ R41, R41, UR4, -R7 ;  /* 0x0000000429297c23 */ /* 0x000fe40008010807 */
[----:B------:R-:W4:Y:S01]  /*5a20*/  MUFU.TANH R10, R10 ;  /* 0x0000000a000a7308 */ /* 0x000f220000002400 */
[----:B-1----:R-:W-:Y:S02]  /*5a30*/  FSEL R32, R24, -INF , P6 ;  /* 0xff80000018207808 */ /* 0x002fe40003000000 */
[----:B------:R-:W-:-:S03]  /*5a40*/  ISETP.GT.AND P6, PT, R34, 0x10, PT ;  /* 0x000000102200780c */ /* 0x000fc60003fc4270 */
[----:B------:R-:W-:Y:S02]  /*5a50*/  FFMA.FTZ R32, R32, UR4, -R7 ;  /* 0x0000000420207c23 */ /* 0x000fe40008010807 */
[----:B------:R-:W1:Y:S01]  /*5a60*/  MUFU.TANH R11, R11 ;  /* 0x0000000b000b7308 */ /* 0x000e620000002400 */
[----:B--2---:R-:W-:Y:S02]  /*5a70*/  FSEL R31, R25, -INF , P1 ;  /* 0xff800000191f7808 */ /* 0x004fe40000800000 */
[----:B------:R-:W-:-:S03]  /*5a80*/  ISETP.GT.AND P1, PT, R34, 0x11, PT ;  /* 0x000000112200780c */ /* 0x000fc60003f24270 */
[----:B------:R-:W-:Y:S02]  /*5a90*/  FFMA.FTZ R31, R31, UR4, -R7 ;  /* 0x000000041f1f7c23 */ /* 0x000fe40008010807 */
[----:B------:R-:W2:Y:S01]  /*5aa0*/  MUFU.TANH R14, R14 ;  /* 0x0000000e000e7308 */ /* 0x000ea20000002400 */
[----:B----4-:R-:W-:Y:S02]  /*5ab0*/  FSEL R37, R10, -INF , P4 ;  /* 0xff8000000a257808 */ /* 0x010fe40002000000 */
[----:B------:R-:W-:-:S05]  /*5ac0*/  ISETP.GT.AND P4, PT, R34, 0x30, PT ;  /* 0x000000302200780c */ /* 0x000fca0003f84270 */
[----:B------:R-:W4:Y:S01]  /*5ad0*/  MUFU.TANH R15, R15 ;  /* 0x0000000f000f7308 */ /* 0x000f220000002400 */
[----:B-1----:R-:W-:Y:S02]  /*5ae0*/  FSEL R234, R11, -INF , P5 ;  /* 0xff8000000bea7808 */ /* 0x002fe40002800000 */
[----:B------:R-:W-:-:S03]  /*5af0*/  ISETP.GT.AND P5, PT, R34, 0x31, PT ;  /* 0x000000312200780c */ /* 0x000fc60003fa4270 */
[----:B---3--:R-:W-:Y:S02]  /*5b00*/  FFMA.FTZ R234, R234, UR4, -R6 ;  /* 0x00000004eaea7c23 */ /* 0x008fe40008010806 */
[----:B------:R-:W1:Y:S01]  /*5b10*/  MUFU.TANH R26, R26 ;  /* 0x0000001a001a7308 */ /* 0x000e620000002400 */
[----:B--2---:R-:W-:Y:S02]  /*5b20*/  FSEL R35, R14, -INF , P6 ;  /* 0xff8000000e237808 */ /* 0x004fe40003000000 */
[----:B------:R-:W-:-:S03]  /*5b30*/  ISETP.GT.AND P6, PT, R34, 0x40, PT ;  /* 0x000000402200780c */ /* 0x000fc60003fc4270 */
[----:B------:R-:W-:Y:S02]  /*5b40*/  FFMA.FTZ R35, R35, UR4, -R6 ;  /* 0x0000000423237c23 */ /* 0x000fe40008010806 */
[----:B------:R-:W2:Y:S01]  /*5b50*/  MUFU.TANH R27, R27 ;  /* 0x0000001b001b7308 */ /* 0x000ea20000002400 */
[----:B----4-:R-:W-:Y:S02]  /*5b60*/  FSEL R36, R15, -INF , P1 ;  /* 0xff8000000f247808 */ /* 0x010fe40000800000 */
[----:B------:R-:W-:-:S05]  /*5b70*/  ISETP.GT.AND P1, PT, R34, 0x41, PT ;  /* 0x000000412200780c */ /* 0x000fca0003f24270 */
[----:B------:R-:W3:Y:S01]  /*5b80*/  MUFU.TANH R22, R22 ;  /* 0x0000001600167308 */ /* 0x000ee20000002400 */
[----:B-1----:R-:W-:Y:S02]  /*5b90*/  FSEL R33, R26, -INF , P2 ;  /* 0xff8000001a217808 */ /* 0x002fe40001000000 */
[----:B------:R-:W-:-:S03]  /*5ba0*/  ISETP.GT.AND P2, PT, R34, 0x20, PT ;  /* 0x000000202200780c */ /* 0x000fc60003f44270 */
[--C-:B------:R-:W-:Y:S02]  /*5bb0*/  FFMA.FTZ R33, R33, UR4, -R7.reuse ;  /* 0x0000000421217c23 */ /* 0x100fe40008010807 */
[----:B------:R-:W1:Y:S01]  /*5bc0*/  MUFU.TANH R23, R23 ;  /* 0x0000001700177308 */ /* 0x000e620000002400 */
[----:B--2---:R-:W-:Y:S02]  /*5bd0*/  FSEL R39, R27, -INF , P3 ;  /* 0xff8000001b277808 */ /* 0x004fe40001800000 */
[----:B------:R-:W-:Y:S01]  /*5be0*/  ISETP.GT.AND P3, PT, R34, 0x21, PT ;  /* 0x000000212200780c */ /* 0x000fe20003f64270 */
[----:B------:R-:W-:Y:S01]  /*5bf0*/  FMUL.FTZ R34, R43, UR61 ;  /* 0x0000003d2b227c20 */ /* 0x000fe20008410000 */
[--C-:B------:R-:W-:Y:S01]  /*5c00*/  FFMA.FTZ R43, R36, UR4, -R6.reuse ;  /* 0x00000004242b7c23 */ /* 0x100fe20008010806 */
[----:B------:R-:W-:Y:S01]  /*5c10*/  FFMA.FTZ R39, R39, UR4, -R7 ;  /* 0x0000000427277c23 */ /* 0x000fe20008010807 */
[----:B------:R-:W-:Y:S01]  /*5c20*/  FFMA.FTZ R7, R37, UR4, -R6 ;  /* 0x0000000425077c23 */ /* 0x000fe20008010806 */
[----:B------:R-:W2:Y:S01]  /*5c30*/  MUFU.TANH R28, R28 ;  /* 0x0000001c001c7308 */ /* 0x000ea20000002400 */
[----:B---3--:R-:W-:-:S05]  /*5c40*/  FSEL R38, R22, -INF , P2 ;  /* 0xff80000016267808 */ /* 0x008fca0001000000 */
[----:B------:R-:W-:Y:S02]  /*5c50*/  FFMA.FTZ R38, R38, UR4, -R6 ;  /* 0x0000000426267c23 */ /* 0x000fe40008010806 */
        /* <DEDUP_REMOVED lines=9> */
[----:B------:R-:W3:Y:S01]  /*5cf0*/  MUFU.EX2 R235, R235 ;  /* 0x000000eb00eb7308 */ /* 0x000ee20000000800 */
[----:B-1----:R-:W-:-:S05]  /*5d00*/  FSEL R36, R30, -INF , P6 ;  /* 0xff8000001e247808 */ /* 0x002fca0003000000 */
[----:B------:R-:W-:Y:S02]  /*5d10*/  FFMA.FTZ R36, R36, UR4, -R6 ;  /* 0x0000000424247c23 */ /* 0x000fe40008010806 */
[----:B------:R-:W-:Y:S01]  /*5d20*/  MUFU.EX2 R233, R233 ;  /* 0x000000e900e97308 */ /* 0x000fe20000000800 */
[----:B--2---:R-:W-:-:S05]  /*5d30*/  FSEL R226, R34, -INF , P1 ;  /* 0xff80000022e27808 */ /* 0x004fca0000800000 */
[----:B------:R-:W-:Y:S01]  /*5d40*/  FFMA.FTZ R226, R226, UR4, -R6 ;  /* 0x00000004e2e27c23 */ /* 0x000fe20008010806 */
[----:B------:R-:W-:Y:S01]  /*5d50*/  IMAD R6, R18, 0x4, R17 ;  /* 0x0000000412067824 */ /* 0x000fe200078e0211 */
[----:B------:R-:W-:Y:S04]  /*5d60*/  MUFU.EX2 R234, R234 ;  /* 0x000000ea00ea7308 */ /* 0x000fe80000000800 */
[----:B------:R-:W1:Y:S04]  /*5d70*/  LDS R225, [R6+0x2c300] ;  /* 0x02c3000006e17984 */ /* 0x000e680000000800 */
[----:B------:R2:W4:Y:S01]  /*5d80*/  LDS R236, [R6+0x2c320] ;  /* 0x02c3200006ec7984 */ /* 0x0005220000000800 */
[----:B------:R-:W-:-:S02]  /*5d90*/  WARPGROUP.DEPBAR.LE gsb0, 0x0 ;  /* 0x00008000000079c5 */ /* 0x000fc40000010000 */
[----:B------:R-:W-:Y:S01]  /*5da0*/  MUFU.EX2 R232, R232 ;  /* 0x000000e800e87308 */ /* 0x000fe20000000800 */
[----:B--2---:R-:W-:-:S07]  /*5db0*/  FFMA.FTZ R6, -R8, R8, 1 ;  /* 0x3f80000008067423 */ /* 0x004fce0000010108 */
[----:B------:R-:W2:Y:S08]  /*5dc0*/  MUFU.EX2 R8, R7 ;  /* 0x0000000700087308 */ /* 0x000eb00000000800 */
[----:B------:R-:W5:Y:S08]  /*5dd0*/  MUFU.EX2 R31, R31 ;  /* 0x0000001f001f7308 */ /* 0x000f700000000800 */
[----:B------:R-:W-:Y:S08]  /*5de0*/  MUFU.EX2 R227, R227 ;  /* 0x000000e300e37308 */ /* 0x000ff00000000800 */
[----:B------:R-:W-:Y:S01]  /*5df0*/  MUFU.EX2 R224, R224 ;  /* 0x000000e000e07308 */ /* 0x000fe20000000800 */
[--C-:B-1----:R-:W-:Y:S01]  /*5e00*/  FADD.FTZ R44, R44, -R225.reuse ;  /* 0x800000e12c2c7221 */ /* 0x102fe20000010000 */
[----:B------:R-:W-:-:S06]  /*5e10*/  FADD.FTZ R45, R45, -R225 ;  /* 0x800000e12d2d7221 */ /* 0x000fcc0000010000 */
[----:B------:R-:W1:Y:S01]  /*5e20*/  MUFU.EX2 R33, R33 ;  /* 0x0000002100217308 */ /* 0x000e620000000800 */
[----:B---3--:R-:W-:Y:S01]  /*5e30*/  FMUL.FTZ R44, R235, R44 ;  /* 0x0000002ceb2c7220 */ /* 0x008fe20000410000 */
[----:B--2---:R-:W-:Y:S01]  /*5e40*/  F2FP.F16.F32.PACK_AB R7, R234, R8 ;  /* 0x00000008ea07723e */ /* 0x004fe200000000ff */
[----:B------:R-:W-:Y:S01]  /*5e50*/  FMUL.FTZ R45, R233, R45 ;  /* 0x0000002de92d7220 */ /* 0x000fe20000410000 */
[--C-:B------:R-:W-:Y:S01]  /*5e60*/  FADD.FTZ R217, R217, -R225.reuse ;  /* 0x800000e1d9d97221 */ /* 0x100fe20000010000 */
[----:B------:R-:W-:Y:S01]  /*5e70*/  FMUL.FTZ R44, R6, R44 ;  /* 0x0000002c062c7220 */ /* 0x000fe20000410000 */
[----:B------:R-:W-:Y:S01]  /*5e80*/  F2FP.F16.F32.PACK_AB R6, R233, R235 ;  /* 0x000000ebe906723e */ /* 0x000fe200000000ff */
[----:B------:R-:W-:Y:S01]  /*5e90*/  BAR.SYNC.DEFER_BLOCKING 0x9, 0x100 ;  /* 0x0244000000007b1d */ /* 0x000fe20000010000 */
[----:B------:R-:W-:Y:S01]  /*5ea0*/  FMUL.FTZ R9, R9, R45 ;  /* 0x0000002d09097220 */ /* 0x000fe20000410000 */
[--C-:B------:R-:W-:Y:S01]  /*5eb0*/  FADD.FTZ R45, R52, -R225.reuse ;  /* 0x800000e1342d7221 */ /* 0x100fe20000010000 */
[--C-:B------:R-:W-:Y:S01]  /*5ec0*/  FADD.FTZ R52, R53, -R225.reuse ;  /* 0x800000e135347221 */ /* 0x100fe20000010000 */
[----:B----4-:R-:W-:Y:S01]  /*5ed0*/  FADD.FTZ R53, R46, -R236 ;  /* 0x800000ec2e357221 */ /* 0x010fe20000010000 */
[--C-:B------:R-:W-:Y:S01]  /*5ee0*/  FADD.FTZ R220, R220, -R225.reuse ;  /* 0x800000e1dcdc7221 */ /* 0x100fe20000010000 */
[----:B------:R-:W-:-:S02]  /*5ef0*/  FADD.FTZ R48, R48, -R225 ;  /* 0x800000e130307221 */ /* 0x000fc40000010000 */
[----:B------:R-:W-:Y:S01]  /*5f00*/  FMUL.FTZ R53, R8, R53 ;  /* 0x0000003508357220 */ /* 0x000fe20000410000 */
[----:B------:R-:W-:Y:S01]  /*5f10*/  FFMA.FTZ R8, -R20, R20, 1 ;  /* 0x3f80000014087423 */ /* 0x000fe20000010114 */
[----:B------:R-:W-:Y:S01]  /*5f20*/  FFMA.FTZ R20, -R24, R24, 1 ;  /* 0x3f80000018147423 */ /* 0x000fe20000010118 */
[----:B------:R-:W-:Y:S01]  /*5f30*/  FFMA.FTZ R24, -R26, R26, 1 ;  /* 0x3f8000001a187423 */ /* 0x000fe2000001011a */
[----:B------:R-:W-:Y:S01]  /*5f40*/  FADD.FTZ R221, R221, -R225 ;  /* 0x800000e1dddd7221 */ /* 0x000fe20000010000 */
[----:B------:R-:W-:Y:S01]  /*5f50*/  MUFU.EX2 R35, R35 ;  /* 0x0000002300237308 */ /* 0x000fe20000000800 */
[----:B------:R-:W-:Y:S01]  /*5f60*/  FFMA.FTZ R10, -R10, R10, 1 ;  /* 0x3f8000000a0a7423 */ /* 0x000fe2000001010a */
[--C-:B------:R-:W-:Y:S01]  /*5f70*/  FADD.FTZ R50, R50, -R236.reuse ;  /* 0x800000ec32327221 */ /* 0x100fe20000010000 */
[----:B------:R-:W-:-:S05]  /*5f80*/  FADD.FTZ R51, R51, -R236 ;  /* 0x800000ec33337221 */ /* 0x000fca0000010000 */
[----:B------:R-:W-:Y:S01]  /*5f90*/  MUFU.EX2 R226, R226 ;  /* 0x000000e200e27308 */ /* 0x000fe20000000800 */
[----:B------:R-:W-:-:S07]  /*5fa0*/  FADD.FTZ R55, R55, -R236 ;  /* 0x800000ec37377221 */ /* 0x000fce0000010000 */
[----:B------:R-:W-:Y:S01]  /*5fb0*/  MUFU.EX2 R41, R41 ;  /* 0x0000002900297308 */ /* 0x000fe20000000800 */
[----:B------:R2:W-:Y:S01]  /*5fc0*/  STSM.16.M88.2 [R0+0x2c500], R6 ;  /* 0x02c5000600007844 */ /* 0x0005e20000000100 */
[----:B------:R-:W-:Y:S01]  /*5fd0*/  FMUL.FTZ R48, R232, R48 ;  /* 0x00000030e8307220 */ /* 0x000fe20000410000 */
[----:B-----5:R-:W-:-:S05]  /*5fe0*/  FMUL.FTZ R26, R31, R217 ;  /* 0x000000d91f1a7220 */ /* 0x020fca0000410000 */
[----:B------:R-:W-:Y:S01]  /*5ff0*/  MUFU.EX2 R32, R32 ;  /* 0x0000002000207308 */ /* 0x000fe20000000800 */
[----:B------:R-:W-:-:S07]  /*6000*/  FMUL.FTZ R12, R12, R48 ;  /* 0x000000300c0c7220 */ /* 0x000fce0000410000 */
[----:B------:R-:W-:Y:S01]  /*6010*/  MUFU.EX2 R42, R42 ;  /* 0x0000002a002a7308 */ /* 0x000fe20000000800 */
[--C-:B------:R-:W-:Y:S01]  /*6020*/  FADD.FTZ R54, R54, -R236.reuse ;  /* 0x800000ec36367221 */ /* 0x100fe20000010000 */
[----:B------:R-:W-:Y:S01]  /*6030*/  FFMA.FTZ R23, -R23, R23, 1 ;  /* 0x3f80000017177423 */ /* 0x000fe20000010117 */
[--C-:B------:R-:W-:Y:S01]  /*6040*/  FADD.FTZ R223, R223, -R236.reuse ;  /* 0x800000ecdfdf7221 */ /* 0x100fe20000010000 */
[----:B------:R-:W-:Y:S01]  /*6050*/  FFMA.FTZ R22, -R22, R22, 1 ;  /* 0x3f80000016167423 */ /* 0x000fe20000010116 */
[--C-:B------:R-:W-:Y:S01]  /*6060*/  FADD.FTZ R218, R218, -R236.reuse ;  /* 0x800000ecdada7221 */ /* 0x100fe20000010000 */
[--C-:B------:R-:W-:Y:S01]  /*6070*/  FADD.FTZ R222, R222, -R236.reuse ;  /* 0x800000ecdede7221 */ /* 0x100fe20000010000 */
[--C-:B------:R-:W-:Y:S01]  /*6080*/  FADD.FTZ R219, R219, -R236.reuse ;  /* 0x800000ecdbdb7221 */ /* 0x100fe20000010000 */
[----:B--2---:R-:W2:Y:S01]  /*6090*/  MUFU.EX2 R6, R39 ;  /* 0x0000002700067308 */ /* 0x004ea20000000800 */
[----:B------:R-:W-:Y:S01]  /*60a0*/  FFMA.FTZ R7, -R13, R13, 1 ;  /* 0x3f8000000d077423 */ /* 0x000fe2000001010d */
[----:B------:R-:W-:Y:S01]  /*60b0*/  FFMA.FTZ R13, -R21, R21, 1 ;  /* 0x3f800000150d7423 */ /* 0x000fe20000010115 */
[----:B------:R-:W-:Y:S01]  /*60c0*/  FFMA.FTZ R21, -R25, R25, 1 ;  /* 0x3f80000019157423 */ /* 0x000fe20000010119 */
[----:B-1----:R-:W-:Y:S01]  /*60d0*/  FMUL.FTZ R25, R33, R220 ;  /* 0x000000dc21197220 */ /* 0x002fe20000410000 */
[----:B------:R-:W-:Y:S01]  /*60e0*/  FFMA.FTZ R29, -R29, R29, 1 ;  /* 0x3f8000001d1d7423 */ /* 0x000fe2000001011d */
[----:B------:R-:W-:Y:S01]  /*60f0*/  FADD.FTZ R47, R47, -R236 ;  /* 0x800000ec2f2f7221 */ /* 0x000fe20000010000 */
[----:B------:R-:W-:Y:S01]  /*6100*/  FMUL.FTZ R21, R21, R26 ;  /* 0x0000001a15157220 */ /* 0x000fe20000410000 */
[----:B------:R-:W-:Y:S01]  /*6110*/  FMUL.FTZ R24, R24, R25 ;  /* 0x0000001918187220 */ /* 0x000fe20000410000 */
[----:B------:R-:W-:Y:S01]  /*6120*/  FFMA.FTZ R25, -R27, R27, 1 ;  /* 0x3f8000001b197423 */ /* 0x000fe2000001011b */
[----:B------:R-:W1:Y:S01]  /*6130*/  MUFU.EX2 R46, R43 ;  /* 0x0000002b002e7308 */ /* 0x000e620000000800 */
[----:B------:R-:W-:Y:S01]  /*6140*/  FADD.FTZ R48, R49, -R225 ;  /* 0x800000e131307221 */ /* 0x000fe20000010000 */
[----:B------:R-:W-:Y:S01]  /*6150*/  FFMA.FTZ R28, -R28, R28, 1 ;  /* 0x3f8000001c1c7423 */ /* 0x000fe2000001011c */
[----:B------:R-:W-:Y:S01]  /*6160*/  FFMA.FTZ R30, -R30, R30, 1 ;  /* 0x3f8000001e1e7423 */ /* 0x000fe2000001011e */
[----:B------:R-:W-:Y:S01]  /*6170*/  UMOV UR57, 0x40000040 ;  /* 0x4000004000397882 */ /* 0x000fe20000000000 */
[----:B------:R-:W-:Y:S01]  /*6180*/  UMOV UR59, 0x40 ;  /* 0x00000040003b7882 */ /* 0x000fe20000000000 */
[----:B------:R-:W-:Y:S01]  /*6190*/  UMOV UR15, 0x40 ;  /* 0x00000040000f7882 */ /* 0x000fe20000000000 */
[----:B--2---:R-:W-:Y:S01]  /*61a0*/  FMUL.FTZ R26, R6, R221 ;  /* 0x000000dd061a7220 */ /* 0x004fe20000410000 */
[----:B------:R-:W-:Y:S01]  /*61b0*/  UMOV UR11, 0x40 ;  /* 0x00000040000b7882 */ /* 0x000fe20000000000 */
[----:B------:R-:W-:Y:S01]  /*61c0*/  UMOV UR19, 0x40 ;  /* 0x0000004000137882 */ /* 0x000fe20000000000 */
[----:B------:R-:W-:Y:S01]  /*61d0*/  UMOV UR49, 0x40000040 ;  /* 0x4000004000317882 */ /* 0x000fe20000000000 */
[----:B------:R-:W-:Y:S01]  /*61e0*/  FMUL.FTZ R25, R25, R26 ;  /* 0x0000001a19197220 */ /* 0x000fe20000410000 */
[----:B------:R-:W-:Y:S01]  /*61f0*/  FFMA.FTZ R26, -R14, R14, 1 ;  /* 0x3f8000000e1a7423 */ /* 0x000fe2000001010e */
[----:B------:R-:W-:-:S02]  /*6200*/  VIADD R14, R17, 0x2c500 ;  /* 0x0002c500110e7836 */ /* 0x000fc40000000000 */
[----:B------:R-:W-:Y:S01]  /*6210*/  FMUL.FTZ R48, R227, R48 ;  /* 0x00000030e3307220 */ /* 0x000fe20000410000 */
[----:B------:R-:W-:Y:S01]  /*6220*/  FMUL.FTZ R53, R10, R53 ;  /* 0x000000350a357220 */ /* 0x000fe20000410000 */
[----:B------:R-:W-:Y:S01]  /*6230*/  UMOV UR51, 0x40 ;  /* 0x0000004000337882 */ /* 0x000fe20000000000 */
[----:B------:R-:W-:Y:S01]  /*6240*/  UMOV UR55, 0x40 ;  /* 0x0000004000377882 */ /* 0x000fe20000000000 */
[----:B------:R-:W-:Y:S01]  /*6250*/  SHF.R.U32.HI R14, RZ, 0x4, R14 ;  /* 0x00000004ff0e7819 */ /* 0x000fe2000001160e */
[----:B------:R-:W-:Y:S01]  /*6260*/  FMUL.FTZ R7, R7, R48 ;  /* 0x0000003007077220 */ /* 0x000fe20000410000 */
[----:B------:R2:W3:Y:S01]  /*6270*/  MUFU.EX2 R10, R37 ;  /* 0x00000025000a7308 */ /* 0x0004e20000000800 */
[----:B------:R-:W-:Y:S01]  /*6280*/  FFMA.FTZ R48, -R11, R11, 1 ;  /* 0x3f8000000b307423 */ /* 0x000fe2000001010b */
[----:B------:R-:W-:Y:S01]  /*6290*/  FADD.FTZ R49, R216, -R225 ;  /* 0x800000e1d8317221 */ /* 0x000fe20000010000 */
[----:B------:R-:W-:Y:S01]  /*62a0*/  FMUL.FTZ R11, R35, R50 ;  /* 0x00000032230b7220 */ /* 0x000fe20000410000 */
[----:B------:R-:W-:Y:S01]  /*62b0*/  LOP3.LUT R27, R14, 0x3fff, RZ, 0xc0, !PT ;  /* 0x00003fff0e1b7812 */ /* 0x000fe200078ec0ff */
[----:B-1----:R-:W-:Y:S01]  /*62c0*/  FMUL.FTZ R14, R46, R51 ;  /* 0x000000332e0e7220 */ /* 0x002fe20000410000 */
[----:B------:R-:W-:Y:S01]  /*62d0*/  UMOV UR47, 0x40 ;  /* 0x00000040002f7882 */ /* 0x000fe20000000000 */
[----:B------:R-:W-:Y:S01]  /*62e0*/  UMOV UR29, 0x40000040 ;  /* 0x40000040001d7882 */ /* 0x000fe20000000000 */
[----:B------:R-:W1:Y:S01]  /*62f0*/  MUFU.EX2 R225, R38 ;  /* 0x0000002600e17308 */ /* 0x000e620000000800 */
[----:B--2---:R-:W-:Y:S01]  /*6300*/  FFMA.FTZ R37, -R15, R15, 1 ;  /* 0x3f8000000f257423 */ /* 0x004fe2000001010f */
[----:B------:R-:W-:Y:S01]  /*6310*/  LOP3.LUT R27, R27, 0x80000, RZ, 0xfc, !PT ;  /* 0x000800001b1b7812 */ /* 0x000fe200078efcff */
[----:B------:R-:W-:Y:S01]  /*6320*/  FMUL.FTZ R26, R26, R11 ;  /* 0x0000000b1a1a7220 */ /* 0x000fe20000410000 */
[----:B------:R-:W-:Y:S01]  /*6330*/  UMOV UR31, 0x40 ;  /* 0x00000040001f7882 */ /* 0x000fe20000000000 */
[----:B------:R-:W-:Y:S01]  /*6340*/  FMUL.FTZ R37, R37, R14 ;  /* 0x0000000e25257220 */ /* 0x000fe20000410000 */
[----:B------:R-:W-:Y:S01]  /*6350*/  UMOV UR43, 0x40 ;  /* 0x00000040002b7882 */ /* 0x000fe20000000000 */
[----:B------:R-:W-:Y:S01]  /*6360*/  UMOV UR39, 0x40 ;  /* 0x0000004000277882 */ /* 0x000fe20000000000 */
[----:B------:R-:W2:Y:S01]  /*6370*/  MUFU.EX2 R11, R40 ;  /* 0x00000028000b7308 */ /* 0x000ea20000000800 */
[----:B------:R-:W-:Y:S01]  /*6380*/  VIADD R14, R27, 0x80 ;  /* 0x000000801b0e7836 */ /* 0x000fe20000000000 */
[----:B------:R-:W-:Y:S01]  /*6390*/  UMOV UR35, 0x40 ;  /* 0x0000004000237882 */ /* 0x000fe20000000000 */
[----:B------:R-:W-:Y:S01]  /*63a0*/  UMOV UR27, 0x40 ;  /* 0x00000040001b7882 */ /* 0x000fe20000000000 */
[----:B------:R-:W-:Y:S01]  /*63b0*/  UMOV UR23, 0x40 ;  /* 0x0000004000177882 */ /* 0x000fe20000000000 */
[----:B------:R-:W4:Y:S01]  /*63c0*/  LDL R235, [R1] ;  /* 0x0000000001eb7983 */ /* 0x000f220000100800 */
[----:B------:R-:W-:Y:S01]  /*63d0*/  R2UR UR4, R14 ;  /* 0x000000000e0472ca */ /* 0x000fe200000e0000 */
[----:B---3--:R-:W-:Y:S01]  /*63e0*/  FMUL.FTZ R14, R10, R55 ;  /* 0x000000370a0e7220 */ /* 0x008fe20000410000 */
[----:B------:R3:W5:Y:S01]  /*63f0*/  MUFU.EX2 R15, R36 ;  /* 0x00000024000f7308 */ /* 0x0007620000000800 */
[----:B-1----:R-:W-:Y:S01]  /*6400*/  FMUL.FTZ R39, R225, R54 ;  /* 0x00000036e1277220 */ /* 0x002fe20000410000 */
[----:B------:R-:W-:Y:S01]  /*6410*/  FMUL.FTZ R223, R226, R223 ;  /* 0x000000dfe2df7220 */ /* 0x000fe20000410000 */
[----:B------:R-:W-:Y:S01]  /*6420*/  FMUL.FTZ R23, R23, R14 ;  /* 0x0000000e17177220 */ /* 0x000fe20000410000 */
[----:B------:R-:W-:Y:S01]  /*6430*/  FFMA.FTZ R14, -R34, R34, 1 ;  /* 0x3f800000220e7423 */ /* 0x000fe20000010122 */
[----:B------:R-:W-:Y:S01]  /*6440*/  FMUL.FTZ R45, R224, R45 ;  /* 0x0000002de02d7220 */ /* 0x000fe20000410000 */
[----:B------:R-:W-:Y:S01]  /*6450*/  F2FP.F16.F32.PACK_AB R232, R227, R232 ;  /* 0x000000e8e3e8723e */ /* 0x000fe200000000ff */
[----:B------:R-:W-:Y:S01]  /*6460*/  FMUL.FTZ R47, R234, R47 ;  /* 0x0000002fea2f7220 */ /* 0x000fe20000410000 */
[----:B------:R-:W-:Y:S01]  /*6470*/  F2FP.F16.F32.PACK_AB R233, R46, R35 ;  /* 0x000000232ee9723e */ /* 0x000fe200000000ff */
[----:B---3--:R-:W-:Y:S01]  /*6480*/  FMUL.FTZ R36, R22, R39 ;  /* 0x0000002716247220 */ /* 0x008fe20000410000 */
[----:B--2---:R-:W-:Y:S01]  /*6490*/  FMUL.FTZ R39, R11, R218 ;  /* 0x000000da0b277220 */ /* 0x004fe20000410000 */
[----:B------:R-:W-:Y:S01]  /*64a0*/  F2FP.F16.F32.PACK_AB R224, R41, R224 ;  /* 0x000000e029e0723e */ /* 0x000fe200000000ff */
[----:B------:R-:W-:Y:S01]  /*64b0*/  FMUL.FTZ R223, R14, R223 ;  /* 0x000000df0edf7220 */ /* 0x000fe20000410000 */
[----:B------:R-:W-:Y:S01]  /*64c0*/  F2FP.F16.F32.PACK_AB R225, R10, R225 ;  /* 0x000000e10ae1723e */ /* 0x000fe200000000ff */
[----:B------:R-:W-:Y:S01]  /*64d0*/  STSM.16.M88.2 [R0+0x2cd00], R232 ;  /* 0x02cd00e800007844 */ /* 0x000fe20000000100 */
[----:B------:R-:W-:Y:S01]  /*64e0*/  F2FP.F16.F32.PACK_AB R10, R31, R32 ;  /* 0x000000201f0a723e */ /* 0x000fe200000000ff */
[C---:B------:R-:W-:Y:S01]  /*64f0*/  FMUL.FTZ R22, R42.reuse, R219 ;  /* 0x000000db2a167220 */ /* 0x040fe20000410000 */
[----:B-----5:R-:W-:Y:S01]  /*6500*/  FMUL.FTZ R43, R15, R222 ;  /* 0x000000de0f2b7220 */ /* 0x020fe20000410000 */
[----:B------:R-:W-:Y:S01]  /*6510*/  F2FP.F16.F32.PACK_AB R11, R42, R11 ;  /* 0x0000000b2a0b723e */ /* 0x000fe200000000ff */
[----:B------:R-:W-:Y:S01]  /*6520*/  STSM.16.M88.2 [R0+0x2d500], R224 ;  /* 0x02d500e000007844 */ /* 0x000fe20000000100 */
[----:B------:R-:W-:Y:S01]  /*6530*/  F2FP.F16.F32.PACK_AB R14, R6, R33 ;  /* 0x00000021060e723e */ /* 0x000fe200000000ff */
[----:B------:R-:W-:Y:S01]  /*6540*/  FMUL.FTZ R29, R29, R22 ;  /* 0x000000161d1d7220 */ /* 0x000fe20000410000 */
[----:B------:R-:W-:Y:S01]  /*6550*/  F2FP.F16.F32.PACK_AB R15, R226, R15 ;  /* 0x0000000fe20f723e */ /* 0x000fe200000000ff */
[----:B------:R-:W-:Y:S01]  /*6560*/  STSM.16.M88.2 [R0+0x2dd00], R10 ;  /* 0x02dd000a00007844 */ /* 0x000fe20000000100 */
[----:B------:R-:W-:-:S02]  /*6570*/  IMAD R22, R4, 0x2000, R5 ;  /* 0x0000200004167824 */ /* 0x000fc400078e0205 */
[----:B------:R-:W-:Y:S01]  /*6580*/  FMUL.FTZ R52, R41, R52 ;  /* 0x0000003429347220 */ /* 0x000fe20000410000 */
[----:B------:R-:W-:Y:S01]  /*6590*/  FMUL.FTZ R49, R32, R49 ;  /* 0x0000003120317220 */ /* 0x000fe20000410000 */
[----:B------:R1:W-:Y:S01]  /*65a0*/  STSM.16.M88.2 [R0+0x2e500], R14 ;  /* 0x02e5000e00007844 */ /* 0x0003e20000000100 */
[----:B------:R-:W-:Y:S01]  /*65b0*/  VIADD R38, R27, 0x100 ;  /* 0x000001001b267836 */ /* 0x000fe20000000000 */
[----:B------:R-:W-:Y:S01]  /*65c0*/  SHF.R.U32.HI R6, RZ, 0x4, R22 ;  /* 0x00000004ff067819 */ /* 0x000fe20000011616 */
[----:B------:R-:W-:Y:S01]  /*65d0*/  FMUL.FTZ R48, R48, R47 ;  /* 0x0000002f30307220 */ /* 0x000fe20000410000 */
[----:B------:R2:W-:Y:S06]  /*65e0*/  MEMBAR.ALL.CTA ;  /* 0x0000000000007992 */ /* 0x0005ec0000008000 */
[----:B--2---:R-:W2:Y:S01]  /*65f0*/  FENCE.VIEW.ASYNC.S ;  /* 0x00000000000073c6 */ /* 0x004ea20000000000 */
[----:B------:R-:W-:Y:S01]  /*6600*/  FMUL.FTZ R8, R8, R45 ;  /* 0x0000002d08087220 */ /* 0x000fe20000410000 */
[----:B------:R-:W-:Y:S01]  /*6610*/  FMUL.FTZ R13, R13, R52 ;  /* 0x000000340d0d7220 */ /* 0x000fe20000410000 */
[----:B------:R-:W-:Y:S01]  /*6620*/  FMUL.FTZ R20, R20, R49 ;  /* 0x0000003114147220 */ /* 0x000fe20000410000 */
[----:B------:R-:W-:Y:S01]  /*6630*/  R2UR UR5, R38 ;  /* 0x00000000260572ca */ /* 0x000fe200000e0000 */
[----:B------:R-:W-:Y:S01]  /*6640*/  FMUL.FTZ R28, R28, R39 ;  /* 0x000000271c1c7220 */ /* 0x000fe20000410000 */
[----:B------:R-:W-:Y:S01]  /*6650*/  LOP3.LUT R6, R6, 0x3fff, RZ, 0xc0, !PT ;  /* 0x00003fff06067812 */ /* 0x000fe200078ec0ff */
[----:B------:R-:W-:-:S02]  /*6660*/  VIADD R38, R27, 0x180 ;  /* 0x000001801b267836 */ /* 0x000fc40000000000 */
[----:B------:R-:W-:Y:S01]  /*6670*/  FMUL.FTZ R34, R30, R43 ;  /* 0x0000002b1e227220 */ /* 0x000fe20000410000 */
[----:B------:R-:W-:Y:S01]  /*6680*/  F2FP.F16.F32.PACK_AB R44, R9, R44 ;  /* 0x0000002c092c723e */ /* 0x000fe200000000ff */
[----:B------:R-:W-:Y:S01]  /*6690*/  VIADD R5, R27, 0x200 ;  /* 0x000002001b057836 */ /* 0x000fe20000000000 */
[----:B------:R-:W-:Y:S01]  /*66a0*/  F2FP.F16.F32.PACK_AB R45, R48, R53 ;  /* 0x00000035302d723e */ /* 0x000fe200000000ff */
[----:B------:R-:W-:Y:S01]  /*66b0*/  UMOV UR13, UR57 ;  /* 0x00000039000d7c82 */ /* 0x000fe20008000000 */
        /* <DEDUP_REMOVED lines=9> */
[C---:B------:R-:W-:Y:S01]  /*6750*/  VIADD R7, R27.reuse, 0x10 ;  /* 0x000000101b077836 */ /* 0x040fe20000000000 */
[C---:B------:R-:W-:Y:S01]  /*6760*/  R2UR UR56, R6.reuse ;  /* 0x00000000063872ca */ /* 0x040fe200000e0000 */
[----:B--2---:R-:W-:Y:S01]  /*6770*/  BAR.SYNC.DEFER_BLOCKING 0x9, 0x100 ;  /* 0x0244000000007b1d */ /* 0x004fe20000010000 */
[----:B------:R-:W-:Y:S01]  /*6780*/  R2UR UR58, R27 ;  /* 0x000000001b3a72ca */ /* 0x000fe200000e0000 */
[----:B-1----:R-:W-:Y:S01]  /*6790*/  VIADD R14, R6, 0x180 ;  /* 0x00000180060e7836 */ /* 0x002fe20000000000 */
[----:B------:R-:W-:Y:S01]  /*67a0*/  F2FP.F16.F32.PACK_AB R21, R29, R28 ;  /* 0x0000001c1d15723e */ /* 0x000fe200000000ff */
[----:B------:R-:W-:Y:S01]  /*67b0*/  VIADD R15, R27, 0x30 ;  /* 0x000000301b0f7836 */ /* 0x000fe20000000000 */
[----:B------:R-:W-:Y:S01]  /*67c0*/  F2FP.F16.F32.PACK_AB R24, R25, R24 ;  /* 0x000000181918723e */ /* 0x000fe200000000ff */
[----:B------:R-:W-:Y:S01]  /*67d0*/  UMOV UR53, UR49 ;  /* 0x0000003100357c82 */ /* 0x000fe20008000000 */
[----:B------:R-:W-:Y:S01]  /*67e0*/  R2UR UR6, R38 ;  /* 0x00000000260672ca */ /* 0x000fe200000e0000 */
[----:B------:R-:W-:Y:S01]  /*67f0*/  UMOV UR45, UR49 ;  /* 0x00000031002d7c82 */ /* 0x000fe20008000000 */
[----:B------:R-:W-:Y:S01]  /*6800*/  F2FP.F16.F32.PACK_AB R25, R223, R34 ;  /* 0x00000022df19723e */ /* 0x000fe200000000ff */
        /* <DEDUP_REMOVED lines=8> */
[----:B------:R-:W-:Y:S01]  /*6890*/  UMOV UR37, UR29 ;  /* 0x0000001d00257c82 */ /* 0x000fe20008000000 */
[----:B------:R-:W-:Y:S01]  /*68a0*/  UMOV UR33, UR29 ;  /* 0x0000001d00217c82 */ /* 0x000fe20008000000 */
[----:B------:R-:W-:Y:S01]  /*68b0*/  UMOV UR18, UR6 ;  /* 0x0000000600127c82 */ /* 0x000fe20008000000 */
[----:B------:R-:W-:Y:S01]  /*68c0*/  R2UR UR48, R5 ;  /* 0x00000000053072ca */ /* 0x000fe200000e0000 */
[----:B------:R-:W-:Y:S01]  /*68d0*/  VIADD R5, R27, 0x90 ;  /* 0x000000901b057836 */ /* 0x000fe20000000000 */
[----:B------:R-:W-:Y:S01]  /*68e0*/  R2UR UR5, R7 ;  /* 0x00000000070572ca */ /* 0x000fe200000e0000 */
[----:B------:R-:W-:Y:S01]  /*68f0*/  STSM.16.M88.2 [R0+0x2ed00], R44 ;  /* 0x02ed002c00007844 */ /* 0x000fe20000000100 */
[----:B------:R-:W-:Y:S01]  /*6900*/  VIADD R7, R27, 0x20 ;  /* 0x000000201b077836 */ /* 0x000fe20000000000 */
[----:B------:R-:W-:Y:S01]  /*6910*/  UMOV UR25, UR29 ;  /* 0x0000001d00197c82 */ /* 0x000fe20008000000 */
[----:B------:R-:W-:Y:S01]  /*6920*/  R2UR UR4, R5 ;  /* 0x00000000050472ca */ /* 0x000fe200000e0000 */
[----:B------:R-:W-:Y:S01]  /*6930*/  STSM.16.M88.2 [R0+0x2f500], R30 ;  /* 0x02f5001e00007844 */ /* 0x000fe20000000100 */
[----:B------:R-:W-:Y:S01]  /*6940*/  VIADD R5, R27, 0x190 ;  /* 0x000001901b057836 */ /* 0x000fe20000000000 */
[----:B------:R-:W-:Y:S01]  /*6950*/  R2UR UR30, R7 ;  /* 0x00000000071e72ca */ /* 0x000fe200000e0000 */
[----:B------:R-:W-:Y:S01]  /*6960*/  VIADD R7, R27, 0x120 ;  /* 0x000001201b077836 */ /* 0x000fe20000000000 */
[----:B------:R-:W-:Y:S01]  /*6970*/  STSM.16.M88.2 [R0+0x2fd00], R8 ;  /* 0x02fd000800007844 */ /* 0x000fe20000000100 */
[----:B------:R-:W-:Y:S01]  /*6980*/  MOV R216, UR58 ;  /* 0x0000003a00d87c02 */ /* 0x000fe20008000f00 */
[----:B------:R-:W-:Y:S01]  /*6990*/  UMOV UR52, UR48 ;  /* 0x0000003000347c82 */ /* 0x000fe20008000000 */
[----:B------:R-:W-:Y:S01]  /*69a0*/  R2UR UR54, R5 ;  /* 0x00000000053672ca */ /* 0x000fe200000e0000 */
[----:B------:R1:W-:Y:S01]  /*69b0*/  STSM.16.M88.2 [R0+0x30500], R20 ;  /* 0x0305001400007844 */ /* 0x0003e20000000100 */
[----:B------:R-:W-:Y:S01]  /*69c0*/  VIADD R5, R27, 0x210 ;  /* 0x000002101b057836 */ /* 0x000fe20000000000 */
[----:B------:R-:W-:Y:S01]  /*69d0*/  UMOV UR44, UR48 ;  /* 0x00000030002c7c82 */ /* 0x000fe20008000000 */
[----:B------:R-:W-:Y:S01]  /*69e0*/  R2UR UR38, R7 ;  /* 0x00000000072672ca */ /* 0x000fe200000e0000 */
[----:B------:R2:W-:Y:S01]  /*69f0*/  STSM.16.M88.2 [R0+0x30d00], R24 ;  /* 0x030d001800007844 */ /* 0x0005e20000000100 */
[----:B------:R-:W-:Y:S01]  /*6a00*/  WARPGROUP.ARRIVE ;  /* 0x00000000000079c5 */ /* 0x000fe20000000000 */
[----:B------:R-:W-:Y:S01]  /*6a10*/  R2UR UR46, R5 ;  /* 0x00000000052e72ca */ /* 0x000fe200000e0000 */
[----:B------:R-:W-:Y:S01]  /*6a20*/  VIADD R5, R6, 0x100 ;  /* 0x0000010006057836 */ /* 0x000fe20000000000 */
[----:B------:R-:W-:Y:S01]  /*6a30*/  MOV R217, UR59 ;  /* 0x0000003b00d97c02 */ /* 0x000fe20008000f00 */
[----:B------:R-:W-:-:S02]  /*6a40*/  VIADD R7, R17, 0x2ed00 ;  /* 0x0002ed0011077836 */ /* 0x000fc40000000000 */
[----:B------:R-:W-:Y:S01]  /*6a50*/  HGMMA.64x16x16.F32 R56, gdesc[UR56].tnspA.tnspB, R56 ;  /* 0x60200000383879f0 */ /* 0x000fe20008700838 */
[----:B------:R-:W-:Y:S01]  /*6a60*/  R2UR UR28, R5 ;  /* 0x00000000051c72ca */ /* 0x000fe200000e0000 */
[C---:B------:R-:W-:Y:S01]  /*6a70*/  VIADD R5, R27.reuse, 0xa0 ;  /* 0x000000a01b057836 */ /* 0x040fe20000000000 */
[----:B------:R-:W-:Y:S01]  /*6a80*/  SHF.R.U32.HI R7, RZ, 0x4, R7 ;  /* 0x00000004ff077819 */ /* 0x000fe20000011607 */
[----:B------:R-:W-:Y:S01]  /*6a90*/  HGMMA.64x16x16.F32 R64, gdesc[UR12].tnspA.tnspB, R64 ;  /* 0x602000000c4079f0 */ /* 0x000fe20008700840 */
[----:B-1----:R-:W-:Y:S01]  /*6aa0*/  VIADD R20, R27, 0xb0 ;  /* 0x000000b01b147836 */ /* 0x002fe20000000000 */
[----:B------:R-:W-:Y:S01]  /*6ab0*/  UMOV UR12, UR14 ;  /* 0x0000000e000c7c82 */ /* 0x000fe20008000000 */
        /* <DEDUP_REMOVED lines=21> */
[----:B------:R-:W-:Y:S01]  /*6c10*/  UMOV UR40, UR28 ;  /* 0x0000001c00287c82 */ /* 0x000fe20008000000 */
[----:B------:R-:W-:Y:S01]  /*6c20*/  UMOV UR36, UR28 ;  /* 0x0000001c00247c82 */ /* 0x000fe20008000000 */
[----:B------:R-:W-:Y:S01]  /*6c30*/  UMOV UR32, UR28 ;  /* 0x0000001c00207c82 */ /* 0x000fe20008000000 */
[----:B------:R-:W-:Y:S01]  /*6c40*/  UMOV UR24, UR28 ;  /* 0x0000001c00187c82 */ /* 0x000fe20008000000 */
[----:B------:R-:W-:Y:S01]  /*6c50*/  R2UR UR26, R5 ;  /* 0x00000000051a72ca */ /* 0x000fe200000e0000 */
[----:B------:R-:W-:Y:S01]  /*6c60*/  IMAD R5, R4, 0x2800, R17 ;  /* 0x0000280004057824 */ /* 0x000fe200078e0211 */
[----:B------:R-:W-:Y:S01]  /*6c70*/  LOP3.LUT R23, R7, 0x3fff, RZ, 0xc0, !PT ;  /* 0x00003fff07177812 */ /* 0x000fe200078ec0ff */
[----:B------:R-:W-:Y:S01]  /*6c80*/  UMOV UR13, UR15 ;  /* 0x0000000f000d7c82 */ /* 0x000fe20008000000 */
[----:B------:R-:W-:Y:S01]  /*6c90*/  MOV R8, UR56 ;  /* 0x0000003800087c02 */ /* 0x000fe20008000f00 */
[----:B------:R-:W-:Y:S01]  /*6ca0*/  UMOV UR56, UR12 ;  /* 0x0000000c00387c82 */ /* 0x000fe20008000000 */
[----:B------:R-:W-:Y:S01]  /*6cb0*/  SHF.R.U32.HI R5, RZ, 0x4, R5 ;  /* 0x00000004ff057819 */ /* 0x000fe20000011605 */
[----:B------:R-:W-:Y:S01]  /*6cc0*/  UMOV UR15, 0x40 ;  /* 0x00000040000f7882 */ /* 0x000fe20000000000 */
[----:B------:R-:W-:-:S02]  /*6cd0*/  LOP3.LUT R7, R23, 0x400000, RZ, 0xfc, !PT ;  /* 0x0040000017077812 */ /* 0x000fc400078efcff */
[----:B------:R-:W-:Y:S02]  /*6ce0*/  LOP3.LUT R5, R5, 0x3fff, RZ, 0xc0, !PT ;  /* 0x00003fff05057812 */ /* 0x000fe400078ec0ff */
[----:B------:R-:W-:Y:S02]  /*6cf0*/  R2UR UR4, R7 ;  /* 0x00000000070472ca */ /* 0x000fe400000e0000 */
[----:B------:R-:W-:Y:S01]  /*6d00*/  MOV R219, UR57 ;  /* 0x0000003900db7c02 */ /* 0x000fe20008000f00 */
[----:B------:R-:W-:Y:S01]  /*6d10*/  UMOV UR57, UR13 ;  /* 0x0000000d00397c82 */ /* 0x000fe20008000000 */
[----:B------:R-:W-:Y:S02]  /*6d20*/  MOV R12, UR56 ;  /* 0x00000038000c7c02 */ /* 0x000fe40008000f00 */
        /* <DEDUP_REMOVED lines=17> */
[----:B------:R-:W-:Y:S01]  /*6e40*/  HGMMA.64x16x16.F32 R88, gdesc[UR44].tnspA.tnspB, R88 ;  /* 0x602000002c5879f0 */ /* 0x000fe20008700858 */
[----:B------:R-:W-:Y:S01]  /*6e50*/  R2UR UR8, R14 ;  /* 0x000000000e0872ca */ /* 0x000fe200000e0000 */
[----:B------:R-:W-:Y:S01]  /*6e60*/  VIADD R14, R27, 0x130 ;  /* 0x000001301b0e7836 */ /* 0x000fe20000000000 */
        /* <DEDUP_REMOVED lines=54> */
[----:B------:R-:W-:Y:S02]  /*71d0*/  R2UR UR4, R14 ;  /* 0x000000000e0472ca */ /* 0x000fe400000e0000 */
        /* <DEDUP_REMOVED lines=8> */
[----:B------:R-:W-:Y:S02]  /*7260*/  IMAD.U32 R14, RZ, RZ, UR58 ;  /* 0x0000003aff0e7e24 */ /* 0x000fe4000f8e00ff */
[----:B------:R-:W-:Y:S01]  /*7270*/  IMAD.U32 R15, RZ, RZ, UR59 ;  /* 0x0000003bff0f7e24 */ /* 0x000fe2000f8e00ff */
[----:B------:R-:W-:Y:S01]  /*7280*/  HGMMA.64x64x16.F32 R24, gdesc[UR56].tnspA, R24 ;  /* 0x20e00000381879f0 */ /* 0x000fe20008700818 */
[----:B------:R-:W-:Y:S01]  /*7290*/  R2UR UR57, R13 ;  /* 0x000000000d3972ca */ /* 0x000fe200000e0000 */
[----:B------:R-:W-:Y:S01]  /*72a0*/  VIADD R13, R7, 0x100 ;  /* 0x00000100070d7836 */ /* 0x000fe20000000000 */
[----:B------:R-:W-:Y:S01]  /*72b0*/  R2UR UR56, R12 ;  /* 0x000000000c3872ca */ /* 0x000fe200000e0000 */
[----:B------:R-:W-:Y:S01]  /*72c0*/  VIADD R12, R5, 0x100 ;  /* 0x00000100050c7836 */ /* 0x000fe20000000000 */
[----:B------:R-:W-:-:S02]  /*72d0*/  R2UR UR59, R221 ;  /* 0x00000000dd3b72ca */ /* 0x000fc400000e0000 */
[----:B------:R-:W-:Y:S02]  /*72e0*/  R2UR UR58, R220 ;  /* 0x00000000dc3a72ca */ /* 0x000fe400000e0000 */
[----:B------:R-:W-:Y:S02]  /*72f0*/  R2UR UR4, R12 ;  /* 0x000000000c0472ca */ /* 0x000fe400000e0000 */
[----:B------:R-:W-:-:S03]  /*7300*/  R2UR UR5, R13 ;  /* 0x000000000d0572ca */ /* 0x000fc600000e0000 */
[----:B------:R-:W-:Y:S01]  /*7310*/  UMOV UR33, UR57 ;  /* 0x0000003900217c82 */ /* 0x000fe20008000000 */
[----:B------:R-:W-:Y:S01]  /*7320*/  UMOV UR57, 0x40000040 ;  /* 0x4000004000397882 */ /* 0x000fe20000000000 */
[----:B------:R-:W-:Y:S02]  /*7330*/  UMOV UR32, UR56 ;  /* 0x0000003800207c82 */ /* 0x000fe40008000000 */
[----:B------:R-:W-:Y:S01]  /*7340*/  UMOV UR37, UR59 ;  /* 0x0000003b00257c82 */ /* 0x000fe20008000000 */
[----:B------:R-:W-:Y:S01]  /*7350*/  UMOV UR59, 0x8 ;  /* 0x00000008003b7882 */ /* 0x000fe20000000000 */
[----:B------:R-:W-:Y:S01]  /*7360*/  UMOV UR36, UR58 ;  /* 0x0000003a00247c82 */ /* 0x000fe20008000000 */
[----:B------:R-:W-:Y:S01]  /*7370*/  IMAD.U32 R13, RZ, RZ, UR59 ;  /* 0x0000003bff0d7e24 */ /* 0x000fe2000f8e00ff */
[----:B------:R-:W-:Y:S02]  /*7380*/  UMOV UR56, UR4 ;  /* 0x0000000400387c82 */ /* 0x000fe40008000000 */
[----:B------:R-:W-:-:S02]  /*7390*/  UMOV UR58, UR5 ;  /* 0x00000005003a7c82 */ /* 0x000fc40008000000 */
[----:B------:R-:W-:Y:S01]  /*73a0*/  IMAD.U32 R12, RZ, RZ, UR58 ;  /* 0x0000003aff0c7e24 */ /* 0x000fe2000f8e00ff */
[----:B------:R-:W-:Y:S01]  /*73b0*/  HGMMA.64x64x16.F32 R24, gdesc[UR56].tnspA, R24 ;  /* 0x20e00000381879f0 */ /* 0x000fe20008700818 */
[----:B------:R-:W-:Y:S01]  /*73c0*/  R2UR UR59, R11 ;  /* 0x000000000b3b72ca */ /* 0x000fe200000e0000 */
[----:B------:R-:W-:Y:S01]  /*73d0*/  VIADD R11, R7, 0x180 ;  /* 0x00000180070b7836 */ /* 0x000fe20000000000 */
[----:B------:R-:W-:Y:S01]  /*73e0*/  R2UR UR58, R10 ;  /* 0x000000000a3a72ca */ /* 0x000fe200000e0000 */
[----:B------:R-:W-:Y:S01]  /*73f0*/  VIADD R10, R5, 0x180 ;  /* 0x00000180050a7836 */ /* 0x000fe20000000000 */
        /* <DEDUP_REMOVED lines=8> */
[----:B------:R-:W-:Y:S01]  /*7480*/  UMOV UR58, UR5 ;  /* 0x00000005003a7c82 */ /* 0x000fe20008000000 */
[----:B------:R-:W-:Y:S01]  /*7490*/  R2UR UR5, R7 ;  /* 0x00000000070572ca */ /* 0x000fe200000e0000 */
[----:B------:R-:W-:Y:S01]  /*74a0*/  UMOV UR56, UR4 ;  /* 0x0000000400387c82 */ /* 0x000fe20008000000 */
        /* <DEDUP_REMOVED lines=52> */
[----:B----4-:R-:W-:Y:S02]  /*77f0*/  LEA.HI.X.SX32 R7, R7, R235, 0x1, P1 ;  /* 0x000000eb07077211 */ /* 0x010fe400008f0eff */
        /* <DEDUP_REMOVED lines=65> */
[----:B------:R-:W-:Y:S01]  /*7c10*/  UMOV UR7, 0x40 ;  /* 0x0000004000077882 */ /* 0x000fe20000000000 */
        /* <DEDUP_REMOVED lines=53> */
[----:B------:R-:W-:Y:S01]  /*7f70*/  HGMMA.64x16x16.F32 R136, gdesc[UR44].tnspA.tnspB, R136 ;  /* 0x602000002c8879f0 */ /* 0x000fe20008700888 */
[----:B------:R-:W-:Y:S01]  /*7f80*/  IMAD.U32 R222, RZ, RZ, UR10 ;  /* 0x0000000affde7e24 */ /* 0x000fe2000f8e00ff */
[----:B------:R-:W-:Y:S01]  /*7f90*/  UMOV UR48, UR44 ;  /* 0x0000002c00307c82 */ /* 0x000fe20008000000 */
        /* <DEDUP_REMOVED lines=15> */
[----:B------:R1:W-:Y:S01]  /*8090*/  REDG.E.ADD.F32x4.FTZ.RN.STRONG.GPU desc[UR56][R6.64+0x1800], R36 ;  /* 0x00180024060079a6 */ /* 0x0003e2000c10f7b8 */
[----:B------:R-:W-:-:S02]  /*80a0*/  VIADD R25, R232, 0x100 ;  /* 0x00000100e8197836 */ /* 0x000fc40000000000 */
[----:B------:R-:W-:Y:S01]  /*80b0*/  R2UR UR26, R26 ;  /* 0x000000001a1a72ca */ /* 0x000fe200000e0000 */
[----:B------:R-:W-:Y:S01]  /*80c0*/  IMAD.U32 R226, RZ, RZ, UR10 ;  /* 0x0000000affe27e24 */ /* 0x000fe2000f8e00ff */
[----:B------:R-:W-:Y:S01]  /*80d0*/  UMOV UR5, 0x40000040 ;  /* 0x4000004000057882 */ /* 0x000fe20000000000 */
[----:B------:R-:W-:Y:S01]  /*80e0*/  HGMMA.64x16x16.F32 R168, gdesc[UR48].tnspA.tnspB, R168 ;  /* 0x6020000030a879f0 */ /* 0x000fe200087008a8 */
[----:B------:R-:W-:Y:S01]  /*80f0*/  R2UR UR24, R25 ;  /* 0x00000000191872ca */ /* 0x000fe200000e0000 */
[C---:B------:R-:W-:Y:S01]  /*8100*/  VIADD R25, R24.reuse, 0x120 ;  /* 0x0000012018197836 */ /* 0x040fe20000000000 */
[----:B------:R1:W-:Y:S04]  /*8110*/  REDG.E.ADD.F32x4.FTZ.RN.STRONG.GPU desc[UR56][R6.64+0x2000], R40 ;  /* 0x00200028060079a6 */ /* 0x0003e8000c10f7b8 */
[----:B------:R-:W-:Y:S01]  /*8120*/  R2UR UR38, R25 ;  /* 0x00000000192672ca */ /* 0x000fe200000e0000 */
[----:B------:R-:W-:-:S02]  /*8130*/  VIADD R25, R24, 0x1a0 ;  /* 0x000001a018197836 */ /* 0x000fc40000000000 */
[C---:B------:R-:W-:Y:S01]  /*8140*/  VIADD R26, R24.reuse, 0xa0 ;  /* 0x000000a0181a7836 */ /* 0x040fe20000000000 */
[----:B------:R-:W-:Y:S01]  /*8150*/  UMOV UR21, UR5 ;  /* 0x0000000500157c82 */ /* 0x000fe20008000000 */
[----:B------:R-:W-:Y:S01]  /*8160*/  UMOV UR17, UR5 ;  /* 0x0000000500117c82 */ /* 0x000fe20008000000 */
[----:B------:R-:W-:Y:S01]  /*8170*/  R2UR UR34, R25 ;  /* 0x00000000192272ca */ /* 0x000fe200000e0000 */
[----:B------:R-:W-:Y:S01]  /*8180*/  VIADD R25, R24, 0x220 ;  /* 0x0000022018197836 */ /* 0x000fe20000000000 */
[----:B------:R-:W-:Y:S01]  /*8190*/  R2UR UR42, R26 ;  /* 0x000000001a2a72ca */ /* 0x000fe200000e0000 */
[----:B------:R-:W-:Y:S01]  /*81a0*/  UMOV UR40, UR24 ;  /* 0x0000001800287c82 */ /* 0x000fe20008000000 */
[----:B------:R-:W-:Y:S01]  /*81b0*/  UMOV UR36, UR24 ;  /* 0x0000001800247c82 */ /* 0x000fe20008000000 */
[----:B------:R-:W-:Y:S01]  /*81c0*/  UMOV UR32, UR24 ;  /* 0x0000001800207c82 */ /* 0x000fe20008000000 */
[----:B------:R-:W-:Y:S01]  /*81d0*/  R2UR UR30, R25 ;  /* 0x00000000191e72ca */ /* 0x000fe200000e0000 */
[----:B------:R-:W-:Y:S01]  /*81e0*/  UMOV UR28, UR24 ;  /* 0x00000018001c7c82 */ /* 0x000fe20008000000 */
[----:B------:R-:W-:Y:S01]  /*81f0*/  HGMMA.64x16x16.F32 R136, gdesc[UR24].tnspA.tnspB, R136 ;  /* 0x60200000188879f0 */ /* 0x000fe20008700888 */
[----:B------:R-:W-:Y:S01]  /*8200*/  IMAD.U32 R227, RZ, RZ, UR11 ;  /* 0x0000000bffe37e24 */ /* 0x000fe2000f8e00ff */
[----:B------:R-:W-:Y:S01]  /*8210*/  UMOV UR13, UR5 ;  /* 0x00000005000d7c82 */ /* 0x000fe20008000000 */
[----:B------:R-:W-:-:S04]  /*8220*/  UMOV UR9, UR5 ;  /* 0x0000000500097c82 */ /* 0x000fc80008000000 */
[----:B------:R-:W-:Y:S01]  /*8230*/  HGMMA.64x16x16.F32 R144, gdesc[UR40].tnspA.tnspB, R144 ;  /* 0x60200000289079f0 */ /* 0x000fe20008700890 */
[----:B------:R1:W-:Y:S01]  /*8240*/  REDG.E.ADD.F32x4.FTZ.RN.STRONG.GPU desc[UR56][R6.64+0x2800], R44 ;  /* 0x0028002c060079a6 */ /* 0x0003e2000c10f7b8 */
[----:B------:R-:W-:Y:S02]  /*8250*/  VIADD R25, R232, 0x180 ;  /* 0x00000180e8197836 */ /* 0x000fe40000000000 */
[----:B------:R-:W-:Y:S01]  /*8260*/  VIADD R26, R24, 0x30 ;  /* 0x00000030181a7836 */ /* 0x000fe20000000000 */
[----:B------:R-:W-:Y:S01]  /*8270*/  UMOV UR11, 0x40 ;  /* 0x00000040000b7882 */ /* 0x000fe20000000000 */
[----:B------:R-:W-:Y:S01]  /*8280*/  HGMMA.64x16x16.F32 R152, gdesc[UR36].tnspA.tnspB, R152 ;  /* 0x60200000249879f0 */ /* 0x000fe20008700898 */
[----:B------:R1:W-:Y:S01]  /*8290*/  REDG.E.ADD.F32x4.FTZ.RN.STRONG.GPU desc[UR56][R6.64+0x3000], R48 ;  /* 0x00300030060079a6 */ /* 0x0003e2000c10f7b8 */
[----:B------:R-:W-:Y:S02]  /*82a0*/  R2UR UR4, R25 ;  /* 0x00000000190472ca */ /* 0x000fe400000e0000 */
[----:B------:R-:W-:Y:S01]  /*82b0*/  HGMMA.64x16x16.F32 R160, gdesc[UR32].tnspA.tnspB, R160 ;  /* 0x6020000020a079f0 */ /* 0x000fe200087008a0 */
[----:B------:R-:W-:Y:S01]  /*82c0*/  R2UR UR6, R26 ;  /* 0x000000001a0672ca */ /* 0x000fe200000e0000 */
[----:B------:R1:W-:Y:S01]  /*82d0*/  REDG.E.ADD.F32x4.FTZ.RN.STRONG.GPU desc[UR56][R6.64+0x3800], R52 ;  /* 0x00380034060079a6 */ /* 0x0003e2000c10f7b8 */
[----:B------:R-:W-:-:S02]  /*82e0*/  VIADD R25, R24, 0x130 ;  /* 0x0000013018197836 */ /* 0x000fc40000000000 */
[C---:B------:R-:W-:Y:S01]  /*82f0*/  VIADD R26, R24.reuse, 0xb0 ;  /* 0x000000b0181a7836 */ /* 0x040fe20000000000 */
[----:B------:R-:W-:Y:S02]  /*8300*/  HGMMA.64x16x16.F32 R168, gdesc[UR28].tnspA.tnspB, R168 ;  /* 0x602000001ca879f0 */ /* 0x000fe400087008a8 */
[----:B------:R-:W-:Y:S01]  /*8310*/  R2UR UR18, R25 ;  /* 0x00000000191272ca */ /* 0x000fe200000e0000 */
[----:B------:R-:W-:Y:S01]  /*8320*/  VIADD R25, R24, 0x1b0 ;  /* 0x000001b018197836 */ /* 0x000fe20000000000 */
[----:B------:R-:W-:Y:S01]  /*8330*/  R2UR UR22, R26 ;  /* 0x000000001a1672ca */ /* 0x000fe200000e0000 */
[----:B------:R-:W-:Y:S01]  /*8340*/  VIADD R24, R24, 0x230 ;  /* 0x0000023018187836 */ /* 0x000fe20000000000 */
[----:B------:R-:W-:Y:S01]  /*8350*/  UMOV UR20, UR4 ;  /* 0x0000000400147c82 */ /* 0x000fe20008000000 */
[----:B------:R-:W-:Y:S01]  /*8360*/  UMOV UR16, UR4 ;  /* 0x0000000400107c82 */ /* 0x000fe20008000000 */
[----:B------:R-:W-:Y:S01]  /*8370*/  R2UR UR14, R25 ;  /* 0x00000000190e72ca */ /* 0x000fe200000e0000 */
[----:B------:R-:W-:Y:S01]  /*8380*/  UMOV UR12, UR4 ;  /* 0x00000004000c7c82 */ /* 0x000fe20008000000 */
[----:B------:R-:W-:Y:S01]  /*8390*/  R2UR UR10, R24 ;  /* 0x00000000180a72ca */ /* 0x000fe200000e0000 */
[----:B------:R-:W-:Y:S01]  /*83a0*/  UMOV UR8, UR4 ;  /* 0x0000000400087c82 */ /* 0x000fe20008000000 */
[----:B------:R-:W-:Y:S05]  /*83b0*/  HGMMA.64x16x16.F32 R136, gdesc[UR4].tnspA.tnspB, R136 ;  /* 0x60200000048879f0 */ /* 0x000fea0008700888 */
[----:B------:R-:W-:Y:S04]  /*83c0*/  HGMMA.64x16x16.F32 R144, gdesc[UR20].tnspA.tnspB, R144 ;  /* 0x60200000149079f0 */ /* 0x000fe80008700890 */
[----:B------:R-:W-:Y:S04]  /*83d0*/  HGMMA.64x16x16.F32 R152, gdesc[UR16].tnspA.tnspB, R152 ;  /* 0x60200000109879f0 */ /* 0x000fe80008700898 */
[----:B------:R-:W-:Y:S04]  /*83e0*/  HGMMA.64x16x16.F32 R160, gdesc[UR12].tnspA.tnspB, R160 ;  /* 0x602000000ca079f0 */ /* 0x000fe800087008a0 */
[----:B------:R-:W-:Y:S03]  /*83f0*/  HGMMA.64x16x16.F32 R168, gdesc[UR8].tnspA.tnspB, R168, gsb0 ;  /* 0x6020000008a879f0 */ /* 0x000fe600080008a8 */
[----:B------:R-:W-:-:S02]  /*8400*/  WARPGROUP.DEPBAR.LE gsb0, 0x1 ;  /* 0x00008000000079c5 */ /* 0x000fc40000010100 */
[----:B-1----:R-:W-:Y:S05]  /*8410*/  @!P0 BRA `(.L_x_1013) ;  /* 0x0000000000048947 */ /* 0x002fea0003800000 */
[----:B------:R-:W-:Y:S01]  /*8420*/  BPT.TRAP 0x1 ;  /* 0x000000040000795c */ /* 0x000fe20000300000 */
.L_x_1013:
        /* <DEDUP_REMOVED lines=112> */
.L_x_1014:
[----:B------:R-:W-:Y:S01]  /*8b30*/  VIADD R3, R3, 0x1 ;  /* 0x0000000103037836 */ /* 0x000fe20000000000 */
[----:B------:R-:W-:Y:S01]  /*8b40*/  ULOP3.LUT UR60, UR60, 0x1, URZ, 0x3c, !UPT ;  /* 0x000000013c3c7892 */ /* 0x000fe2000f8e3c3f */
        /* <DEDUP_REMOVED lines=92> */
.L_x_1002:
[----:B------:R-:W-:Y:S05]  /*9110*/  @P0 BRA `(.L_x_998) ;  /* 0x0000002c00a40947 */ /* 0x000fea0003800000 */
[----:B------:R-:W3:Y:S01]  /*9120*/  LDL.LU R7, [R1+0x10] ;  /* 0x0000100001077983 */ /* 0x000ee20000300800 */
[----:B------:R-:W1:Y:S03]  /*9130*/  LDC.64 R2, c[0x0][0x878] ;  /* 0x00021e00ff027b82 */ /* 0x000e660000000a00 */
[----:B------:R-:W4:Y:S04]  /*9140*/  LDL.LU R23, [R1+0xc] ;  /* 0x00000c0001177983 */ /* 0x000f280000300800 */
[----:B------:R-:W5:Y:S01]  /*9150*/  LDL.LU R22, [R1+0x8] ;  /* 0x0000080001167983 */ /* 0x000f620000300800 */
[----:B------:R-:W-:Y:S01]  /*9160*/  ULDC.64 UR4, c[0x0][0x208] ;  /* 0x0000820000047ab9 */ /* 0x000fe20000000a00 */
[----:B------:R-:W5:Y:S01]  /*9170*/  LDC R0, c[0x0][0x850] ;  /* 0x00021400ff007b82 */ /* 0x000f620000000800 */
[----:B------:R-:W5:Y:S07]  /*9180*/  S2R R20, SR_TID.X ;  /* 0x0000000000147919 */ /* 0x000f6e0000002100 */
[----:B------:R-:W3:Y:S01]  /*9190*/  LDC.64 R10, c[0x0][0x840] ;  /* 0x00021000ff0a7b82 */ /* 0x000ee20000000a00 */
[----:B-1----:R-:W-:-:S07]  /*91a0*/  ISETP.NE.U32.AND P0, PT, R2, RZ, PT ;  /* 0x000000ff0200720c */ /* 0x002fce0003f05070 */
[----:B------:R-:W1:Y:S01]  /*91b0*/  LDC.64 R8, c[0x0][0x818] ;  /* 0x00020600ff087b82 */ /* 0x000e620000000a00 */
[----:B------:R-:W-:-:S07]  /*91c0*/  ISETP.NE.AND.EX P0, PT, R3, RZ, PT, P0 ;  /* 0x000000ff0300720c */ /* 0x000fce0003f05300 */
[----:B------:R-:W1:Y:S08]  /*91d0*/  LDC.64 R12, c[0x0][0x820] ;  /* 0x00020800ff0c7b82 */ /* 0x000e700000000a00 */
[----:B------:R-:W5:Y:S08]  /*91e0*/  @P0 LDC.64 R2, c[0x0][0x878] ;  /* 0x00021e00ff020b82 */ /* 0x000f700000000a00 */
[----:B------:R-:W1:Y:S08]  /*91f0*/  LDC.64 R14, c[0x0][0x848] ;  /* 0x00021200ff0e7b82 */ /* 0x000e700000000a00 */
[----:B--2---:R-:W2:Y:S08]  /*9200*/  LDC.64 R16, c[0x0][0x800] ;  /* 0x00020000ff107b82 */ /* 0x004eb00000000a00 */
[----:B------:R-:W2:Y:S01]  /*9210*/  LDC.64 R18, c[0x0][0x828] ;  /* 0x00020a00ff127b82 */ /* 0x000ea20000000a00 */
[----:B-----5:R-:W-:-:S06]  /*9220*/  @P0 IMAD.WIDE R2, R22, 0x4, R2 ;  /* 0x0000000416020825 */ /* 0x020fcc00078e0202 */
[----:B------:R5:W2:Y:S01]  /*9230*/  @P0 LDG.E R2, desc[UR4][R2.64] ;  /* 0x0000000402020981 */ /* 0x000aa2000c1e1900 */
[----:B------:R-:W-:Y:S01]  /*9240*/  VIADD R21, R20, 0xffffff80 ;  /* 0xffffff8014157836 */ /* 0x000fe20000000000 */
[----:B------:R-:W1:Y:S08]  /*9250*/  S2UR UR5, SR_CgaCtaId ;  /* 0x00000000000579c3 */ /* 0x000e700000008800 */
[----:B------:R-:W-:Y:S01]  /*9260*/  BAR.SYNC.DEFER_BLOCKING 0x1, 0x100 ;  /* 0x0044000000007b1d */ /* 0x000fe20000010000 */
[----:B------:R-:W-:-:S02]  /*9270*/  ISETP.NE.AND P1, PT, R0, 0x1, PT ;  /* 0x000000010000780c */ /* 0x000fc40003f25270 */
[----:B------:R-:W-:-:S03]  /*9280*/  SHF.R.S32.HI R0, RZ, 0x1f, R21 ;  /* 0x0000001fff007819 */ /* 0x000fc60000011415 */
[----:B------:R-:W-:Y:S01]  /*9290*/  UMOV UR4, 0x400 ;  /* 0x0000040000047882 */ /* 0x000fe20000000000 */
[----:B------:R-:W-:Y:S01]  /*92a0*/  LEA.HI R6, R0, R21, RZ, 0x7 ;  /* 0x0000001500067211 */ /* 0x000fe200078f38ff */
[----:B------:R-:W-:Y:S03]  /*92b0*/  BSSY B1, `(.L_x_1016) ;  /* 0x0000055000017945 */ /* 0x000fe60003800000 */
[----:B------:R-:W-:Y:S02]  /*92c0*/  LOP3.LUT R0, R6, 0x3fffff80, RZ, 0xc0, !PT ;  /* 0x3fffff8006007812 */ /* 0x000fe400078ec0ff */
[----:B-----5:R-:W-:Y:S01]  /*92d0*/  SHF.R.S32.HI R3, RZ, 0x7, R6 ;  /* 0x00000007ff037819 */ /* 0x020fe20000011406 */
[----:B------:R-:W4:Y:S02]  /*92e0*/  @P1 LDC R4, c[0x0][0x854] ;  /* 0x00021500ff041b82 */ /* 0x000f240000000800 */
[----:B------:R-:W-:-:S04]  /*92f0*/  IMAD.IADD R0, R21, 0x1, -R0 ;  /* 0x0000000115007824 */ /* 0x000fc800078e0a00 */
[----:B------:R-:W-:Y:S02]  /*9300*/  IMAD R0, R3, 0xa00, R0 ;  /* 0x00000a0003007824 */ /* 0x000fe400078e0200 */
[----:B------:R-:W5:Y:S01]  /*9310*/  @P1 LDC R5, c[0x0][0x858] ;  /* 0x00021600ff051b82 */ /* 0x000f620000000800 */
[----:B-1----:R-:W-:Y:S01]  /*9320*/  ULEA UR4, UR5, UR4, 0x18 ;  /* 0x0000000405047291 */ /* 0x002fe2000f8ec03f */
[----:B------:R-:W-:-:S05]  /*9330*/  IMAD.SHL.U32 R3, R0, 0x4, RZ ;  /* 0x0000000400037824 */ /* 0x000fca00078e00ff */
[----:B------:R-:W-:-:S05]  /*9340*/  LEA R6, R3, UR4, 0x2 ;  /* 0x0000000403067c11 */ /* 0x000fca000f8e10ff */
[----:B------:R1:W-:Y:S01]  /*9350*/  STS.128 [R6], R56 ;  /* 0x0000003806007388 */ /* 0x0003e20000000c00 */
[----:B----4-:R-:W-:-:S03]  /*9360*/  @P1 IMAD.HI.U32 R0, R23, R4, RZ ;  /* 0x0000000417001227 */ /* 0x010fc600078e00ff */
[----:B------:R1:W-:Y:S04]  /*9370*/  STS.128 [R6+0x800], R60 ;  /* 0x0008003c06007388 */ /* 0x0003e80000000c00 */
[----:B------:R1:W-:Y:S01]  /*9380*/  STS.128 [R6+0x1000], R96 ;  /* 0x0010006006007388 */ /* 0x0003e20000000c00 */
[----:B-----5:R-:W-:Y:S01]  /*9390*/  @P1 SHF.R.U32.HI R23, RZ, R5, R0 ;  /* 0x00000005ff171219 */ /* 0x020fe20000011600 */
[----:B---3--:R-:W-:Y:S02]  /*93a0*/  IMAD R5, R7, 0x5000, RZ ;  /* 0x0000500007057824 */ /* 0x008fe400078e02ff */
[----:B------:R1:W-:Y:S01]  /*93b0*/  STS.128 [R6+0x1800], R100 ;  /* 0x0018006406007388 */ /* 0x0003e20000000c00 */
[----:B------:R-:W-:-:S03]  /*93c0*/  SHF.R.S32.HI R7, RZ, 0x1f, R23 ;  /* 0x0000001fff077819 */ /* 0x000fc60000011417 */
[----:B------:R1:W-:Y:S02]  /*93d0*/  @P1 STL [R1+0xc], R23 ;  /* 0x00000c1701001387 */ /* 0x0003e40000100800 */
[----:B------:R-:W-:Y:S02]  /*93e0*/  IMAD R0, R7, R8, RZ ;  /* 0x0000000807007224 */ /* 0x000fe400078e02ff */
[----:B------:R1:W-:Y:S02]  /*93f0*/  STS.128 [R6+0x2000], R64 ;  /* 0x0020004006007388 */ /* 0x0003e40000000c00 */
[----:B------:R-:W-:Y:S02]  /*9400*/  IMAD R9, R23, R9, R0 ;  /* 0x0000000917097224 */ /* 0x000fe400078e0200 */
        /* <DEDUP_REMOVED lines=22> */
[----:B------:R-:W-:-:S05]  /*9570*/  @P0 IMAD R2, R3, 0x5000, RZ ;  /* 0x0000500003020824 */ /* 0x000fca00078e02ff */
[----:B------:R-:W-:Y:S02]  /*9580*/  @P0 SHF.R.S32.HI R3, RZ, 0x1f, R2 ;  /* 0x0000001fff030819 */ /* 0x000fe40000011402 */
[----:B------:R-:W-:Y:S01]  /*9590*/  @!P0 CS2R R2, SRZ ;  /* 0x0000000000028805 */ /* 0x000fe2000001ff00 */
[----:B---3--:R-:W-:Y:S05]  /*95a0*/  BAR.SYNC.DEFER_BLOCKING 0x1, 0x100 ;  /* 0x0044000000007b1d */ /* 0x008fea0000010000 */
[----:B------:R-:W-:Y:S01]  /*95b0*/  IADD3 R4, P1, R5, R2, RZ ;  /* 0x0000000205047210 */ /* 0x000fe20007f3e0ff */
[----:B------:R-:W-:Y:S01]  /*95c0*/  IMAD R2, R7, R10, RZ ;  /* 0x0000000a07027224 */ /* 0x000fe200078e02ff */
[----:B------:R-:W-:-:S02]  /*95d0*/  SEL R7, R22, RZ, !P0 ;  /* 0x000000ff16077207 */ /* 0x000fc40004000000 */
[----:B------:R-:W-:Y:S01]  /*95e0*/  LEA.HI.X.SX32 R5, R5, R3, 0x1, P1 ;  /* 0x0000000305057211 */ /* 0x000fe200008f0eff */
[C---:B------:R-:W-:Y:S02]  /*95f0*/  IMAD R11, R23.reuse, R11, R2 ;  /* 0x0000000b170b7224 */ /* 0x040fe400078e0202 */
[----:B------:R-:W-:-:S04]  /*9600*/  IMAD.WIDE.U32 R2, R23, R8, R4 ;  /* 0x0000000817027225 */ /* 0x000fc800078e0004 */
[----:B------:R-:W-:Y:S01]  /*9610*/  IMAD.IADD R3, R3, 0x1, R9 ;  /* 0x0000000103037824 */ /* 0x000fe200078e0209 */
[----:B------:R-:W-:Y:S01]  /*9620*/  SEL R9, R0, RZ, !P0 ;  /* 0x000000ff00097207 */ /* 0x000fe20004000000 */
[----:B------:R-:W-:Y:S01]  /*9630*/  IMAD.WIDE.U32 R4, R23, R10, R4 ;  /* 0x0000000a17047225 */ /* 0x000fe200078e0004 */
[----:B------:R-:W-:-:S03]  /*9640*/  ISETP.NE.AND P0, PT, R21, RZ, PT ;  /* 0x000000ff1500720c */ /* 0x000fc60003f05270 */
[----:B------:R-:W-:Y:S02]  /*9650*/  IMAD.IADD R5, R5, 0x1, R11 ;  /* 0x0000000105057824 */ /* 0x000fe400078e020b */
[C---:B------:R-:W-:Y:S02]  /*9660*/  IMAD R0, R9.reuse, R12, RZ ;  /* 0x0000000c09007224 */ /* 0x040fe400078e02ff */
[----:B------:R-:W-:Y:S02]  /*9670*/  IMAD R8, R9, R14, RZ ;  /* 0x0000000e09087224 */ /* 0x000fe400078e02ff */
        /* <DEDUP_REMOVED lines=17> */
.L_x_1018:
[----:B------:R-:W-:Y:S01]  /*9790*/  @P0 ELECT P1, URZ, PT ;  /* 0x00000000003f082f */ /* 0x000fe20003820000 */
[----:B------:R1:W-:-:S12]  /*97a0*/  UBLKRED.G.S.ADD.F32.RN [UR6], [UR4], UR5, desc[UR8] ;  /* 0x00000806040073bb */ /* 0x0003d800080a1405 */
[----:B------:R-:W-:Y:S02]  /*97b0*/  @P1 PLOP3.LUT P0, PT, P1, PT, PT, 0x8, 0x0 ;  /* 0x000000000000181c */ /* 0x000fe40000f0e170 */
[----:B------:R-:W-:-:S11]  /*97c0*/  PLOP3.LUT P1, PT, PT, PT, PT, 0x8, 0x0 ;  /* 0x000000000000781c */ /* 0x000fd60003f2e170 */
[----:B-1----:R-:W-:Y:S05]  /*97d0*/  @P0 BRA.U.ANY `(.L_x_1018) ;  /* 0xfffffffd00ec0947 */ /* 0x002fea000393ffff */
[----:B------:R0:W-:Y:S01]  /*97e0*/  UTMACMDFLUSH ;  /* 0x00000000000079b7 */ /* 0x0001e20000000000 */
[----:B------:R-:W-:-:S04]  /*97f0*/  DEPBAR.LE SB0, 0x0 ;  /* 0x000080000000791a */ /* 0x000fc80000000000 */
.L_x_1017:
[----:B------:R-:W-:Y:S05]  /*9800*/  BSYNC B1 ;  /* 0x0000000000017941 */ /* 0x000fea0003800000 */
.L_x_1016:
        /* <DEDUP_REMOVED lines=26> */
[----:B------:R-:W-:Y:S01]  /*99b0*/  R2UR UR6, R16 ;  /* 0x00000000100672ca */ /* 0x000fe200000e0000 */
[----:B------:R-:W-:Y:S01]  /*99c0*/  UMOV UR5, 0x1400 ;  /* 0x0000140000057882 */ /* 0x000fe20000000000 */
[----:B------:R-:W-:Y:S01]  /*99d0*/  R2UR UR7, R3 ;  /* 0x00000000030772ca */ /* 0x000fe200000e0000 */
[----:B------:R-:W-:Y:S01]  /*99e0*/  UMOV UR8, 0x0 ;  /* 0x0000000000087882 */ /* 0x000fe20000000000 */
[----:B------:R-:W-:Y:S01]  /*99f0*/  PLOP3.LUT P0, PT, PT, PT, PT, 0x80, 0x0 ;  /* 0x000000000000781c */ /* 0x000fe20003f0f070 */
[----:B------:R-:W-:-:S12]  /*9a00*/  UMOV UR9, 0x14f00000 ;  /* 0x14f0000000097882 */ /* 0x000fd80000000000 */
.L_x_1019:
[----:B------:R-:W-:Y:S01]  /*9a10*/  @P0 ELECT P1, URZ, PT ;  /* 0x00000000003f082f */ /* 0x000fe20003820000 */
[----:B------:R2:W-:-:S12]  /*9a20*/  UBLKRED.G.S.ADD.F32.RN [UR6], [UR4], UR5, desc[UR8] ;  /* 0x00000806040073bb */ /* 0x0005d800080a1405 */
[----:B------:R-:W-:Y:S02]  /*9a30*/  @P1 PLOP3.LUT P0, PT, P1, PT, PT, 0x8, 0x0 ;  /* 0x000000000000181c */ /* 0x000fe40000f0e170 */
[----:B------:R-:W-:-:S11]  /*9a40*/  PLOP3.LUT P1, PT, PT, PT, PT, 0x8, 0x0 ;  /* 0x000000000000781c */ /* 0x000fd60003f2e170 */
[----:B--2---:R-:W-:Y:S05]  /*9a50*/  @P0 BRA.U.ANY `(.L_x_1019) ;  /* 0xfffffffd00ec0947 */ /* 0x004fea000393ffff */
[----:B------:R0:W-:Y:S01]  /*9a60*/  UTMACMDFLUSH ;  /* 0x00000000000079b7 */ /* 0x0001e20000000000 */
[----:B------:R-:W-:-:S04]  /*9a70*/  DEPBAR.LE SB0, 0x0 ;  /* 0x000080000000791a */ /* 0x000fc80000000000 */
[----:B------:R-:W-:Y:S05]  /*9a80*/  BRA `(.L_x_998) ;  /* 0x0000002400487947 */ /* 0x000fea0003800000 */
.L_x_991:
        /* <DEDUP_REMOVED lines=8> */
[----:B------:R-:W-:-:S11]  /*9b10*/  UISETP.NE.AND UP0, UPT, UR9, 0x1, UPT ;  /* 0x000000010900788c */ /* 0x000fd6000bf05270 */
[----:B------:R-:W-:Y:S01]  /*9b20*/  @UP0 ULDC UR4, c[0x0][0x8dc] ;  /* 0x0002370000040ab9 */ /* 0x000fe20000000800 */
[----:B------:R-:W-:Y:S01]  /*9b30*/  @UP0 ULDC UR7, c[0x0][0x8e0] ;  /* 0x0002380000070ab9 */ /* 0x000fe20000000800 */
[----:B-1----:R-:W-:Y:S02]  /*9b40*/  UIMAD.WIDE.U32 UR4, UR6, UR4, URZ ;  /* 0x00000004060472a5 */ /* 0x002fe4000f8e003f */
        /* <DEDUP_REMOVED lines=16> */
.L_x_1020:
[----:B------:R-:W-:Y:S01]  /*9c50*/  ULDC UR5, c[0x0][0x8cc] ;  /* 0x0002330000057ab9 */ /* 0x000fe20000000800 */
[----:B------:R-:W-:Y:S01]  /*9c60*/  UMOV UR4, UR9 ;  /* 0x0000000900047c82 */ /* 0x000fe20008000000 */
[----:B------:R-:W-:-:S11]  /*9c70*/  UISETP.NE.AND UP0, UPT, UR5, 0x1, UPT ;  /* 0x000000010500788c */ /* 0x000fd6000bf05270 */
[----:B------:R-:W-:Y:S02]  /*9c80*/  @UP0 ULDC.64 UR10, c[0x0][0x8d0] ;  /* 0x00023400000a0ab9 */ /* 0x000fe40000000a00 */
[----:B------:R-:W-:-:S04]  /*9c90*/  UIMAD.WIDE.U32 UR6, UR9, UR10, URZ ;  /* 0x0000000a090672a5 */ /* 0x000fc8000f8e003f */
[----:B------:R-:W-:-:S04]  /*9ca0*/  @UP0 USHF.R.U32.HI UR4, URZ, UR11, UR7 ;  /* 0x0000000b3f040299 */ /* 0x000fc80008011607 */
[----:B------:R-:W-:-:S12]  /*9cb0*/  UIMAD UR5, UR4, UR5, URZ ;  /* 0x00000005040572a4 */ /* 0x000fd8000f8e023f */
.L_x_1021:
        /* <DEDUP_REMOVED lines=24> */
.L_x_1022:
        /* <DEDUP_REMOVED lines=15> */
.L_x_1024:
[----:B------:R-:W-:-:S05]  /*9f30*/  ULDC UR5, c[0x0][0x8f4] ;  /* 0x00023d0000057ab9 */ /* 0x000fca0000000800 */
.L_x_1023:
        /* <DEDUP_REMOVED lines=34> */
[----:B-1----:R-:W-:Y:S02]  /*a160*/  IMAD.U32 R2, RZ, RZ, UR12 ;  /* 0x0000000cff027e24 */ /* 0x002fe4000f8e00ff */
[----:B------:R-:W-:-:S05]  /*a170*/  IMAD.U32 R3, RZ, RZ, UR13 ;  /* 0x0000000dff037e24 */ /* 0x000fca000f8e00ff */
[----:B------:R1:W4:Y:S02]  /*a180*/  @P2 LDG.E R5, desc[UR16][R2.64] ;  /* 0x0000001002052981 */ /* 0x000324000c1e1900 */
[----:B-1----:R-:W-:Y:S02]  /*a190*/  IMAD.U32 R2, RZ, RZ, UR6 ;  /* 0x00000006ff027e24 */ /* 0x002fe4000f8e00ff */
        /* <DEDUP_REMOVED lines=27> */
.L_x_1026:
        /* <DEDUP_REMOVED lines=14> */
.L_x_1027:
        /* <DEDUP_REMOVED lines=9> */
.L_x_1028:
        /* <DEDUP_REMOVED lines=40> */
.L_x_1044:
[----:B------:R-:W-:Y:S01]  /*a740*/  ISETP.NE.AND P0, PT, R11, RZ, PT ;  /* 0x000000ff0b00720c */ /* 0x000fe20003f05270 */
[----:B------:R-:W-:Y:S02]  /*a750*/  IMAD.U32 R14, RZ, RZ, UR20 ;  /* 0x00000014ff0e7e24 */ /* 0x000fe4000f8e00ff */
[----:B------:R-:W-:-:S03]  /*a760*/  IMAD.MOV.U32 R4, RZ, RZ, 0x1 ;  /* 0x00000001ff047424 */ /* 0x000fc600078e00ff */
[----:B------:R-:W-:-:S07]  /*a770*/  SHF.R.S32.HI R14, RZ, 0x1f, R14 ;  /* 0x0000001fff0e7819 */ /* 0x000fce000001140e */
[----:B------:R-:W-:Y:S05]  /*a780*/  @P0 BRA `(.L_x_1030) ;  /* 0x0000000000140947 */ /* 0x000fea0003800000 */
[----:B------:R-:W-:Y:S01]  /*a790*/  LOP3.LUT P1, RZ, R21, 0x1f, RZ, 0xc0, !PT ;  /* 0x0000001f15ff7812 */ /* 0x000fe2000782c0ff */
[----:B-1----:R-:W-:-:S04]  /*a7a0*/  IMAD.MOV.U32 R3, RZ, RZ, 0x8100 ;  /* 0x00008100ff037424 */ /* 0x002fc800078e00ff */
[----:B------:R2:W-:Y:S08]  /*a7b0*/  SYNCS.ARRIVE.TRANS64 RZ, [R6+URZ+0x31810], R3 ;  /* 0x0318100306ff79a7 */ /* 0x0005f0000800003f */
[----:B------:R-:W-:Y:S05]  /*a7c0*/  @!P1 BRA `(.L_x_1030) ;  /* 0x0000000000049947 */ /* 0x000fea0003800000 */
[----:B------:R-:W-:Y:S01]  /*a7d0*/  BPT.TRAP 0x1 ;  /* 0x000000040000795c */ /* 0x000fe20000300000 */
.L_x_1030:
        /* <DEDUP_REMOVED lines=13> */
[----:B-12---:R-:W-:Y:S01]  /*a8b0*/  IMAD.MOV.U32 R3, RZ, RZ, 0x14000 ;  /* 0x00014000ff037424 */ /* 0x006fe200078e00ff */
        /* <DEDUP_REMOVED lines=140> */
.L_x_1036:
[----:B------:R-:W-:-:S04]  /*b180*/  SHF.L.U32 R5, R9, 0x1f, RZ ;  /* 0x0000001f09057819 */ /* 0x000fc800000006ff */
[----:B------:R-:W1:Y:S02]  /*b190*/  SYNCS.PHASECHK.TRANS64.TRYWAIT P1, [R6+URZ+0x31838], R5 ;  /* 0x03183805060075a7 */ /* 0x000e64000802017f */
[----:B-1----:R-:W-:Y:S05]  /*b1a0*/  @!P1 BRA `(.L_x_1032) ;  /* 0x0000000c00d89947 */ /* 0x002fea0003800000 */
.L_x_1045:
[----:B------:R-:W-:Y:S05]  /*b1b0*/  @P0 BRA `(.L_x_1033) ;  /* 0x0000000000140947 */ /* 0x000fea0003800000 */
[----:B------:R-:W-:Y:S01]  /*b1c0*/  ISETP.NE.AND P1, PT, R15, RZ, PT ;  /* 0x000000ff0f00720c */ /* 0x000fe20003f25270 */
[----:B-1----:R-:W-:-:S04]  /*b1d0*/  IMAD.MOV.U32 R5, RZ, RZ, 0x8100 ;  /* 0x00008100ff057424 */ /* 0x002fc800078e00ff */
[----:B------:R2:W-:Y:S08]  /*b1e0*/  SYNCS.ARRIVE.TRANS64 RZ, [R6+URZ+0x31830], R5 ;  /* 0x0318300506ff79a7 */ /* 0x0005f0000800003f */
[----:B------:R-:W-:Y:S05]  /*b1f0*/  @!P1 BRA `(.L_x_1033) ;  /* 0x0000000000049947 */ /* 0x000fea0003800000 */
[----:B------:R-:W-:Y:S01]  /*b200*/  BPT.TRAP 0x1 ;  /* 0x000000040000795c */ /* 0x000fe20000300000 */
.L_x_1033:
        /* <DEDUP_REMOVED lines=47> */
.L_x_1047:
[----:B------:R-:W-:Y:S01]  /*b500*/  LOP3.LUT R9, R9, 0x1, RZ, 0x3c, !PT ;  /* 0x0000000109097812 */ /* 0x000fe200078e3cff */
[----:B------:R-:W-:Y:S06]  /*b510*/  @P2 BRA `(.L_x_1035) ;  /* 0x0000000000142947 */ /* 0x000fec0003800000 */
[----:B------:R-:W-:Y:S01]  /*b520*/  ISETP.NE.AND P1, PT, R15, RZ, PT ;  /* 0x000000ff0f00720c */ /* 0x000fe20003f25270 */
[----:B-1----:R-:W-:-:S04]  /*b530*/  IMAD.MOV.U32 R2, RZ, RZ, 0x8100 ;  /* 0x00008100ff027424 */ /* 0x002fc800078e00ff */
[----:B------:R2:W-:Y:S08]  /*b540*/  SYNCS.ARRIVE.TRANS64 RZ, [R20+URZ+0x31810], R2 ;  /* 0x0318100214ff79a7 */ /* 0x0005f0000800003f */
[----:B------:R-:W-:Y:S05]  /*b550*/  @!P1 BRA `(.L_x_1035) ;  /* 0x0000000000049947 */ /* 0x000fea0003800000 */
[----:B------:R-:W-:Y:S01]  /*b560*/  BPT.TRAP 0x1 ;  /* 0x000000040000795c */ /* 0x000fe20000300000 */
.L_x_1035:
        /* <DEDUP_REMOVED lines=53> */
.L_x_1031:
[----:B------:R-:W-:Y:S01]  /*b8c0*/  SHF.L.U32 R15, R9, 0x1f, RZ ;  /* 0x0000001f090f7819 */ /* 0x000fe200000006ff */
[----:B------:R-:W1:Y:S01]  /*b8d0*/  LDC.64 R12, c[0x0][0x730] ;  /* 0x0001cc00ff0c7b82 */ /* 0x000e620000000a00 */
[----:B------:R-:W-:Y:S02]  /*b8e0*/  IMAD.U32 R16, RZ, RZ, UR38 ;  /* 0x00000026ff107e24 */ /* 0x000fe4000f8e00ff */
[----:B------:R-:W-:Y:S02]  /*b8f0*/  IMAD.U32 R2, RZ, RZ, UR38 ;  /* 0x00000026ff027e24 */ /* 0x000fe4000f8e00ff */
[----:B------:R-:W-:Y:S02]  /*b900*/  IMAD.U32 R3, RZ, RZ, UR39 ;  /* 0x00000027ff037e24 */ /* 0x000fe4000f8e00ff */
[----:B------:R-:W-:Y:S01]  /*b910*/  IMAD.MOV.U32 R2, RZ, RZ, R16 ;  /* 0x000000ffff027224 */ /* 0x000fe200078e0010 */
        /* <DEDUP_REMOVED lines=11> */
.L_x_1048:
[----:B------:R-:W-:Y:S01]  /*b9d0*/  IMAD.IADD R10, R11, 0x1, R3 ;  /* 0x000000010b0a7824 */ /* 0x000fe200078e0203 */
[----:B------:R-:W-:Y:S06]  /*b9e0*/  @P0 BRA `(.L_x_1038) ;  /* 0x0000000000140947 */ /* 0x000fec0003800000 */
[----:B------:R-:W-:Y:S01]  /*b9f0*/  LOP3.LUT P0, RZ, R21, 0x1f, RZ, 0xc0, !PT ;  /* 0x0000001f15ff7812 */ /* 0x000fe2000780c0ff */
[----:B------:R-:W-:-:S04]  /*ba00*/  IMAD.MOV.U32 R11, RZ, RZ, 0x8100 ;  /* 0x00008100ff0b7424 */ /* 0x000fc800078e00ff */
[----:B------:R2:W-:Y:S08]  /*ba10*/  SYNCS.ARRIVE.TRANS64 RZ, [R6+URZ+0x31830], R11 ;  /* 0x0318300b06ff79a7 */ /* 0x0005f0000800003f */
[----:B------:R-:W-:Y:S05]  /*ba20*/  @!P0 BRA `(.L_x_1038) ;  /* 0x0000000000048947 */ /* 0x000fea0003800000 */
[----:B------:R-:W-:Y:S01]  /*ba30*/  BPT.TRAP 0x1 ;  /* 0x000000040000795c */ /* 0x000fe20000300000 */
.L_x_1038:
        /* <DEDUP_REMOVED lines=53> */
.L_x_1025:
[----:B------:R-:W-:Y:S05]  /*bd90*/  WARPSYNC.ALL ;  /* 0x0000000000007948 */ /* 0x000fea0003800000 */
[----:B------:R-:W-:-:S13]  /*bda0*/  ELECT P0, URZ, PT ;  /* 0x00000000003f782f */ /* 0x000fda0003800000 */
[----:B------:R-:W-:Y:S05]  /*bdb0*/  @!P0 BRA `(.L_x_998) ;  /* 0x00000000007c8947 */ /* 0x000fea0003800000 */
[----:B------:R-:W3:Y:S02]  /*bdc0*/  LDL R0, [R1+0x14] ;  /* 0x0000140001007983 */ /* 0x000ee40000100800 */
[----:B---3--:R-:W-:-:S13]  /*bdd0*/  R2UR UR4, R0 ;  /* 0x00000000000472ca */ /* 0x008fda00000e0000 */
[----:B------:R-:W-:-:S06]  /*bde0*/  ULOP3.LUT UR4, UR4, 0x2, URZ, 0xfc, !UPT ;  /* 0x0000000204047892 */ /* 0x000fcc000f8efc3f */
[----:B------:R-:W-:-:S05]  /*bdf0*/  IMAD.U32 R0, RZ, RZ, UR4 ;  /* 0x00000004ff007e24 */ /* 0x000fca000f8e00ff */
[----:B------:R-:W-:-:S13]  /*be00*/  ISETP.NE.AND P1, PT, R0, 0x3, PT ;  /* 0x000000030000780c */ /* 0x000fda0003f25270 */
[----:B------:R-:W-:Y:S05]  /*be10*/  @!P1 BRA `(.L_x_1039) ;  /* 0x0000000000049947 */ /* 0x000fea0003800000 */
[----:B------:R-:W-:Y:S01]  /*be20*/  BPT.TRAP 0x1 ;  /* 0x000000040000795c */ /* 0x000fe20000300000 */
.L_x_1039:
        /* <DEDUP_REMOVED lines=8> */
.L_x_1049:
        /* <DEDUP_REMOVED lines=9> */
.L_x_1050:
[----:B------:R-:W-:Y:S05]  /*bf40*/  @!P1 BRA `(.L_x_1042) ;  /* 0x0000000000049947 */ /* 0x000fea0003800000 */
[----:B------:R-:W-:Y:S01]  /*bf50*/  BPT.TRAP 0x1 ;  /* 0x000000040000795c */ /* 0x000fe20000300000 */
.L_x_1042:
[----:B------:R-:W-:-:S07]  /*bf60*/  SHF.L.U32 R9, R9, 0x1f, RZ ;  /* 0x0000001f09097819 */ /* 0x000fce00000006ff */
.L_x_1043:
[----:B----4-:R4:W1:Y:S02]  /*bf70*/  SYNCS.PHASECHK.TRANS64.TRYWAIT P0, [R2+URZ+0x31838], R9 ;  /* 0x03183809020075a7 */ /* 0x010864000800017f */
[----:B-1----:R-:W-:Y:S05]  /*bf80*/  @!P0 NANOSLEEP.SYNCS 0x989680 ;  /* 0x009896800000895d */ /* 0x002fea0003900000 */
[----:B------:R-:W1:Y:S02]  /*bf90*/  @!P0 SYNCS.PHASECHK.TRANS64 P0, [R2+URZ+0x31838], R9 ;  /* 0x03183809020085a7 */ /* 0x000e64000800007f */
[----:B-1----:R-:W-:Y:S05]  /*bfa0*/  @!P0 BRA `(.L_x_1043) ;  /* 0xfffffffc00f08947 */ /* 0x002fea000383ffff */
.L_x_998:
[----:B------:R-:W-:Y:S05]  /*bfb0*/  BSYNC B0 ;  /* 0x0000000000007941 */ /* 0x000fea0003800000 */
.L_x_990:
[----:B------:R-:W-:Y:S05]  /*bfc0*/  EXIT ;  /* 0x000000000000794d */ /* 0x000fea0003800000 */
.L_x_1004:
[----:B-1----:R1:W2:Y:S02]  /*bfd0*/  SYNCS.PHASECHK.TRANS64.TRYWAIT P0, [R17+URZ+0x31800], R16 ;  /* 0x03180010110075a7 */ /* 0x0022a4000800017f */
[----:B--2---:R-:W-:Y:S05]  /*bfe0*/  @!P0 NANOSLEEP.SYNCS 0x989680 ;  /* 0x009896800000895d */ /* 0x004fea0003900000 */
[----:B------:R-:W2:Y:S02]  /*bff0*/  @!P0 SYNCS.PHASECHK.TRANS64 P0, [R17+URZ+0x31800], R16 ;  /* 0x03180010110085a7 */ /* 0x000ea4000800007f */
[----:B--2---:R-:W-:Y:S05]  /*c000*/  @!P0 BRA `(.L_x_1004) ;  /* 0xfffffffc00f08947 */ /* 0x004fea000383ffff */
[----:B------:R-:W-:Y:S05]  /*c010*/  BRA `(.L_x_1003) ;  /* 0xffffff5400687947 */ /* 0x000fea000383ffff */
.L_x_1008:
[----:B--2---:R2:W3:Y:S02]  /*c020*/  SYNCS.PHASECHK.TRANS64.TRYWAIT P1, [R16+URZ+0x31810], R9 ;  /* 0x03181009100075a7 */ /* 0x0044e4000802017f */
[----:B---3--:R-:W-:Y:S05]  /*c030*/  @!P1 NANOSLEEP.SYNCS 0x989680 ;  /* 0x009896800000995d */ /* 0x008fea0003900000 */
[----:B------:R-:W3:Y:S02]  /*c040*/  @!P1 SYNCS.PHASECHK.TRANS64 P1, [R16+URZ+0x31810], R9 ;  /* 0x03181009100095a7 */ /* 0x000ee4000802007f */
[----:B---3--:R-:W-:Y:S05]  /*c050*/  @!P1 BRA `(.L_x_1008) ;  /* 0xfffffffc00f09947 */ /* 0x008fea000383ffff */
[----:B------:R-:W-:Y:S05]  /*c060*/  BRA `(.L_x_1007) ;  /* 0xffffff5c00ac7947 */ /* 0x000fea000383ffff */
.L_x_1012:
[----:B----4-:R4:W1:Y:S02]  /*c070*/  SYNCS.PHASECHK.TRANS64.TRYWAIT P1, [R17+URZ+0x31830], R10 ;  /* 0x0318300a110075a7 */ /* 0x010864000802017f */
[----:B-1----:R-:W-:Y:S05]  /*c080*/  @!P1 NANOSLEEP.SYNCS 0x989680 ;  /* 0x009896800000995d */ /* 0x002fea0003900000 */
[----:B------:R-:W1:Y:S02]  /*c090*/  @!P1 SYNCS.PHASECHK.TRANS64 P1, [R17+URZ+0x31830], R10 ;  /* 0x0318300a110095a7 */ /* 0x000e64000802007f */
[----:B-1----:R-:W-:Y:S05]  /*c0a0*/  @!P1 BRA `(.L_x_1012) ;  /* 0xfffffffc00f09947 */ /* 0x002fea000383ffff */
[----:B------:R-:W-:Y:S05]  /*c0b0*/  BRA `(.L_x_1011) ;  /* 0xffffff7800b07947 */ /* 0x000fea000383ffff */
.L_x_1029:
[----:B-1----:R1:W2:Y:S02]  /*c0c0*/  SYNCS.PHASECHK.TRANS64.TRYWAIT P0, [R6+URZ+0x31820], R3 ;  /* 0x03182003060075a7 */ /* 0x0022a4000800017f */
[----:B--2---:R-:W-:Y:S05]  /*c0d0*/  @!P0 NANOSLEEP.SYNCS 0x989680 ;  /* 0x009896800000895d */ /* 0x004fea0003900000 */
[----:B------:R-:W2:Y:S02]  /*c0e0*/  @!P0 SYNCS.PHASECHK.TRANS64 P0, [R6+URZ+0x31820], R3 ;  /* 0x03182003060085a7 */ /* 0x000ea4000800007f */
[----:B--2---:R-:W-:Y:S05]  /*c0f0*/  @!P0 BRA `(.L_x_1029) ;  /* 0xfffffffc00f08947 */ /* 0x004fea000383ffff */
[----:B------:R-:W-:Y:S05]  /*c100*/  BRA `(.L_x_1044) ;  /* 0xffffffe4008c7947 */ /* 0x000fea000383ffff */
.L_x_1032:
[----:B-1----:R1:W2:Y:S02]  /*c110*/  SYNCS.PHASECHK.TRANS64.TRYWAIT P1, [R6+URZ+0x31838], R5 ;  /* 0x03183805060075a7 */ /* 0x0022a4000802017f */
[----:B--2---:R-:W-:Y:S05]  /*c120*/  @!P1 NANOSLEEP.SYNCS 0x989680 ;  /* 0x009896800000995d */ /* 0x004fea0003900000 */
[----:B------:R-:W2:Y:S02]  /*c130*/  @!P1 SYNCS.PHASECHK.TRANS64 P1, [R6+URZ+0x31838], R5 ;  /* 0x03183805060095a7 */ /* 0x000ea4000802007f */
[----:B--2---:R-:W-:Y:S05]  /*c140*/  @!P1 BRA `(.L_x_1032) ;  /* 0xfffffffc00f09947 */ /* 0x004fea000383ffff */
[----:B------:R-:W-:Y:S05]  /*c150*/  BRA `(.L_x_1045) ;  /* 0xfffffff000147947 */ /* 0x000fea000383ffff */
.L_x_1034:
[----:B------:R-:W-:-:S07]  /*c160*/  SHF.L.U32 R2, R4, 0x1f, RZ ;  /* 0x0000001f04027819 */ /* 0x000fce00000006ff */
.L_x_1046:
[----:B-1----:R1:W2:Y:S02]  /*c170*/  SYNCS.PHASECHK.TRANS64.TRYWAIT P1, [R20+URZ+0x31820], R2 ;  /* 0x03182002140075a7 */ /* 0x0022a4000802017f */
[----:B--2---:R-:W-:Y:S05]  /*c180*/  @!P1 NANOSLEEP.SYNCS 0x989680 ;  /* 0x009896800000995d */ /* 0x004fea0003900000 */
[----:B------:R-:W2:Y:S02]  /*c190*/  @!P1 SYNCS.PHASECHK.TRANS64 P1, [R20+URZ+0x31820], R2 ;  /* 0x03182002140095a7 */ /* 0x000ea4000802007f */
[----:B--2---:R-:W-:Y:S05]  /*c1a0*/  @!P1 BRA `(.L_x_1046) ;  /* 0xfffffffc00f09947 */ /* 0x004fea000383ffff */
[----:B------:R-:W-:Y:S05]  /*c1b0*/  BRA `(.L_x_1047) ;  /* 0xfffffff000d07947 */ /* 0x000fea000383ffff */
.L_x_1037:
[----:B-1----:R1:W2:Y:S02]  /*c1c0*/  SYNCS.PHASECHK.TRANS64.TRYWAIT P1, [R6+URZ+0x31838], R15 ;  /* 0x0318380f060075a7 */ /* 0x0022a4000802017f */
[----:B--2---:R-:W-:Y:S05]  /*c1d0*/  @!P1 NANOSLEEP.SYNCS 0x989680 ;  /* 0x009896800000995d */ /* 0x004fea0003900000 */
[----:B------:R-:W2:Y:S02]  /*c1e0*/  @!P1 SYNCS.PHASECHK.TRANS64 P1, [R6+URZ+0x31838], R15 ;  /* 0x0318380f060095a7 */ /* 0x000ea4000802007f */
[----:B--2---:R-:W-:Y:S05]  /*c1f0*/  @!P1 BRA `(.L_x_1037) ;  /* 0xfffffffc00f09947 */ /* 0x004fea000383ffff */
[----:B------:R-:W-:Y:S05]  /*c200*/  BRA `(.L_x_1048) ;  /* 0xfffffff400f07947 */ /* 0x000fea000383ffff */
.L_x_1040:
[----:B---3--:R3:W4:Y:S02]  /*c210*/  SYNCS.PHASECHK.TRANS64.TRYWAIT P0, [R5+URZ], R0 ;  /* 0x00000000050075a7 */ /* 0x008724000800017f */
[----:B----4-:R-:W-:Y:S05]  /*c220*/  @!P0 NANOSLEEP.SYNCS 0x989680 ;  /* 0x009896800000895d */ /* 0x010fea0003900000 */
[----:B------:R-:W4:Y:S02]  /*c230*/  @!P0 SYNCS.PHASECHK.TRANS64 P0, [R5+URZ], R0 ;  /* 0x00000000050085a7 */ /* 0x000f24000800007f */
[----:B----4-:R-:W-:Y:S05]  /*c240*/  @!P0 BRA `(.L_x_1040) ;  /* 0xfffffffc00f08947 */ /* 0x010fea000383ffff */
[----:B------:R-:W-:Y:S05]  /*c250*/  BRA `(.L_x_1049) ;  /* 0xfffffffc00147947 */ /* 0x000fea000383ffff */
.L_x_1041:
[----:B---3--:R3:W4:Y:S02]  /*c260*/  SYNCS.PHASECHK.TRANS64.TRYWAIT P0, [R3+URZ], R0 ;  /* 0x00000000030075a7 */ /* 0x008724000800017f */
[----:B----4-:R-:W-:Y:S05]  /*c270*/  @!P0 NANOSLEEP.SYNCS 0x989680 ;  /* 0x009896800000895d */ /* 0x010fea0003900000 */
[----:B------:R-:W4:Y:S02]  /*c280*/  @!P0 SYNCS.PHASECHK.TRANS64 P0, [R3+URZ], R0 ;  /* 0x00000000030085a7 */ /* 0x000f24000800007f */
[----:B----4-:R-:W-:Y:S05]  /*c290*/  @!P0 BRA `(.L_x_1041) ;  /* 0xfffffffc00f08947 */ /* 0x010fea000383ffff */
[----:B------:R-:W-:Y:S05]  /*c2a0*/  BRA `(.L_x_1050) ;  /* 0xfffffffc00247947 */ /* 0x000fea000383ffff */
.L_x_1051:
        /* <DEDUP_REMOVED lines=13> */
.L_x_2208:


//--------------------- .text._ZN7cutlass13device_kernelIN5flash11enable_sm90INS1_16FlashAttnBwdSm90INS1_25CollectiveMainloopBwdSm90ILi2ELi1ELi1EN4cute5tupleIJNS5_1CILi1EEES8_S8_EEENS6_IJNS7_ILi64EEENS7_ILi80EEENS7_ILi256EEEEEENS_6half_tEfNS_4arch4Sm90ELb0ELb0ELb0ELb0ELb0ELb0ELb1ELb1ELi2ELi1ELi1ELi1ELb0EEENS1_21CollectiveEpilogueBwdISD_SE_SG_Li256ELb0ELb1ELi2EEENS1_19SingleTileSchedulerILb0ELb0ELb0ELi80EEEEEEEEEvNT_6ParamsE --------------------------
	.section	.text._ZN7cutlass13device_kernelIN5flash11enable_sm90INS1_16FlashAttnBwdSm90INS1_25CollectiveMainloopBwdSm90ILi2ELi1ELi1EN4cute5tupleIJNS5_1CILi1EEES8_S8_EEENS6_IJNS7_ILi64EEENS7_ILi80EEENS7_ILi256EEEEEENS_6half_tEfNS_4arch4Sm90ELb0ELb0ELb0ELb0ELb0ELb0ELb1ELb1ELi2ELi1ELi1ELi1ELb0EEENS1_21CollectiveEpilogueBwdISD_SE_SG_Li256ELb0ELb1ELi2EEENS1_19SingleTileSchedulerILb0ELb0ELb0ELi80EEEEEEEEEvNT_6ParamsE,"ax",@progbits
	.align	128
.text._ZN7cutlass13device_kernelIN5flash11enable_sm90INS1_16FlashAttnBwdSm90INS1_25CollectiveMainloopBwdSm90ILi2ELi1ELi1EN4cute5tupleIJNS5_1CILi1EEES8_S8_EEENS6_IJNS7_ILi64EEENS7_ILi80EEENS7_ILi256EEEEEENS_6half_tEfNS_4arch4Sm90ELb0ELb0ELb0ELb0ELb0ELb0ELb1ELb1ELi2ELi1ELi1ELi1ELb0EEENS1_21CollectiveEpilogueBwdISD_SE_SG_Li256ELb0ELb1ELi2EEENS1_19SingleTileSchedulerILb0ELb0ELb0ELi80EEEEEEEEEvNT_6ParamsE:
        .type           _ZN7cutlass13device_kernelIN5flash11enable_sm90INS1_16FlashAttnBwdSm90INS1_25CollectiveMainloopBwdSm90ILi2ELi1ELi1EN4cute5tupleIJNS5_1CILi1EEES8_S8_EEENS6_IJNS7_ILi64EEENS7_ILi80EEENS7_ILi256EEEEEENS_6half_tEfNS_4arch4Sm90ELb0ELb0ELb0ELb0ELb0ELb0ELb1ELb1ELi2ELi1ELi1ELi1ELb0EEENS1_21CollectiveEpilogueBwdISD_SE_SG_Li256ELb0ELb1ELi2EEENS1_19SingleTileSchedulerILb0ELb0ELb0ELi80EEEEEEEEEvNT_6ParamsE,@function
        .size           _ZN7cutlass13device_kernelIN5flash11enable_sm90INS1_16FlashAttnBwdSm90INS1_25CollectiveMainloopBwdSm90ILi2ELi1ELi1EN4cute5tupleIJNS5_1CILi1EEES8_S8_EEENS6_IJNS7_ILi64EEENS7_ILi80EEENS7_ILi256EEEEEENS_6half_tEfNS_4arch4Sm90ELb0ELb0ELb0ELb0ELb0ELb0ELb1ELb1ELi2ELi1ELi1ELi1ELb0EEENS1_21CollectiveEpilogueBwdISD_SE_SG_Li256ELb0ELb1ELi2EEENS1_19SingleTileSchedulerILb0ELb0ELb0ELi80EEEEEEEEEvNT_6ParamsE,(.L_x_2209 - _ZN7cutlass13device_kernelIN5flash11enable_sm90INS1_16FlashAttnBwdSm90INS1_25CollectiveMainloopBwdSm90ILi2ELi1ELi1EN4cute5tupleIJNS5_1CILi1EEES8_S8_EEENS6_IJNS7_ILi64EEENS7_ILi80EEENS7_ILi256EEEEEENS_6half_tEfNS_4arch4Sm90ELb0ELb0ELb0ELb0ELb0ELb0ELb1ELb1ELi2ELi1ELi1ELi1ELb0EEENS1_21CollectiveEpilogueBwdISD_SE_SG_Li256ELb0ELb1ELi2EEENS1_19SingleTileSchedulerILb0ELb0ELb0ELi80EEEEEEEEEvNT_6ParamsE)
        .other          _ZN7cutlass13device_kernelIN5flash11enable_sm90INS1_16FlashAttnBwdSm90INS1_25CollectiveMainloopBwdSm90ILi2ELi1ELi1EN4cute5tupleIJNS5_1CILi1EEES8_S8_EEENS6_IJNS7_ILi64EEENS7_ILi80EEENS7_ILi256EEEEEENS_6half_tEfNS_4arch4Sm90ELb0ELb0ELb0ELb0ELb0ELb0ELb1ELb1ELi2ELi1ELi1ELi1ELb0EEENS1_21CollectiveEpilogueBwdISD_SE_SG_Li256ELb0ELb1ELi2EEENS1_19SingleTileSchedulerILb0ELb0ELb0ELi80EEEEEEEEEvNT_6ParamsE,@"STO_CUDA_ENTRY STV_DEFAULT"
_ZN7cutlass13device_kernelIN5flash11enable_sm90INS1_16FlashAttnBwdSm90INS1_25CollectiveMainloopBwdSm90ILi2ELi1ELi1EN4cute5tupleIJNS5_1CILi1EEES8_S8_EEENS6_IJNS7_ILi64EEENS7_ILi80EEENS7_ILi256EEEEEENS_6half_tEfNS_4arch4Sm90ELb0ELb0ELb0ELb0ELb0ELb0ELb1ELb1ELi2ELi1ELi1ELi1ELb0EEENS1_21CollectiveEpilogueBwdISD_SE_SG_Li256ELb0ELb1ELi2EEENS1_19SingleTileSchedulerILb0ELb0ELb0ELi80EEEEEEEEEvNT_6ParamsE:
        /* <DEDUP_REMOVED lines=29> */
.L_x_1053:
[----:B------:R-:W-:Y:S05]  /*01d0*/  BSYNC B0 ;  /* 0x0000000000007941 */ /* 0x000fea0003800000 */
.L_x_1052:
        /* <DEDUP_REMOVED lines=34> */
.L_x_1054:
        /* <DEDUP_REMOVED lines=20> */
.L_x_1055:
[----:B-1----:R-:W-:Y:S01]  /*0540*/  ISETP.NE.AND P0, PT, R0, RZ, PT ;  /* 0x000000ff0000720c */ /* 0x002fe20003f05270 */
[----:B------:R-:W-:Y:S01]  /*0550*/  IMAD.MOV.U32 R0, RZ, RZ, 0x1 ;  /* 0x00000001ff007424 */ /* 0x000fe200078e00ff */
[----:B------:R-:W-:Y:S01]  /*0560*/  NOP ;  /* 0x0000000000007918 */ /* 0x000fe20000000000 */
[----:B------:R-:W-:-:S03]  /*0570*/  LOP3.LUT R21, R4, 0x7f, RZ, 0xc0, !PT ;  /* 0x0000007f04157812 */ /* 0x000fc600078ec0ff */
[----:B------:R-:W-:Y:S01]  /*0580*/  SEL R0, R0, 0x2, !P0 ;  /* 0x0000000200007807 */ /* 0x000fe20004000000 */
[----:B--23--:R-:W-:Y:S06]  /*0590*/  BAR.SYNC.DEFER_BLOCKING 0x0 ;  /* 0x0000000000007b1d */ /* 0x00cfec0000010000 */
[----:B------:R-:W-:Y:S05]  /*05a0*/  @!P0 BRA `(.L_x_1056) ;  /* 0x000000a4002c8947 */ /* 0x000fea0003800000 */
.L_x_1057:
        /* <DEDUP_REMOVED lines=22> */
.L_x_1058:
[----:B------:R-:W-:Y:S01]  /*0710*/  IMAD.IADD R10, R5, 0x1, -R2 ;  /* 0x00000001050a7824 */ /* 0x000fe200078e0a02 */
[----:B------:R-:W2:Y:S01]  /*0720*/  S2UR UR4, SR_CTAID.Y ;  /* 0x00000000000479c3 */ /* 0x000ea20000002600 */
[----:B------:R-:W-:Y:S02]  /*0730*/  LEA.HI R13, R6, R5, RZ, 0x5 ;  /* 0x00000005060d7211 */ /* 0x000fe400078f28ff */
[----:B------:R-:W-:Y:S01]  /*0740*/  CS2R R214, SRZ ;  /* 0x0000000000d67805 */ /* 0x000fe2000001ff00 */
[--C-:B------:R-:W-:Y:S01]  /*0750*/  IMAD R2, R7, 0x800, R10.reuse ;  /* 0x0000080007027824 */ /* 0x100fe200078e020a */
[----:B------:R-:W-:Y:S02]  /*0760*/  SHF.R.S32.HI R9, RZ, 0x1f, R10 ;  /* 0x0000001fff097819 */ /* 0x000fe4000001140a */
[----:B------:R-:W-:Y:S02]  /*0770*/  CS2R R212, SRZ ;  /* 0x0000000000d47805 */ /* 0x000fe4000001ff00 */
[--C-:B------:R-:W-:Y:S01]  /*0780*/  SHF.R.S32.HI R234, RZ, 0x5, R13.reuse ;  /* 0x00000005ffea7819 */ /* 0x100fe2000001140d */
[----:B------:R-:W-:Y:S01]  /*0790*/  IMAD.SHL.U32 R2, R2, 0x4, RZ ;  /* 0x0000000402027824 */ /* 0x000fe200078e00ff */
[----:B------:R-:W-:Y:S01]  /*07a0*/  LEA.HI R12, R9, R10, RZ, 0x2 ;  /* 0x0000000a090c7211 */ /* 0x000fe200078f10ff */
[----:B------:R-:W4:Y:S01]  /*07b0*/  LDC.64 R16, c[0x0][0x2d8] ;  /* 0x0000b600ff107b82 */ /* 0x000f220000000a00 */
[----:B------:R-:W-:-:S02]  /*07c0*/  SHF.R.S32.HI R13, RZ, 0x1f, R13 ;  /* 0x0000001fff0d7819 */ /* 0x000fc4000001140d */
[----:B------:R-:W-:Y:S02]  /*07d0*/  CS2R R210, SRZ ;  /* 0x0000000000d27805 */ /* 0x000fe4000001ff00 */
[--C-:B-1----:R-:W-:Y:S02]  /*07e0*/  SHF.R.S32.HI R8, RZ, 0x2, R12.reuse ;  /* 0x00000002ff087819 */ /* 0x102fe4000001140c */
[----:B------:R-:W-:Y:S02]  /*07f0*/  CS2R R208, SRZ ;  /* 0x0000000000d07805 */ /* 0x000fe4000001ff00 */
[----:B------:R-:W-:Y:S02]  /*0800*/  SHF.R.S32.HI R3, RZ, 0x1f, R12 ;  /* 0x0000001fff037819 */ /* 0x000fe4000001140c */
[----:B------:R-:W-:Y:S02]  /*0810*/  CS2R R206, SRZ ;  /* 0x0000000000ce7805 */ /* 0x000fe4000001ff00 */
[----:B------:R-:W-:Y:S01]  /*0820*/  LEA.HI R13, R13, R234, RZ, 0x2 ;  /* 0x000000ea0d0d7211 */ /* 0x000fe200078f10ff */
[----:B------:R-:W1:Y:S01]  /*0830*/  LDC.64 R230, c[0x0][0x2e0] ;  /* 0x0000b800ffe67b82 */ /* 0x000e620000000a00 */
[----:B------:R-:W-:-:S02]  /*0840*/  LEA.HI R3, R3, R8, RZ, 0x3 ;  /* 0x0000000803037211 */ /* 0x000fc400078f18ff */
[----:B------:R-:W-:Y:S02]  /*0850*/  CS2R R204, SRZ ;  /* 0x0000000000cc7805 */ /* 0x000fe4000001ff00 */
[----:B------:R-:W-:Y:S02]  /*0860*/  LOP3.LUT R13, R13, 0xfffffffc, RZ, 0xc0, !PT ;  /* 0xfffffffc0d0d7812 */ /* 0x000fe400078ec0ff */
[----:B------:R-:W-:Y:S02]  /*0870*/  CS2R R202, SRZ ;  /* 0x0000000000ca7805 */ /* 0x000fe4000001ff00 */
[----:B------:R-:W-:Y:S02]  /*0880*/  LOP3.LUT R11, R3, 0xfffffff8, RZ, 0xc0, !PT ;  /* 0xfffffff8030b7812 */ /* 0x000fe400078ec0ff */
[----:B------:R-:W-:Y:S01]  /*0890*/  CS2R R200, SRZ ;  /* 0x0000000000c87805 */ /* 0x000fe2000001ff00 */
[----:B--2---:R-:W-:Y:S01]  /*08a0*/  USHF.R.S32.HI UR6, URZ, 0x1f, UR4 ;  /* 0x0000001f3f067899 */ /* 0x004fe20008011404 */
[----:B------:R-:W-:Y:S01]  /*08b0*/  SHF.R.S32.HI R3, RZ, 0x1f, R2 ;  /* 0x0000001fff037819 */ /* 0x000fe20000011402 */
[----:B------:R-:W-:Y:S01]  /*08c0*/  IMAD.IADD R234, R234, 0x1, -R13 ;  /* 0x00000001eaea7824 */ /* 0x000fe200078e0a0d */
[----:B------:R-:W-:Y:S01]  /*08d0*/  CS2R R198, SRZ ;  /* 0x0000000000c67805 */ /* 0x000fe2000001ff00 */
[----:B------:R-:W-:Y:S01]  /*08e0*/  IMAD.IADD R14, R8, 0x1, -R11 ;  /* 0x00000001080e7824 */ /* 0x000fe200078e0a0b */
[----:B------:R-:W-:-:S02]  /*08f0*/  LEA.HI R11, R9, R10, RZ, 0x5 ;  /* 0x0000000a090b7211 */ /* 0x000fc400078f28ff */
[----:B------:R-:W-:Y:S02]  /*0900*/  CS2R R196, SRZ ;  /* 0x0000000000c47805 */ /* 0x000fe4000001ff00 */
[----:B------:R-:W-:Y:S02]  /*0910*/  CS2R R194, SRZ ;  /* 0x0000000000c27805 */ /* 0x000fe4000001ff00 */
[----:B------:R-:W-:Y:S02]  /*0920*/  CS2R R192, SRZ ;  /* 0x0000000000c07805 */ /* 0x000fe4000001ff00 */
[----:B------:R-:W-:Y:S01]  /*0930*/  SHF.R.S32.HI R11, RZ, 0x5, R11 ;  /* 0x00000005ff0b7819 */ /* 0x000fe2000001140b */
[C---:B----4-:R-:W-:Y:S01]  /*0940*/  IMAD R8, R16.reuse, UR6, RZ ;  /* 0x0000000610087c24 */ /* 0x050fe2000f8e02ff */
[----:B------:R-:W-:Y:S01]  /*0950*/  CS2R R190, SRZ ;  /* 0x0000000000be7805 */ /* 0x000fe2000001ff00 */
[----:B------:R-:W-:Y:S01]  /*0960*/  IMAD.WIDE.U32 R2, R16, UR4, R2 ;  /* 0x0000000410027c25 */ /* 0x000fe2000f8e0002 */
[----:B------:R-:W-:-:S02]  /*0970*/  CS2R R188, SRZ ;  /* 0x0000000000bc7805 */ /* 0x000fc4000001ff00 */
[----:B------:R-:W-:Y:S02]  /*0980*/  CS2R R186, SRZ ;  /* 0x0000000000ba7805 */ /* 0x000fe4000001ff00 */
[----:B------:R-:W-:Y:S01]  /*0990*/  CS2R R184, SRZ ;  /* 0x0000000000b87805 */ /* 0x000fe2000001ff00 */
[----:B------:R-:W-:Y:S01]  /*09a0*/  IMAD R229, R11, 0x10, R14 ;  /* 0x000000100be57824 */ /* 0x000fe200078e020e */
[----:B------:R-:W-:Y:S01]  /*09b0*/  CS2R R182, SRZ ;  /* 0x0000000000b67805 */ /* 0x000fe2000001ff00 */
[----:B------:R-:W2:Y:S01]  /*09c0*/  LDC R11, c[0x0][0x280] ;  /* 0x0000a000ff0b7b82 */ /* 0x000ea20000000800 */
[----:B------:R-:W-:Y:S01]  /*09d0*/  IMAD R15, R17, UR4, R8 ;  /* 0x00000004110f7c24 */ /* 0x000fe2000f8e0208 */
[----:B------:R-:W-:Y:S01]  /*09e0*/  USHF.R.S32.HI UR4, URZ, 0x1f, UR5 ;  /* 0x0000001f3f047899 */ /* 0x000fe20008011405 */
[----:B---3--:R-:W-:Y:S02]  /*09f0*/  LEA.HI R8, R4, R4, RZ, 0x1 ;  /* 0x0000000404087211 */ /* 0x008fe400078f08ff */
[----:B------:R-:W-:Y:S01]  /*0a00*/  CS2R R180, SRZ ;  /* 0x0000000000b47805 */ /* 0x000fe2000001ff00 */
[----:B------:R-:W-:Y:S01]  /*0a10*/  IMAD.IADD R3, R3, 0x1, R15 ;  /* 0x0000000103037824 */ /* 0x000fe200078e020f */
[----:B------:R-:W-:-:S02]  /*0a20*/  CS2R R178, SRZ ;  /* 0x0000000000b27805 */ /* 0x000fc4000001ff00 */
[----:B------:R-:W-:Y:S01]  /*0a30*/  LOP3.LUT R9, R8, 0xfffffffe, RZ, 0xc0, !PT ;  /* 0xfffffffe08097812 */ /* 0x000fe200078ec0ff */
[----:B-1----:R-:W-:Y:S01]  /*0a40*/  IMAD R8, R230, UR4, RZ ;  /* 0x00000004e6087c24 */ /* 0x002fe2000f8e02ff */
[----:B------:R-:W-:Y:S02]  /*0a50*/  CS2R R176, SRZ ;  /* 0x0000000000b07805 */ /* 0x000fe4000001ff00 */
[----:B------:R-:W-:Y:S02]  /*0a60*/  CS2R R174, SRZ ;  /* 0x0000000000ae7805 */ /* 0x000fe4000001ff00 */
[----:B------:R-:W-:Y:S01]  /*0a70*/  CS2R R172, SRZ ;  /* 0x0000000000ac7805 */ /* 0x000fe2000001ff00 */
[----:B------:R-:W-:Y:S01]  /*0a80*/  IMAD R13, R231, UR5, R8 ;  /* 0x00000005e70d7c24 */ /* 0x000fe2000f8e0208 */
[----:B------:R-:W-:Y:S01]  /*0a90*/  CS2R R170, SRZ ;  /* 0x0000000000aa7805 */ /* 0x000fe2000001ff00 */
[----:B------:R-:W-:Y:S01]  /*0aa0*/  IMAD.IADD R4, R4, 0x1, -R9 ;  /* 0x0000000104047824 */ /* 0x000fe200078e0a09 */
[----:B------:R-:W-:Y:S01]  /*0ab0*/  CS2R R168, SRZ ;  /* 0x0000000000a87805 */ /* 0x000fe2000001ff00 */
[----:B------:R-:W-:Y:S01]  /*0ac0*/  IMAD.WIDE.U32 R230, R230, UR5, R2 ;  /* 0x00000005e6e67c25 */ /* 0x000fe2000f8e0002 */
        /* <DEDUP_REMOVED lines=58> */
[----:B------:R-:W1:Y:S01]  /*0e70*/  S2R R9, SR_CTAID.X ;  /* 0x0000000000097919 */ /* 0x000e620000002500 */
[----:B------:R-:W1:Y:S01]  /*0e80*/  LDC R14, c[0x0][0x290] ;  /* 0x0000a400ff0e7b82 */ /* 0x000e620000000800 */
[----:B------:R-:W-:Y:S01]  /*0e90*/  LEA.HI R6, R6, R5, RZ, 0x4 ;  /* 0x0000000506067211 */ /* 0x000fe200078f20ff */
[----:B------:R-:W-:Y:S01]  /*0ea0*/  VIADD R11, R11, 0x3f ;  /* 0x0000003f0b0b7836 */ /* 0x000fe20000000000 */
[----:B------:R-:W-:Y:S01]  /*0eb0*/  LEA.HI R2, R7, R7, RZ, 0x1 ;  /* 0x0000000707027211 */ /* 0x000fe200078f08ff */
[----:B------:R-:W-:Y:S01]  /*0ec0*/  IMAD.IADD R232, R231, 0x1, R13 ;  /* 0x00000001e7e87824 */ /* 0x000fe200078e020d */
[----:B------:R-:W-:Y:S01]  /*0ed0*/  LOP3.LUT R6, R6, 0xffffff0, RZ, 0xc0, !PT ;  /* 0x0ffffff006067812 */ /* 0x000fe200078ec0ff */
[----:B------:R-:W-:Y:S01]  /*0ee0*/  IMAD.MOV.U32 R16, RZ, RZ, RZ ;  /* 0x000000ffff107224 */ /* 0x000fe200078e00ff */
[----:B------:R-:W-:Y:S02]  /*0ef0*/  LOP3.LUT R2, R2, 0xfffffffe, RZ, 0xc0, !PT ;  /* 0xfffffffe02027812 */ /* 0x000fe400078ec0ff */
[----:B------:R-:W-:-:S02]  /*0f00*/  CS2R R18, SRZ ;  /* 0x0000000000127805 */ /* 0x000fc4000001ff00 */
[----:B------:R-:W-:Y:S01]  /*0f10*/  LOP3.LUT R3, R12, 0xfffffffc, RZ, 0xc0, !PT ;  /* 0xfffffffc0c037812 */ /* 0x000fe200078ec0ff */
[----:B------:R-:W-:Y:S01]  /*0f20*/  IMAD.IADD R6, R5, 0x1, -R6 ;  /* 0x0000000105067824 */ /* 0x000fe200078e0a06 */
[----:B------:R-:W-:Y:S01]  /*0f30*/  LOP3.LUT R228, R0, 0x1, RZ, 0xfc, !PT ;  /* 0x0000000100e47812 */ /* 0x000fe200078efcff */
[C---:B------:R-:W-:Y:S01]  /*0f40*/  IMAD.IADD R8, R7.reuse, 0x1, -R2 ;  /* 0x0000000107087824 */ /* 0x040fe200078e0a02 */
[----:B------:R-:W-:Y:S01]  /*0f50*/  ULDC UR61, c[0x0][0x744] ;  /* 0x0001d100003d7ab9 */ /* 0x000fe20000000800 */
[----:B------:R-:W-:Y:S02]  /*0f60*/  IMAD R7, R7, 0x40, R6 ;  /* 0x0000004007077824 */ /* 0x000fe400078e0206 */
[----:B------:R-:W-:Y:S01]  /*0f70*/  IMAD.IADD R2, R10, 0x1, -R3 ;  /* 0x000000010a027824 */ /* 0x000fe200078e0a03 */
[----:B------:R-:W-:Y:S01]  /*0f80*/  SHF.R.S32.HI R10, RZ, 0x1f, R11 ;  /* 0x0000001fff0a7819 */ /* 0x000fe2000001140b */
[----:B------:R-:W-:Y:S02]  /*0f90*/  IMAD R0, R234, 0x10, R7 ;  /* 0x00000010ea007824 */ /* 0x000fe400078e0207 */
[----:B------:R-:W-:Y:S01]  /*0fa0*/  IMAD.MOV.U32 R3, RZ, RZ, RZ ;  /* 0x000000ffff037224 */ /* 0x000fe200078e00ff */
[----:B------:R-:W-:Y:S01]  /*0fb0*/  LEA.HI R10, R10, R11, RZ, 0x6 ;  /* 0x0000000b0a0a7211 */ /* 0x000fe200078f30ff */
[----:B------:R-:W-:-:S02]  /*0fc0*/  IMAD.SHL.U32 R0, R0, 0x8, RZ ;  /* 0x0000000800007824 */ /* 0x000fc400078e00ff */
[----:B------:R-:W-:Y:S01]  /*0fd0*/  IMAD.MOV.U32 R215, RZ, RZ, RZ ;  /* 0x000000ffffd77224 */ /* 0x000fe200078e00ff */
[----:B------:R-:W-:Y:S02]  /*0fe0*/  SHF.R.S32.HI R233, RZ, 0x6, R10 ;  /* 0x00000006ffe97819 */ /* 0x000fe4000001140a */
[----:B------:R-:W-:Y:S01]  /*0ff0*/  LEA R0, R0, UR60, 0x1 ;  /* 0x0000003c00007c11 */ /* 0x000fe2000f8e08ff */
[----:B-1----:R-:W-:-:S04]  /*1000*/  IMAD R9, R9, -0x50, R14 ;  /* 0xffffffb009097824 */ /* 0x002fc800078e020e */
[----:B------:R-:W-:-:S04]  /*1010*/  IMAD R9, R8, -0x8, R9 ;  /* 0xfffffff808097824 */ /* 0x000fc800078e0209 */
[----:B------:R-:W-:-:S07]  /*1020*/  IMAD R2, R2, -0x2, R9 ;  /* 0xfffffffe02027824 */ /* 0x000fce00078e0209 */
.L_x_1071:
[----:B------:R-:W-:-:S13]  /*1030*/  ISETP.NE.AND P0, PT, R228, 0x3, PT ;  /* 0x00000003e400780c */ /* 0x000fda0003f05270 */
[----:B-1----:R-:W-:Y:S05]  /*1040*/  @!P0 BRA `(.L_x_1061) ;  /* 0x0000000000048947 */ /* 0x002fea0003800000 */
[----:B------:R-:W-:Y:S01]  /*1050*/  BPT.TRAP 0x1 ;  /* 0x000000040000795c */ /* 0x000fe20000300000 */
.L_x_1061:
[----:B------:R-:W-:Y:S02]  /*1060*/  LEA R17, R3, UR60, 0x3 ;  /* 0x0000003c03117c11 */ /* 0x000fe4000f8e18ff */
[----:B------:R-:W-:-:S04]  /*1070*/  SHF.L.U32 R10, R19, 0x1f, RZ ;  /* 0x0000001f130a7819 */ /* 0x000fc800000006ff */
[----:B------:R1:W2:Y:S01]  /*1080*/  SYNCS.PHASECHK.TRANS64.TRYWAIT P1, [R17+URZ+0x31810], R10 ;  /* 0x0318100a110075a7 */ /* 0x0002a2000802017f */
[----:B------:R-:W-:Y:S05]  /*1090*/  @!P0 BRA `(.L_x_1062) ;  /* 0x0000000000048947 */ /* 0x000fea0003800000 */
[----:B------:R-:W-:Y:S01]  /*10a0*/  BPT.TRAP 0x1 ;  /* 0x000000040000795c */ /* 0x000fe20000300000 */
.L_x_1062:
        /* <DEDUP_REMOVED lines=13> */
.L_x_1063:
        /* <DEDUP_REMOVED lines=596> */
.L_x_1065:
[----:B------:R-:W-:-:S04]  /*36c0*/  SHF.L.U32 R12, R18, 0x1f, RZ ;  /* 0x0000001f120c7819 */ /* 0x000fc800000006ff */
[----:B------:R4:W1:Y:S01]  /*36d0*/  SYNCS.PHASECHK.TRANS64.TRYWAIT P1, [UR60+0x31830], R12 ;  /* 0x0318300cff0075a7 */ /* 0x000862000802017c */
[----:B------:R-:W-:Y:S05]  /*36e0*/  @!P0 BRA `(.L_x_1066) ;  /* 0x0000000000048947 */ /* 0x000fea0003800000 */
[----:B------:R-:W-:Y:S01]  /*36f0*/  BPT.TRAP 0x1 ;  /* 0x000000040000795c */ /* 0x000fe20000300000 */
.L_x_1066:
[----:B------:R-:W-:Y:S02]  /*3700*/  VIADD R6, R6, 0xa000 ;  /* 0x0000a00006067836 */ /* 0x000fe40000000000 */
[----:B-1----:R-:W-:-:S03]  /*3710*/  VIADD R7, R5, 0x24100 ;  /* 0x0002410005077836 */ /* 0x002fc60000000000 */
[----:B------:R-:W-:Y:S02]  /*3720*/  SHF.R.U32.HI R6, RZ, 0x4, R6 ;  /* 0x00000004ff067819 */ /* 0x000fe40000011606 */
[----:B------:R-:W-:Y:S02]  /*3730*/  SHF.R.U32.HI R8, RZ, 0x4, R7 ;  /* 0x00000004ff087819 */ /* 0x000fe40000011607 */
[----:B------:R-:W-:Y:S02]  /*3740*/  LOP3.LUT R6, R6, 0x3fff, RZ, 0xc0, !PT ;  /* 0x00003fff06067812 */ /* 0x000fe400078ec0ff */
[----:B------:R-:W-:Y:S02]  /*3750*/  LOP3.LUT R8, R8, 0x3fff, RZ, 0xc0, !PT ;  /* 0x00003fff08087812 */ /* 0x000fe400078ec0ff */
[----:B------:R-:W-:-:S05]  /*3760*/  LOP3.LUT R6, R6, 0x10000, RZ, 0xfc, !PT ;  /* 0x0001000006067812 */ /* 0x000fca00078efcff */
[----:B------:R-:W-:Y:S01]  /*3770*/  VIADD R13, R6, 0x80 ;  /* 0x00000080060d7836 */ /* 0x000fe20000000000 */
[----:B------:R-:W-:Y:S06]  /*3780*/  @P1 BRA `(.L_x_1067) ;  /* 0x0000000000081947 */ /* 0x000fec0003800000 */
[----:B------:R-:W1:Y:S02]  /*3790*/  SYNCS.PHASECHK.TRANS64.TRYWAIT P1, [UR60+0x31830], R12 ;  /* 0x0318300cff0075a7 */ /* 0x000e64000802017c */
[----:B-1----:R-:W-:Y:S05]  /*37a0*/  @!P1 BRA `(.L_x_1068) ;  /* 0x0000008800f89947 */ /* 0x002fea0003800000 */
.L_x_1067:
[----:B------:R-:W-:Y:S01]  /*37b0*/  LOP3.LUT R11, R8, 0x10000, RZ, 0xfc, !PT ;  /* 0x00010000080b7812 */ /* 0x000fe200078efcff */
[----:B------:R-:W-:Y:S01]  /*37c0*/  WARPGROUP.ARRIVE ;  /* 0x00000000000079c5 */ /* 0x000fe20000000000 */
[C---:B------:R-:W-:Y:S01]  /*37d0*/  R2UR UR6, R6.reuse ;  /* 0x00000000060672ca */ /* 0x040fe200000e0000 */
[----:B------:R-:W-:Y:S01]  /*37e0*/  UMOV UR5, 0x40000040 ;  /* 0x4000004000057882 */ /* 0x000fe20000000000 */
[----:B------:R-:W-:Y:S01]  /*37f0*/  R2UR UR4, R11 ;  /* 0x000000000b0472ca */ /* 0x000fe200000e0000 */
[----:B------:R-:W-:Y:S01]  /*3800*/  UMOV UR7, 0x40000000 ;  /* 0x4000000000077882 */ /* 0x000fe20000000000 */
[----:B------:R-:W-:Y:S01]  /*3810*/  R2UR UR8, R13 ;  /* 0x000000000d0872ca */ /* 0x000fe200000e0000 */
[----:B------:R-:W-:Y:S01]  /*3820*/  VIADD R8, R6, 0x100 ;  /* 0x0000010006087836 */ /* 0x000fe20000000000 */
[----:B------:R-:W-:Y:S01]  /*3830*/  ISETP.GT.AND P1, PT, R2, RZ, PT ;  /* 0x000000ff0200720c */ /* 0x000fe20003f24270 */
[----:B----4-:R-:W-:Y:S01]  /*3840*/  VIADD R12, R6, 0x180 ;  /* 0x00000180060c7836 */ /* 0x010fe20000000000 */
[----:B------:R-:W-:Y:S01]  /*3850*/  ISETP.GT.AND P3, PT, R2, 0x10, PT ;  /* 0x000000100200780c */ /* 0x000fe20003f64270 */
[----:B------:R-:W-:Y:S01]  /*3860*/  VIADD R13, R11, 0x2 ;  /* 0x000000020b0d7836 */ /* 0x000fe20000000000 */
[----:B------:R-:W-:Y:S01]  /*3870*/  R2UR UR9, R8 ;  /* 0x00000000080972ca */ /* 0x000fe200000e0000 */
[----:B------:R-:W-:Y:S01]  /*3880*/  VIADD R8, R6, 0x200 ;  /* 0x0000020006087836 */ /* 0x000fe20000000000 */
[----:B------:R-:W-:Y:S01]  /*3890*/  R2UR UR10, R12 ;  /* 0x000000000c0a72ca */ /* 0x000fe200000e0000 */
[----:B------:R-:W-:Y:S01]  /*38a0*/  VIADD R12, R6, 0x2 ;  /* 0x00000002060c7836 */ /* 0x000fe20000000000 */
[----:B------:R-:W-:Y:S01]  /*38b0*/  R2UR UR13, R13 ;  /* 0x000000000d0d72ca */ /* 0x000fe200000e0000 */
[----:B------:R-:W-:Y:S01]  /*38c0*/  HGMMA.64x8x16.F32 R44, gdesc[UR4], RZ, !UPT, gsb0 ;  /* 0x00000000042c79f0 */ /* 0x000fe2000c0008ff */
[----:B------:R-:W-:Y:S01]  /*38d0*/  UMOV UR7, 0x40000000 ;  /* 0x4000000000077882 */ /* 0x000fe20000000000 */
[----:B------:R-:W-:Y:S01]  /*38e0*/  UMOV UR6, UR8 ;  /* 0x0000000800067c82 */ /* 0x000fe20008000000 */
[----:B------:R-:W-:Y:S01]  /*38f0*/  R2UR UR11, R8 ;  /* 0x00000000080b72ca */ /* 0x000fe200000e0000 */
[----:B------:R-:W-:Y:S01]  /*3900*/  VIADD R14, R6, 0x82 ;  /* 0x00000082060e7836 */ /* 0x000fe20000000000 */
[----:B------:R-:W-:Y:S01]  /*3910*/  R2UR UR12, R12 ;  /* 0x000000000c0c72ca */ /* 0x000fe200000e0000 */
[----:B------:R-:W-:Y:S01]  /*3920*/  VIADD R8, R6, 0x102 ;  /* 0x0000010206087836 */ /* 0x000fe20000000000 */
[----:B------:R-:W-:Y:S01]  /*3930*/  ISETP.GT.AND P2, PT, R2, 0x1, PT ;  /* 0x000000010200780c */ /* 0x000fe20003f44270 */
[----:B------:R-:W-:Y:S01]  /*3940*/  UMOV UR57, 0x40000040 ;  /* 0x4000004000397882 */ /* 0x000fe20000000000 */
[----:B------:R-:W-:Y:S01]  /*3950*/  R2UR UR14, R14 ;  /* 0x000000000e0e72ca */ /* 0x000fe200000e0000 */
[----:B------:R-:W-:Y:S01]  /*3960*/  UMOV UR59, 0x40 ;  /* 0x00000040003b7882 */ /* 0x000fe20000000000 */
[----:B------:R-:W-:Y:S01]  /*3970*/  R2UR UR15, R8 ;  /* 0x00000000080f72ca */ /* 0x000fe200000e0000 */
[----:B------:R-:W-:Y:S01]  /*3980*/  VIADD R8, R6, 0x182 ;  /* 0x0000018206087836 */ /* 0x000fe20000000000 */
[----:B------:R-:W-:Y:S01]  /*3990*/  ISETP.GT.AND P4, PT, R2, 0x11, PT ;  /* 0x000000110200780c */ /* 0x000fe20003f84270 */
[----:B------:R-:W-:Y:S01]  /*39a0*/  UMOV UR21, UR57 ;  /* 0x0000003900157c82 */ /* 0x000fe20008000000 */
[----:B------:R-:W-:Y:S01]  /*39b0*/  FSEL R13, R24, -INF , P1 ;  /* 0xff800000180d7808 */ /* 0x000fe20000800000 */
[----:B------:R-:W-:Y:S01]  /*39c0*/  UMOV UR23, 0x40 ;  /* 0x0000004000177882 */ /* 0x000fe20000000000 */
[----:B------:R-:W-:Y:S01]  /*39d0*/  R2UR UR8, R8 ;  /* 0x00000000080872ca */ /* 0x000fe200000e0000 */
[----:B------:R-:W-:Y:S01]  /*39e0*/  VIADD R8, R6, 0x202 ;  /* 0x0000020206087836 */ /* 0x000fe20000000000 */
[----:B------:R-:W-:Y:S01]  /*39f0*/  FSEL R20, R26, -INF , P1 ;  /* 0xff8000001a147808 */ /* 0x000fe20000800000 */
[----:B------:R-:W-:Y:S01]  /*3a00*/  UMOV UR19, 0x40 ;  /* 0x0000004000137882 */ /* 0x000fe20000000000 */
[----:B------:R-:W-:Y:S01]  /*3a10*/  FSEL R15, R28, -INF , P3 ;  /* 0xff8000001c0f7808 */ /* 0x000fe20001800000 */
[----:B------:R-:W-:Y:S01]  /*3a20*/  UMOV UR49, 0x40000040 ;  /* 0x4000004000317882 */ /* 0x000fe20000000000 */
[----:B------:R-:W-:Y:S01]  /*3a30*/  FSEL R25, R25, -INF , P2 ;  /* 0xff80000019197808 */ /* 0x000fe20001000000 */
[--C-:B---3--:R-:W-:Y:S01]  /*3a40*/  FFMA.FTZ R24, R20, UR61, -R9.reuse ;  /* 0x0000003d14187c23 */ /* 0x108fe20008010809 */
[----:B------:R-:W-:Y:S01]  /*3a50*/  FSEL R22, R27, -INF , P2 ;  /* 0xff8000001b167808 */ /* 0x000fe20001000000 */
[--C-:B--2---:R-:W-:Y:S01]  /*3a60*/  FFMA.FTZ R14, R15, UR61, -R10.reuse ;  /* 0x0000003d0f0e7c23 */ /* 0x104fe2000801080a */
[----:B------:R-:W-:Y:S01]  /*3a70*/  FSEL R30, R30, -INF , P3 ;  /* 0xff8000001e1e7808 */ /* 0x000fe20001800000 */
[--C-:B------:R-:W-:Y:S01]  /*3a80*/  FFMA.FTZ R23, R25, UR61, -R10.reuse ;  /* 0x0000003d19177c23 */ /* 0x100fe2000801080a */
[----:B------:R-:W-:Y:S01]  /*3a90*/  FSEL R29, R29, -INF , P4 ;  /* 0xff8000001d1d7808 */ /* 0x000fe20002000000 */
[--C-:B------:R-:W-:Y:S01]  /*3aa0*/  FFMA.FTZ R25, R22, UR61, -R9.reuse ;  /* 0x0000003d16197c23 */ /* 0x100fe20008010809 */
[----:B------:R-:W-:Y:S01]  /*3ab0*/  FSEL R28, R31, -INF , P4 ;  /* 0xff8000001f1c7808 */ /* 0x000fe20002000000 */
[----:B------:R-:W-:Y:S01]  /*3ac0*/  FFMA.FTZ R22, R30, UR61, -R9 ;  /* 0x0000003d1e167c23 */ /* 0x000fe20008010809 */
[C---:B------:R-:W-:Y:S01]  /*3ad0*/  ISETP.GT.AND P1, PT, R2.reuse, 0x20, PT ;  /* 0x000000200200780c */ /* 0x040fe20003f24270 */
[----:B------:R-:W-:Y:S01]  /*3ae0*/  FFMA.FTZ R21, R29, UR61, -R10 ;  /* 0x0000003d1d157c23 */ /* 0x000fe2000801080a */
[C---:B------:R-:W-:Y:S01]  /*3af0*/  ISETP.GT.AND P2, PT, R2.reuse, 0x21, PT ;  /* 0x000000210200780c */ /* 0x040fe20003f44270 */
[----:B------:R-:W-:Y:S01]  /*3b00*/  MUFU.EX2 R23, R23 ;  /* 0x0000001700177308 */ /* 0x000fe20000000800 */
[C---:B------:R-:W-:Y:S01]  /*3b10*/  ISETP.GT.AND P3, PT, R2.reuse, 0x30, PT ;  /* 0x000000300200780c */ /* 0x040fe20003f64270 */
[----:B------:R-:W-:Y:S01]  /*3b20*/  UMOV UR51, 0x40 ;  /* 0x0000004000337882 */ /* 0x000fe20000000000 */
[C---:B------:R-:W-:Y:S01]  /*3b30*/  ISETP.GT.AND P4, PT, R2.reuse, 0x31, PT ;  /* 0x000000310200780c */ /* 0x040fe20003f84270 */
[----:B------:R-:W-:Y:S01]  /*3b40*/  UMOV UR53, UR49 ;  /* 0x0000003100357c82 */ /* 0x000fe20008000000 */
[C---:B------:R-:W-:Y:S01]  /*3b50*/  ISETP.GT.AND P5, PT, R2.reuse, 0x40, PT ;  /* 0x000000400200780c */ /* 0x040fe20003fa4270 */
[----:B------:R-:W-:Y:S01]  /*3b60*/  UMOV UR55, 0x40 ;  /* 0x0000004000377882 */ /* 0x000fe20000000000 */
[----:B------:R-:W-:Y:S01]  /*3b70*/  ISETP.GT.AND P6, PT, R2, 0x41, PT ;  /* 0x000000410200780c */ /* 0x000fe20003fc4270 */
[----:B------:R-:W-:Y:S01]  /*3b80*/  MUFU.EX2 R24, R24 ;  /* 0x0000001800187308 */ /* 0x000fe20000000800 */
[----:B------:R-:W-:Y:S01]  /*3b90*/  FSEL R33, R33, -INF , P2 ;  /* 0xff80000021217808 */ /* 0x000fe20001000000 */
[----:B------:R-:W-:Y:S01]  /*3ba0*/  UMOV UR45, UR49 ;  /* 0x00000031002d7c82 */ /* 0x000fe20008000000 */
[----:B------:R-:W-:Y:S01]  /*3bb0*/  FSEL R27, R36, -INF , P3 ;  /* 0xff800000241b7808 */ /* 0x000fe20001800000 */
[----:B------:R-:W-:-:S02]  /*3bc0*/  WARPGROUP.DEPBAR.LE gsb0, 0x0 ;  /* 0x00008000000079c5 */ /* 0x000fc40000010000 */
[----:B------:R-:W-:Y:S01]  /*3bd0*/  WARPGROUP.ARRIVE ;  /* 0x00000000000079c5 */ /* 0x000fe20000000000 */
[----:B------:R-:W-:Y:S01]  /*3be0*/  FSEL R37, R37, -INF , P4 ;  /* 0xff80000025257808 */ /* 0x000fe20002000000 */
[----:B------:R-:W-:Y:S01]  /*3bf0*/  FFMA.FTZ R15, R33, UR61, -R10 ;  /* 0x0000003d210f7c23 */ /* 0x000fe2000801080a */
[----:B------:R-:W-:Y:S01]  /*3c00*/  FSEL R31, R40, -INF , P5 ;  /* 0xff800000281f7808 */ /* 0x000fe20002800000 */
[----:B------:R-:W-:Y:S01]  /*3c10*/  MUFU.EX2 R25, R25 ;  /* 0x0000001900197308 */ /* 0x000fe20000000800 */
[----:B------:R-:W-:Y:S01]  /*3c20*/  FSEL R41, R41, -INF , P6 ;  /* 0xff80000029297808 */ /* 0x000fe20003000000 */
[----:B------:R-:W-:Y:S01]  /*3c30*/  HGMMA.64x8x16.F32 R48, gdesc[UR4], RZ, !UPT, gsb0 ;  /* 0x00000000043079f0 */ /* 0x000fe2000c0008ff */
[----:B------:R-:W-:Y:S01]  /*3c40*/  UMOV UR6, UR9 ;  /* 0x0000000900067c82 */ /* 0x000fe20008000000 */
[----:B------:R-:W-:Y:S01]  /*3c50*/  UMOV UR7, 0x40000000 ;  /* 0x4000000000077882 */ /* 0x000fe20000000000 */
[----:B------:R-:W-:Y:S01]  /*3c60*/  R2UR UR9, R8 ;  /* 0x00000000080972ca */ /* 0x000fe200000e0000 */
[----:B------:R-:W-:-:S02]  /*3c70*/  VIADD R8, R6, 0x4 ;  /* 0x0000000406087836 */ /* 0x000fc40000000000 */
[--C-:B------:R-:W-:Y:S01]  /*3c80*/  FFMA.FTZ R37, R37, UR61, -R10.reuse ;  /* 0x0000003d25257c23 */ /* 0x100fe2000801080a */
[--C-:B------:R-:W-:Y:S01]  /*3c90*/  FFMA.FTZ R31, R31, UR61, -R10.reuse ;  /* 0x0000003d1f1f7c23 */ /* 0x100fe2000801080a */
[----:B------:R-:W-:Y:S01]  /*3ca0*/  FFMA.FTZ R41, R41, UR61, -R10 ;  /* 0x0000003d29297c23 */ /* 0x000fe2000801080a */
[----:B------:R-:W-:Y:S01]  /*3cb0*/  LEA R29, R229, UR60, 0x2 ;  /* 0x0000003ce51d7c11 */ /* 0x000fe2000f8e10ff */
[----:B------:R-:W-:Y:S01]  /*3cc0*/  MUFU.EX2 R14, R14 ;  /* 0x0000000e000e7308 */ /* 0x000fe20000000800 */
[----:B------:R-:W-:Y:S01]  /*3cd0*/  FSEL R34, R34, -INF , P1 ;  /* 0xff80000022227808 */ /* 0x000fe20000800000 */
[----:B------:R-:W-:Y:S01]  /*3ce0*/  UMOV UR47, 0x40 ;  /* 0x00000040002f7882 */ /* 0x000fe20000000000 */
[----:B------:R-:W-:Y:S01]  /*3cf0*/  FSEL R30, R35, -INF , P2 ;  /* 0xff800000231e7808 */ /* 0x000fe20001000000 */
[----:B------:R-:W-:Y:S01]  /*3d00*/  UMOV UR29, 0x40000040 ;  /* 0x40000040001d7882 */ /* 0x000fe20000000000 */
[----:B------:R-:W-:Y:S01]  /*3d10*/  FSEL R38, R38, -INF , P3 ;  /* 0xff80000026267808 */ /* 0x000fe20001800000 */
[----:B------:R-:W-:Y:S01]  /*3d20*/  UMOV UR31, 0x40 ;  /* 0x00000040001f7882 */ /* 0x000fe20000000000 */
[----:B------:R-:W-:Y:S01]  /*3d30*/  FSEL R42, R42, -INF , P5 ;  /* 0xff8000002a2a7808 */ /* 0x000fe20002800000 */
[----:B------:R-:W-:Y:S01]  /*3d40*/  MUFU.EX2 R21, R21 ;  /* 0x0000001500157308 */ /* 0x000fe20000000800 */
[----:B------:R-:W-:Y:S01]  /*3d50*/  UMOV UR41, UR29 ;  /* 0x0000001d00297c82 */ /* 0x000fe20008000000 */
[----:B------:R-:W-:Y:S01]  /*3d60*/  FFMA.FTZ R36, R38, UR61, -R9 ;  /* 0x0000003d26247c23 */ /* 0x000fe20008010809 */
[----:B------:R-:W-:Y:S01]  /*3d70*/  UMOV UR43, 0x40 ;  /* 0x00000040002b7882 */ /* 0x000fe20000000000 */
[----:B------:R-:W-:Y:S01]  /*3d80*/  UMOV UR37, UR29 ;  /* 0x0000001d00257c82 */ /* 0x000fe20008000000 */
[----:B------:R-:W-:Y:S01]  /*3d90*/  UMOV UR39, 0x40 ;  /* 0x0000004000277882 */ /* 0x000fe20000000000 */
[----:B------:R-:W-:Y:S01]  /*3da0*/  UMOV UR33, UR29 ;  /* 0x0000001d00217c82 */ /* 0x000fe20008000000 */
[----:B------:R-:W-:Y:S01]  /*3db0*/  UMOV UR35, 0x40 ;  /* 0x0000004000237882 */ /* 0x000fe20000000000 */
[----:B------:R-:W-:Y:S01]  /*3dc0*/  MUFU.EX2 R15, R15 ;  /* 0x0000000f000f7308 */ /* 0x000fe20000000800 */
[----:B------:R-:W-:Y:S01]  /*3dd0*/  UMOV UR25, UR29 ;  /* 0x0000001d00197c82 */ /* 0x000fe20008000000 */
[----:B------:R-:W-:Y:S01]  /*3de0*/  UMOV UR27, 0x40 ;  /* 0x00000040001b7882 */ /* 0x000fe20000000000 */
[----:B------:R-:W-:-:S05]  /*3df0*/  IMAD R5, R4, 0x2800, R5 ;  /* 0x0000280004057824 */ /* 0x000fca00078e0205 */
[----:B------:R-:W-:Y:S01]  /*3e00*/  MUFU.EX2 R22, R22 ;  /* 0x0000001600167308 */ /* 0x000fe20000000800 */
[----:B------:R-:W-:-:S04]  /*3e10*/  SHF.R.U32.HI R5, RZ, 0x4, R5 ;  /* 0x00000004ff057819 */ /* 0x000fc80000011605 */
[----:B------:R-:W-:-:S03]  /*3e20*/  LOP3.LUT R5, R5, 0x3fff, RZ, 0xc0, !PT ;  /* 0x00003fff05057812 */ /* 0x000fc600078ec0ff */
[----:B------:R-:W-:Y:S01]  /*3e30*/  MUFU.EX2 R36, R36 ;  /* 0x0000002400247308 */ /* 0x000fe20000000800 */
        /* <DEDUP_REMOVED lines=479> */
[C---:B------:R-:W-:Y:S02]  /*5c30*/  VIADD R8, R11.reuse, 0x604 ;  /* 0x000006040b087836 */ /* 0x040fe40000000000 */
[----:B------:R-:W-:-:S03]  /*5c40*/  VIADD R11, R11, 0x606 ;  /* 0x000006060b0b7836 */ /* 0x000fc60000000000 */
        /* <DEDUP_REMOVED lines=37> */
[----:B------:R-:W-:Y:S01]  /*5ea0*/  R2UR UR8, R8 ;  /* 0x00000000080872ca */ /* 0x000fe200000e0000 */
[----:B------:R-:W-:Y:S01]  /*5eb0*/  FFMA.FTZ R8, R13, UR61, -R10 ;  /* 0x0000003d0d087c23 */ /* 0x000fe2000801080a */
[----:B------:R-:W-:Y:S02]  /*5ec0*/  FSEL R13, R32, -INF , P1 ;  /* 0xff800000200d7808 */ /* 0x000fe40000800000 */
[----:B------:R-:W-:-:S03]  /*5ed0*/  FSEL R32, R39, -INF , P4 ;  /* 0xff80000027207808 */ /* 0x000fc60002000000 */
[--C-:B------:R-:W-:Y:S01]  /*5ee0*/  FFMA.FTZ R12, R13, UR61, -R10.reuse ;  /* 0x0000003d0d0c7c23 */ /* 0x100fe2000801080a */
[----:B------:R-:W-:Y:S01]  /*5ef0*/  FFMA.FTZ R13, R27, UR61, -R10 ;  /* 0x0000003d1b0d7c23 */ /* 0x000fe2000801080a */
[----:B------:R-:W-:Y:S02]  /*5f00*/  VIADD R10, R6, 0x786 ;  /* 0x00000786060a7836 */ /* 0x000fe40000000000 */
[--C-:B------:R-:W-:Y:S01]  /*5f10*/  FFMA.FTZ R27, R28, UR61, -R9.reuse ;  /* 0x0000003d1c1b7c23 */ /* 0x100fe20008010809 */
[----:B------:R-:W-:Y:S01]  /*5f20*/  FFMA.FTZ R28, R34, UR61, -R9 ;  /* 0x0000003d221c7c23 */ /* 0x000fe20008010809 */
[----:B------:R-:W-:Y:S01]  /*5f30*/  FSEL R34, R43, -INF , P6 ;  /* 0xff8000002b227808 */ /* 0x000fe20003000000 */
[----:B------:R-:W1:Y:S08]  /*5f40*/  MUFU.EX2 R8, R8 ;  /* 0x0000000800087308 */ /* 0x000e700000000800 */
[----:B------:R-:W2:Y:S08]  /*5f50*/  MUFU.EX2 R27, R27 ;  /* 0x0000001b001b7308 */ /* 0x000eb00000000800 */
[----:B------:R-:W3:Y:S08]  /*5f60*/  MUFU.EX2 R12, R12 ;  /* 0x0000000c000c7308 */ /* 0x000ef00000000800 */
[----:B------:R-:W-:Y:S01]  /*5f70*/  MUFU.EX2 R13, R13 ;  /* 0x0000000d000d7308 */ /* 0x000fe20000000800 */
[----:B------:R-:W-:-:S02]  /*5f80*/  WARPGROUP.DEPBAR.LE gsb0, 0x0 ;  /* 0x00008000000079c5 */ /* 0x000fc40000010000 */
[----:B------:R-:W-:-:S05]  /*5f90*/  WARPGROUP.ARRIVE ;  /* 0x00000000000079c5 */ /* 0x000fca0000000000 */
[----:B------:R-:W-:Y:S01]  /*5fa0*/  MUFU.EX2 R28, R28 ;  /* 0x0000001c001c7308 */ /* 0x000fe20000000800 */
        /* <DEDUP_REMOVED lines=38> */
[----:B------:R-:W-:Y:S01]  /*6210*/  VIADD R6, R6, 0x986 ;  /* 0x0000098606067836 */ /* 0x000fe20000000000 */
[----:B------:R4:W-:Y:S02]  /*6220*/  MUFU.EX2 R11, R31 ;  /* 0x0000001f000b7308 */ /* 0x0009e40000000800 */
[----:B------:R-:W-:Y:S02]  /*6230*/  R2UR UR9, R10 ;  /* 0x000000000a0972ca */ /* 0x000fe400000e0000 */
[----:B------:R-:W-:-:S04]  /*6240*/  R2UR UR11, R6 ;  /* 0x00000000060b72ca */ /* 0x000fc800000e0000 */
[----:B------:R5:W3:Y:S01]  /*6250*/  MUFU.EX2 R10, R37 ;  /* 0x00000025000a7308 */ /* 0x000ae20000000800 */
[----:B----4-:R-:W-:-:S07]  /*6260*/  FFMA.FTZ R31, R42, UR61, -R9 ;  /* 0x0000003d2a1f7c23 */ /* 0x010fce0008010809 */
[----:B------:R-:W-:Y:S01]  /*6270*/  MUFU.EX2 R6, R41 ;  /* 0x0000002900067308 */ /* 0x000fe20000000800 */
[----:B-----5:R-:W-:-:S07]  /*6280*/  FFMA.FTZ R37, R32, UR61, -R9 ;  /* 0x0000003d20257c23 */ /* 0x020fce0008010809 */
[----:B------:R-:W-:Y:S08]  /*6290*/  MUFU.EX2 R37, R37 ;  /* 0x0000002500257308 */ /* 0x000ff00000000800 */
[----:B------:R-:W-:Y:S01]  /*62a0*/  MUFU.EX2 R31, R31 ;  /* 0x0000001f001f7308 */ /* 0x000fe20000000800 */
        /* <DEDUP_REMOVED lines=24> */
[----:B------:R-:W-:Y:S01]  /*6430*/  UIADD3 UR4, UR60, 0x2c500, URZ ;  /* 0x0002c5003c047890 */ /* 0x000fe2000fffe03f */
[----:B------:R-:W-:-:S03]  /*6440*/  UMOV UR7, 0x40 ;  /* 0x0000004000077882 */ /* 0x000fc60000000000 */
[----:B------:R-:W-:-:S04]  /*6450*/  USHF.R.U32.HI UR4, URZ, 0x4, UR4 ;  /* 0x000000043f047899 */ /* 0x000fc80008011604 */
        /* <DEDUP_REMOVED lines=9> */
[----:B------:R-:W-:Y:S01]  /*64f0*/  UIADD3 UR6, UR4, 0x200, URZ ;  /* 0x0000020004067890 */ /* 0x000fe2000fffe03f */
[----:B------:R-:W-:Y:S01]  /*6500*/  UMOV UR8, UR22 ;  /* 0x0000001600087c82 */ /* 0x000fe20008000000 */
[----:B------:R-:W-:-:S03]  /*6510*/  UIADD3 UR54, UR4, 0x190, URZ ;  /* 0x0000019004367890 */ /* 0x000fc6000fffe03f */
[----:B------:R-:W-:Y:S01]  /*6520*/  UMOV UR18, UR5 ;  /* 0x0000000500127c82 */ /* 0x000fe20008000000 */
[----:B------:R-:W-:Y:S02]  /*6530*/  UIADD3 UR5, UR4, 0x90, URZ ;  /* 0x0000009004057890 */ /* 0x000fe4000fffe03f */
[----:B------:R-:W-:Y:S02]  /*6540*/  UIADD3 UR46, UR4, 0x210, URZ ;  /* 0x00000210042e7890 */ /* 0x000fe4000fffe03f */
[----:B------:R-:W-:Y:S02]  /*6550*/  UIADD3 UR30, UR4, 0x20, URZ ;  /* 0x00000020041e7890 */ /* 0x000fe4000fffe03f */
[----:B------:R-:W-:Y:S02]  /*6560*/  UIADD3 UR42, UR4, 0xa0, URZ ;  /* 0x000000a0042a7890 */ /* 0x000fe4000fffe03f */
[----:B------:R-:W-:Y:S02]  /*6570*/  UIADD3 UR38, UR4, 0x120, URZ ;  /* 0x0000012004267890 */ /* 0x000fe4000fffe03f */
[----:B------:R-:W-:-:S02]  /*6580*/  UIADD3 UR34, UR4, 0x1a0, URZ ;  /* 0x000001a004227890 */ /* 0x000fc4000fffe03f */
[----:B------:R-:W-:Y:S01]  /*6590*/  UIADD3 UR26, UR4, 0x220, URZ ;  /* 0x00000220041a7890 */ /* 0x000fe2000fffe03f */
[----:B------:R-:W-:Y:S02]  /*65a0*/  WARPGROUP.DEPBAR.LE gsb0, 0x0 ;  /* 0x00008000000079c5 */ /* 0x000fe40000010000 */
[----:B------:R-:W4:Y:S04]  /*65b0*/  LDS R26, [R29+0x2c300] ;  /* 0x02c300001d1a7984 */ /* 0x000f280000000800 */
[----:B------:R5:W1:Y:S02]  /*65c0*/  LDS R20, [R29+0x2c320] ;  /* 0x02c320001d147984 */ /* 0x000a640000000800 */
[--C-:B-----5:R-:W-:Y:S01]  /*65d0*/  FFMA.FTZ R29, R30, UR61, -R9.reuse ;  /* 0x0000003d1e1d7c23 */ /* 0x120fe20008010809 */
[----:B------:R-:W-:-:S05]  /*65e0*/  FFMA.FTZ R30, R34, UR61, -R9 ;  /* 0x0000003d221e7c23 */ /* 0x000fca0008010809 */
[----:B------:R-:W5:Y:S08]  /*65f0*/  MUFU.EX2 R29, R29 ;  /* 0x0000001d001d7308 */ /* 0x000f700000000800 */
[----:B------:R-:W5:Y:S01]  /*6600*/  MUFU.EX2 R30, R30 ;  /* 0x0000001e001e7308 */ /* 0x000f620000000800 */
        /* <DEDUP_REMOVED lines=10> */
[--C-:B-1----:R-:W-:Y:S01]  /*66b0*/  FADD.FTZ R26, R47, -R20.reuse ;  /* 0x800000142f1a7221 */ /* 0x102fe20000010000 */
[----:B------:R-:W-:Y:S01]  /*66c0*/  FMUL.FTZ R38, R8, R9 ;  /* 0x0000000908267220 */ /* 0x000fe20000410000 */
[--C-:B------:R-:W-:Y:S01]  /*66d0*/  FADD.FTZ R44, R51, -R20.reuse ;  /* 0x80000014332c7221 */ /* 0x100fe20000010000 */
[C---:B------:R-:W-:Y:S01]  /*66e0*/  F2FP.F16.F32.PACK_AB R8, R23.reuse, R8 ;  /* 0x000000081708723e */ /* 0x040fe200000000ff */
[----:B------:R-:W-:Y:S01]  /*66f0*/  FMUL.FTZ R39, R23, R40 ;  /* 0x0000002817277220 */ /* 0x000fe20000410000 */
[C---:B------:R-:W-:Y:S01]  /*6700*/  F2FP.F16.F32.PACK_AB R9, R25.reuse, R24 ;  /* 0x000000181909723e */ /* 0x040fe200000000ff */
[----:B------:R-:W-:Y:S01]  /*6710*/  BAR.SYNC.DEFER_BLOCKING 0x9, 0x100 ;  /* 0x0244000000007b1d */ /* 0x000fe20000010000 */
[----:B------:R-:W-:Y:S01]  /*6720*/  FMUL.FTZ R40, R25, R26 ;  /* 0x0000001a19287220 */ /* 0x000fe20000410000 */
[----:B------:R-:W-:Y:S01]  /*6730*/  FMUL.FTZ R35, R14, R35 ;  /* 0x000000230e237220 */ /* 0x000fe20000410000 */
[----:B------:R-:W-:Y:S01]  /*6740*/  F2FP.F16.F32.PACK_AB R26, R21, R14 ;  /* 0x0000000e151a723e */ /* 0x000fe200000000ff */
[C---:B--2---:R-:W-:Y:S01]  /*6750*/  FMUL.FTZ R44, R27.reuse, R44 ;  /* 0x0000002c1b2c7220 */ /* 0x044fe20000410000 */
[----:B------:R-:W-:Y:S01]  /*6760*/  F2FP.F16.F32.PACK_AB R27, R27, R22 ;  /* 0x000000161b1b723e */ /* 0x000fe200000000ff */
[C---:B------:R-:W-:Y:S01]  /*6770*/  FMUL.FTZ R32, R15.reuse, R32 ;  /* 0x000000200f207220 */ /* 0x040fe20000410000 */
[----:B---3--:R-:W-:Y:S01]  /*6780*/  F2FP.F16.F32.PACK_AB R14, R15, R12 ;  /* 0x0000000c0f0e723e */ /* 0x008fe200000000ff */
[----:B------:R-:W-:Y:S01]  /*6790*/  FMUL.FTZ R217, R10, R217 ;  /* 0x000000d90ad97220 */ /* 0x000fe20000410000 */
[----:B-----5:R-:W-:Y:S01]  /*67a0*/  F2FP.F16.F32.PACK_AB R15, R29, R28 ;  /* 0x0000001c1d0f723e */ /* 0x020fe200000000ff */
[----:B------:R-:W-:Y:S01]  /*67b0*/  FMUL.FTZ R220, R11, R220 ;  /* 0x000000dc0bdc7220 */ /* 0x000fe20000410000 */
[--C-:B------:R-:W-:Y:S01]  /*67c0*/  FADD.FTZ R47, R50, -R20.reuse ;  /* 0x80000014322f7221 */ /* 0x100fe20000010000 */
[----:B------:R-:W-:Y:S01]  /*67d0*/  FMUL.FTZ R34, R21, R34 ;  /* 0x0000002215227220 */ /* 0x000fe20000410000 */
[--C-:B------:R-:W-:Y:S01]  /*67e0*/  FADD.FTZ R45, R46, -R20.reuse ;  /* 0x800000142e2d7221 */ /* 0x100fe20000010000 */
[----:B------:R-:W-:Y:S01]  /*67f0*/  FADD.FTZ R43, R54, -R20 ;  /* 0x80000014362b7221 */ /* 0x000fe20000010000 */
[----:B------:R-:W-:Y:S01]  /*6800*/  FMUL.FTZ R21, R22, R47 ;  /* 0x0000002f16157220 */ /* 0x000fe20000410000 */
[----:B------:R-:W-:-:S02]  /*6810*/  IMAD R22, R4, 0x2000, R7 ;  /* 0x0000200004167824 */ /* 0x000fc400078e0207 */
[--C-:B------:R-:W-:Y:S01]  /*6820*/  FADD.FTZ R42, R55, -R20.reuse ;  /* 0x80000014372a7221 */ /* 0x100fe20000010000 */
[----:B------:R-:W-:Y:S01]  /*6830*/  FMUL.FTZ R23, R24, R45 ;  /* 0x0000002d18177220 */ /* 0x000fe20000410000 */
[--C-:B------:R-:W-:Y:S01]  /*6840*/  FADD.FTZ R41, R218, -R20.reuse ;  /* 0x80000014da297221 */ /* 0x100fe20000010000 */
[--C-:B------:R-:W-:Y:S01]  /*6850*/  FADD.FTZ R219, R219, -R20.reuse ;  /* 0x80000014dbdb7221 */ /* 0x100fe20000010000 */
[--C-:B------:R-:W-:Y:S01]  /*6860*/  FADD.FTZ R222, R222, -R20.reuse ;  /* 0x80000014dede7221 */ /* 0x100fe20000010000 */
[----:B------:R-:W-:Y:S01]  /*6870*/  FMUL.FTZ R221, R6, R221 ;  /* 0x000000dd06dd7220 */ /* 0x000fe20000410000 */
[----:B------:R-:W-:Y:S01]  /*6880*/  FADD.FTZ R20, R223, -R20 ;  /* 0x80000014df147221 */ /* 0x000fe20000010000 */
[----:B------:R1:W-:Y:S01]  /*6890*/  STSM.16.M88.2 [R0+0x2c500], R8 ;  /* 0x02c5000800007844 */ /* 0x0003e20000000100 */
[----:B------:R-:W-:Y:S01]  /*68a0*/  FMUL.FTZ R33, R12, R33 ;  /* 0x000000210c217220 */ /* 0x000fe20000410000 */
[----:B------:R-:W-:Y:S01]  /*68b0*/  FMUL.FTZ R43, R28, R43 ;  /* 0x0000002b1c2b7220 */ /* 0x000fe20000410000 */
[----:B------:R-:W-:Y:S01]  /*68c0*/  FMUL.FTZ R42, R29, R42 ;  /* 0x0000002a1d2a7220 */ /* 0x000fe20000410000 */
[----:B------:R-:W-:Y:S01]  /*68d0*/  STSM.16.M88.2 [R0+0x2cd00], R26 ;  /* 0x02cd001a00007844 */ /* 0x000fe20000000100 */
[----:B------:R-:W-:Y:S01]  /*68e0*/  F2FP.F16.F32.PACK_AB R38, R39, R38 ;  /* 0x000000262726723e */ /* 0x000fe200000000ff */
[----:B------:R-:W-:Y:S01]  /*68f0*/  FMUL.FTZ R216, R13, R216 ;  /* 0x000000d80dd87220 */ /* 0x000fe20000410000 */
[----:B------:R-:W-:Y:S01]  /*6900*/  FMUL.FTZ R41, R36, R41 ;  /* 0x0000002924297220 */ /* 0x000fe20000410000 */
[----:B------:R-:W-:Y:S01]  /*6910*/  STSM.16.M88.2 [R0+0x2d500], R14 ;  /* 0x02d5000e00007844 */ /* 0x000fe20000000100 */
[----:B------:R-:W-:Y:S01]  /*6920*/  FMUL.FTZ R12, R37, R219 ;  /* 0x000000db250c7220 */ /* 0x000fe20000410000 */
[----:B------:R-:W-:Y:S01]  /*6930*/  F2FP.F16.F32.PACK_AB R39, R40, R23 ;  /* 0x000000172827723e */ /* 0x000fe200000000ff */
[----:B------:R-:W-:Y:S01]  /*6940*/  FMUL.FTZ R222, R31, R222 ;  /* 0x000000de1fde7220 */ /* 0x000fe20000410000 */
[----:B-1----:R-:W-:Y:S01]  /*6950*/  F2FP.F16.F32.PACK_AB R8, R10, R13 ;  /* 0x0000000d0a08723e */ /* 0x002fe200000000ff */
[----:B------:R-:W-:Y:S01]  /*6960*/  FMUL.FTZ R13, R30, R20 ;  /* 0x000000141e0d7220 */ /* 0x000fe20000410000 */
[----:B------:R-:W-:-:S02]  /*6970*/  F2FP.F16.F32.PACK_AB R9, R37, R36 ;  /* 0x000000242509723e */ /* 0x000fc400000000ff */
[----:B------:R-:W-:Y:S02]  /*6980*/  F2FP.F16.F32.PACK_AB R10, R6, R11 ;  /* 0x0000000b060a723e */ /* 0x000fe400000000ff */
[----:B------:R-:W-:Y:S01]  /*6990*/  F2FP.F16.F32.PACK_AB R11, R30, R31 ;  /* 0x0000001f1e0b723e */ /* 0x000fe200000000ff */
[----:B------:R1:W-:Y:S01]  /*69a0*/  STSM.16.M88.2 [R0+0x2dd00], R8 ;  /* 0x02dd000800007844 */ /* 0x0003e20000000100 */
[----:B------:R-:W-:Y:S02]  /*69b0*/  SHF.R.U32.HI R6, RZ, 0x4, R22 ;  /* 0x00000004ff067819 */ /* 0x000fe40000011616 */
[----:B------:R-:W-:Y:S01]  /*69c0*/  F2FP.F16.F32.PACK_AB R20, R34, R35 ;  /* 0x000000232214723e */ /* 0x000fe200000000ff */
[----:B------:R-:W-:Y:S01]  /*69d0*/  STSM.16.M88.2 [R0+0x2e500], R10 ;  /* 0x02e5000a00007844 */ /* 0x000fe20000000100 */
[----:B------:R-:W-:Y:S02]  /*69e0*/  LOP3.LUT R23, R6, 0x3fff, RZ, 0xc0, !PT ;  /* 0x00003fff06177812 */ /* 0x000fe400078ec0ff */
[----:B------:R-:W-:Y:S01]  /*69f0*/  F2FP.F16.F32.PACK_AB R21, R44, R21 ;  /* 0x000000152c15723e */ /* 0x000fe200000000ff */
[----:B------:R-:W-:Y:S01]  /*6a00*/  @!PT LDS RZ, [RZ] ;  /* 0x00000000fffff984 */ /* 0x000fe20000000800 */
[----:B------:R-:W-:Y:S01]  /*6a10*/  @!PT LDS RZ, [RZ] ;  /* 0x00000000fffff984 */ /* 0x000fe20000000800 */
[----:B------:R-:W-:Y:S01]  /*6a20*/  @!PT LDS RZ, [RZ] ;  /* 0x00000000fffff984 */ /* 0x000fe20000000800 */
[----:B------:R-:W-:Y:S01]  /*6a30*/  @!PT LDS RZ, [RZ] ;  /* 0x00000000fffff984 */ /* 0x000fe20000000800 */
[----:B------:R2:W-:Y:S06]  /*6a40*/  MEMBAR.ALL.CTA ;  /* 0x0000000000007992 */ /* 0x0005ec0000008000 */
[----:B--2---:R-:W2:Y:S01]  /*6a50*/  FENCE.VIEW.ASYNC.S ;  /* 0x00000000000073c6 */ /* 0x004ea20000000000 */
[----:B------:R-:W-:Y:S01]  /*6a60*/  F2FP.F16.F32.PACK_AB R32, R32, R33 ;  /* 0x000000212020723e */ /* 0x000fe200000000ff */
[----:B------:R-:W-:Y:S01]  /*6a70*/  VIADD R6, R23, 0x80 ;  /* 0x0000008017067836 */ /* 0x000fe20000000000 */
[----:B------:R-:W-:-:S02]  /*6a80*/  F2FP.F16.F32.PACK_AB R33, R42, R43 ;  /* 0x0000002b2a21723e */ /* 0x000fc400000000ff */
[----:B------:R-:W-:Y:S02]  /*6a90*/  R2UR UR56, R23 ;  /* 0x00000000173872ca */ /* 0x000fe400000e0000 */
[----:B------:R-:W-:Y:S01]  /*6aa0*/  F2FP.F16.F32.PACK_AB R40, R217, R216 ;  /* 0x000000d8d928723e */ /* 0x000fe200000000ff */
[----:B------:R-:W-:Y:S01]  /*6ab0*/  VIADD R217, R23, 0x500 ;  /* 0x0000050017d97836 */ /* 0x000fe20000000000 */
[----:B------:R-:W-:Y:S02]  /*6ac0*/  F2FP.F16.F32.PACK_AB R41, R12, R41 ;  /* 0x000000290c29723e */ /* 0x000fe400000000ff */
[----:B------:R-:W-:Y:S02]  /*6ad0*/  F2FP.F16.F32.PACK_AB R12, R221, R220 ;  /* 0x000000dcdd0c723e */ /* 0x000fe400000000ff */
[----:B------:R-:W-:Y:S02]  /*6ae0*/  F2FP.F16.F32.PACK_AB R13, R13, R222 ;  /* 0x000000de0d0d723e */ /* 0x000fe400000000ff */
[----:B------:R-:W-:Y:S01]  /*6af0*/  R2UR UR48, R6 ;  /* 0x00000000063072ca */ /* 0x000fe200000e0000 */
[C---:B------:R-:W-:Y:S01]  /*6b00*/  VIADD R6, R23.reuse, 0x100 ;  /* 0x0000010017067836 */ /* 0x040fe20000000000 */
[----:B-1----:R-:W-:Y:S01]  /*6b10*/  MOV R8, UR31 ;  /* 0x0000001f00087c02 */ /* 0x002fe20008000f00 */
[----:B------:R-:W-:Y:S01]  /*6b20*/  UMOV UR20, UR56 ;  /* 0x0000003800147c82 */ /* 0x000fe20008000000 */
[----:B------:R-:W-:Y:S01]  /*6b30*/  UMOV UR12, UR56 ;  /* 0x00000038000c7c82 */ /* 0x000fe20008000000 */
[----:B------:R-:W-:Y:S01]  /*6b40*/  UMOV UR16, UR56 ;  /* 0x0000003800107c82 */ /* 0x000fe20008000000 */
[----:B------:R-:W-:Y:S01]  /*6b50*/  R2UR UR28, R6 ;  /* 0x00000000061c72ca */ /* 0x000fe200000e0000 */
[----:B------:R-:W-:Y:S01]  /*6b60*/  VIADD R6, R23, 0x180 ;  /* 0x0000018017067836 */ /* 0x000fe20000000000 */
[----:B------:R-:W-:Y:S01]  /*6b70*/  MOV R9, UR30 ;  /* 0x0000001e00097c02 */ /* 0x000fe20008000f00 */
[----:B--2---:R-:W-:Y:S06]  /*6b80*/  BAR.SYNC.DEFER_BLOCKING 0x9, 0x100 ;  /* 0x0244000000007b1d */ /* 0x004fec0000010000 */
[----:B------:R-:W-:Y:S01]  /*6b90*/  UMOV UR52, UR48 ;  /* 0x0000003000347c82 */ /* 0x000fe20008000000 */
[----:B------:R-:W-:-:S03]  /*6ba0*/  UMOV UR44, UR48 ;  /* 0x00000030002c7c82 */ /* 0x000fc60008000000 */
[----:B------:R-:W-:Y:S01]  /*6bb0*/  UMOV UR40, UR28 ;  /* 0x0000001c00287c82 */ /* 0x000fe20008000000 */
[----:B------:R-:W-:Y:S01]  /*6bc0*/  UMOV UR36, UR28 ;  /* 0x0000001c00247c82 */ /* 0x000fe20008000000 */
[----:B------:R-:W-:Y:S01]  /*6bd0*/  UMOV UR32, UR28 ;  /* 0x0000001c00207c82 */ /* 0x000fe20008000000 */
[----:B------:R-:W-:Y:S01]  /*6be0*/  UMOV UR24, UR28 ;  /* 0x0000001c00187c82 */ /* 0x000fe20008000000 */
[----:B------:R-:W-:Y:S04]  /*6bf0*/  STSM.16.M88.2 [R0+0x2ed00], R38 ;  /* 0x02ed002600007844 */ /* 0x000fe80000000100 */
[----:B------:R1:W-:Y:S04]  /*6c00*/  STSM.16.M88.2 [R0+0x2f500], R20 ;  /* 0x02f5001400007844 */ /* 0x0003e80000000100 */
[----:B------:R-:W-:Y:S04]  /*6c10*/  STSM.16.M88.2 [R0+0x2fd00], R32 ;  /* 0x02fd002000007844 */ /* 0x000fe80000000100 */
[----:B------:R2:W-:Y:S04]  /*6c20*/  STSM.16.M88.2 [R0+0x30500], R40 ;  /* 0x0305002800007844 */ /* 0x0005e80000000100 */
[----:B------:R3:W-:Y:S01]  /*6c30*/  STSM.16.M88.2 [R0+0x30d00], R12 ;  /* 0x030d000c00007844 */ /* 0x0007e20000000100 */
[----:B------:R-:W-:-:S06]  /*6c40*/  WARPGROUP.ARRIVE ;  /* 0x00000000000079c5 */ /* 0x000fcc0000000000 */
[----:B------:R-:W-:Y:S03]  /*6c50*/  HGMMA.64x16x16.F32 R56, gdesc[UR56].tnspA.tnspB, R56, gsb0 ;  /* 0x60200000383879f0 */ /* 0x000fe60008000838 */
        /* <DEDUP_REMOVED lines=72> */
[----:B-1----:R-:W-:Y:S01]  /*70e0*/  IMAD.U32 R21, RZ, RZ, UR31 ;  /* 0x0000001fff157e24 */ /* 0x002fe2000f8e00ff */
        /* <DEDUP_REMOVED lines=70> */
[----:B-1----:R-:W1:Y:S02]  /*7550*/  FENCE.VIEW.ASYNC.S ;  /* 0x00000000000073c6 */ /* 0x002e640000000000 */
[----:B-1----:R-:W-:Y:S06]  /*7560*/  BAR.SYNC.DEFER_BLOCKING 0x9, 0x100 ;  /* 0x0244000000007b1d */ /* 0x002fec0000010000 */
[----:B--2---:R-:W-:-:S06]  /*7570*/  WARPGROUP.ARRIVE ;  /* 0x00000000000079c5 */ /* 0x004fcc0000000000 */
        /* <DEDUP_REMOVED lines=19> */
[----:B---3--:R-:W-:Y:S02]  /*76b0*/  IMAD.U32 R12, RZ, RZ, UR30 ;  /* 0x0000001eff0c7e24 */ /* 0x008fe4000f8e00ff */
        /* <DEDUP_REMOVED lines=29> */
[----:B------:R-:W-:Y:S01]  /*7890*/  VIADD R8, R23, 0x480 ;  /* 0x0000048017087836 */ /* 0x000fe20000000000 */
        /* <DEDUP_REMOVED lines=284> */
.L_x_1069:
        /* <DEDUP_REMOVED lines=158> */
.L_x_1070:
        /* <DEDUP_REMOVED lines=12> */
.L_x_1060:
        /* <DEDUP_REMOVED lines=89> */
[----:B------:R-:W2:Y:S01]  /*9a90*/  LDC.64 R2, c[0x4][R2] ;  /* 0x0100000002027b82 */ /* 0x000ea20000000a00 */
        /* <DEDUP_REMOVED lines=9> */
[----:B-12---:R-:W-:Y:S05]  /*9b30*/  CALL.ABS.NOINC R2 ;  /* 0x0000000002007343 */ /* 0x006fea0003c00000 */
.L_x_1072:
[----:B------:R-:W-:-:S06]  /*9b40*/  UIADD3 UR4, UR60, 0xa000, URZ ;  /* 0x0000a0003c047890 */ /* 0x000fcc000fffe03f */
        /* <DEDUP_REMOVED lines=19> */
.L_x_1073:
        /* <DEDUP_REMOVED lines=18> */
.L_x_1074:
        /* <DEDUP_REMOVED lines=18> */
.L_x_1075:
[----:B------:R-:W1:Y:S01]  /*9ec0*/  S2R R0, SR_TID.X ;  /* 0x0000000000007919 */ /* 0x000e620000002100 */
[----:B------:R-:W-:Y:S01]  /*9ed0*/  IMAD.SHL.U32 R3, R234, 0x10, RZ ;  /* 0x00000010ea037824 */ /* 0x000fe200078e00ff */
[----:B------:R-:W-:Y:S05]  /*9ee0*/  WARPSYNC.ALL ;  /* 0x0000000000007948 */ /* 0x000fea0003800000 */
[----:B------:R-:W-:Y:S01]  /*9ef0*/  BAR.SYNC.DEFER_BLOCKING 0x1, 0x100 ;  /* 0x0044000000007b1d */ /* 0x000fe20000010000 */
        /* <DEDUP_REMOVED lines=19> */
[----:B------:R-:W-:Y:S02]  /*a030*/  LOP3.LUT R2, R0, 0x1c0, RZ, 0xc0, !PT ;  /* 0x000001c000027812 */ /* 0x000fe400078ec0ff */
[----:B------:R-:W-:Y:S02]  /*a040*/  SHF.R.S32.HI R4, RZ, 0x4, R5 ;  /* 0x00000004ff047819 */ /* 0x000fe40000011405 */
[----:B------:R-:W-:Y:S02]  /*a050*/  LEA.HI R0, R7, R6, RZ, 0x3 ;  /* 0x0000000607007211 */ /* 0x000fe400078f18ff */
[----:B------:R-:W-:-:S02]  /*a060*/  LEA.HI R5, R5, R4, RZ, 0x1 ;  /* 0x0000000405057211 */ /* 0x000fc400078f08ff */
[----:B------:R-:W-:Y:S02]  /*a070*/  LOP3.LUT R3, R2, 0x30, R3, 0xf8, !PT ;  /* 0x0000003002037812 */ /* 0x000fe400078ef803 */
[----:B------:R-:W-:Y:S02]  /*a080*/  LOP3.LUT R5, R5, 0x7ffffe, RZ, 0xc0, !PT ;  /* 0x007ffffe05057812 */ /* 0x000fe400078ec0ff */
[----:B------:R-:W-:Y:S02]  /*a090*/  LEA.HI R8, R7, R6, RZ, 0x7 ;  /* 0x0000000607087211 */ /* 0x000fe400078f38ff */
[----:B------:R-:W-:Y:S01]  /*a0a0*/  LOP3.LUT R0, R3, 0x8, R0, 0xf8, !PT ;  /* 0x0000000803007812 */ /* 0x000fe200078ef800 */
[----:B------:R-:W-:Y:S01]  /*a0b0*/  IMAD.IADD R5, R4, 0x1, -R5 ;  /* 0x0000000104057824 */ /* 0x000fe200078e0a05 */
[----:B------:R-:W-:Y:S02]  /*a0c0*/  SHF.R.U32.HI R3, RZ, 0x3, R2 ;  /* 0x00000003ff037819 */ /* 0x000fe40000011602 */
[----:B------:R-:W-:-:S02]  /*a0d0*/  SHF.R.S32.HI R8, RZ, 0x7, R8 ;  /* 0x00000007ff087819 */ /* 0x000fc40000011408 */
[----:B------:R-:W-:Y:S02]  /*a0e0*/  LOP3.LUT R0, R0, R3, RZ, 0x3c, !PT ;  /* 0x0000000300007212 */ /* 0x000fe400078e3cff */
[----:B------:R-:W-:Y:S01]  /*a0f0*/  F2FP.F16.F32.PACK_AB R82, R85, R84 ;  /* 0x000000545552723e */ /* 0x000fe200000000ff */
[----:B------:R-:W-:Y:S01]  /*a100*/  IMAD R5, R8, 0xa, R5 ;  /* 0x0000000a08057824 */ /* 0x000fe200078e0205 */
[----:B------:R-:W-:Y:S02]  /*a110*/  F2FP.F16.F32.PACK_AB R83, R87, R86 ;  /* 0x000000565753723e */ /* 0x000fe400000000ff */
[----:B------:R-:W-:Y:S01]  /*a120*/  F2FP.F16.F32.PACK_AB R89, R91, R90 ;  /* 0x0000005a5b59723e */ /* 0x000fe200000000ff */
[----:B------:R-:W-:Y:S01]  /*a130*/  IMAD.U32 R0, R5, 0x200, R0 ;  /* 0x0000020005007824 */ /* 0x000fe200078e0000 */
[----:B------:R-:W-:Y:S02]  /*a140*/  F2FP.F16.F32.PACK_AB R96, R97, R96 ;  /* 0x000000606160723e */ /* 0x000fe400000000ff */
[----:B------:R-:W-:-:S02]  /*a150*/  LEA.HI R2, R7, R6, RZ, 0x5 ;  /* 0x0000000607027211 */ /* 0x000fc400078f28ff */
        /* <DEDUP_REMOVED lines=25> */
[----:B------:R-:W-:-:S02]  /*a2f0*/  SHF.R.S32.HI R2, RZ, 0x5, R2 ;  /* 0x00000005ff027819 */ /* 0x000fc40000011402 */
[----:B------:R-:W-:Y:S02]  /*a300*/  F2FP.F16.F32.PACK_AB R122, R125, R124 ;  /* 0x0000007c7d7a723e */ /* 0x000fe400000000ff */
[----:B------:R-:W-:Y:S02]  /*a310*/  F2FP.F16.F32.PACK_AB R123, R127, R126 ;  /* 0x0000007e7f7b723e */ /* 0x000fe400000000ff */
[----:B------:R-:W-:Y:S01]  /*a320*/  F2FP.F16.F32.PACK_AB R129, R131, R130 ;  /* 0x000000828381723e */ /* 0x000fe200000000ff */
[----:B------:R-:W1:Y:S01]  /*a330*/  SHFL.IDX PT, R2, R2, RZ, 0x1f ;  /* 0x00001fff02027589 */ /* 0x000e6200000e0000 */
        /* <DEDUP_REMOVED lines=8> */
[----:B------:R-:W-:Y:S02]  /*a3c0*/  F2FP.F16.F32.PACK_AB R7, R143, R142 ;  /* 0x0000008e8f07723e */ /* 0x000fe400000000ff */
[----:B------:R-:W-:Y:S02]  /*a3d0*/  F2FP.F16.F32.PACK_AB R145, R147, R146 ;  /* 0x000000929391723e */ /* 0x000fe400000000ff */
[----:B------:R-:W-:Y:S01]  /*a3e0*/  F2FP.F16.F32.PACK_AB R152, R153, R152 ;  /* 0x000000989998723e */ /* 0x000fe200000000ff */
[----:B------:R2:W-:Y:S01]  /*a3f0*/  STSM.16.MT88.4 [R0], R4 ;  /* 0x0000000400007844 */ /* 0x0005e20000004200 */
        /* <DEDUP_REMOVED lines=99> */
.L_x_1077:
[----:B------:R-:W-:Y:S05]  /*aa30*/  BSYNC B0 ;  /* 0x0000000000007941 */ /* 0x000fea0003800000 */
.L_x_1076:
[----:B------:R-:W-:-:S04]  /*aa40*/  DEPBAR.LE SB0, 0x0 ;  /* 0x000080000000791a */ /* 0x000fc80000000000 */
[----:B------:R-:W-:Y:S05]  /*aa50*/  EXIT ;  /* 0x000000000000794d */ /* 0x000fea0003800000 */
.L_x_1056:
        /* <DEDUP_REMOVED lines=55> */
.L_x_1098:
        /* <DEDUP_REMOVED lines=10> */
.L_x_1081:
        /* <DEDUP_REMOVED lines=112> */
.L_x_1087:
[----:B------:R-:W-:-:S04]  /*b570*/  SHF.L.U32 R5, R10, 0x1f, RZ ;  /* 0x0000001f0a057819 */ /* 0x000fc800000006ff */
[----:B-1----:R-:W1:Y:S02]  /*b580*/  SYNCS.PHASECHK.TRANS64.TRYWAIT P1, [R8+URZ+0x31838], R5 ;  /* 0x03183805080075a7 */ /* 0x002e64000802017f */
[----:B-12--5:R-:W-:Y:S05]  /*b590*/  @!P1 BRA `(.L_x_1083) ;  /* 0x0000000c00a49947 */ /* 0x026fea0003800000 */
.L_x_1099:
[----:B------:R-:W-:Y:S05]  /*b5a0*/  @P0 BRA `(.L_x_1084) ;  /* 0x0000000000140947 */ /* 0x000fea0003800000 */
[----:B------:R-:W-:Y:S01]  /*b5b0*/  ISETP.NE.AND P1, PT, R16, RZ, PT ;  /* 0x000000ff1000720c */ /* 0x000fe20003f25270 */
[----:B-1----:R-:W-:-:S04]  /*b5c0*/  IMAD.MOV.U32 R5, RZ, RZ, 0x8100 ;  /* 0x00008100ff057424 */ /* 0x002fc800078e00ff */
[----:B------:R2:W-:Y:S08]  /*b5d0*/  SYNCS.ARRIVE.TRANS64 RZ, [R8+URZ+0x31830], R5 ;  /* 0x0318300508ff79a7 */ /* 0x0005f0000800003f */
[----:B------:R-:W-:Y:S05]  /*b5e0*/  @!P1 BRA `(.L_x_1084) ;  /* 0x0000000000049947 */ /* 0x000fea0003800000 */
[----:B------:R-:W-:Y:S01]  /*b5f0*/  BPT.TRAP 0x1 ;  /* 0x000000040000795c */ /* 0x000fe20000300000 */
.L_x_1084:
[----:B------:R3:W-:Y:S02]  /*b600*/  STL.64 [R1], R2 ;  /* 0x0000000201007387 */ /* 0x0007e40000100a00 */
[----:B---3--:R-:W3:Y:S02]  /*b610*/  LDC.64 R2, c[0x0][0x198] ;  /* 0x00006600ff027b82 */ /* 0x008ee40000000a00 */
[----:B---3--:R-:W-:-:S05]  /*b620*/  IMAD.MOV.U32 R4, RZ, RZ, R2 ;  /* 0x000000ffff047224 */ /* 0x008fca00078e0002 */
[----:B-12---:R-:W-:-:S04]  /*b630*/  IADD3 R5, P1, R4, 0x1f0, RZ ;  /* 0x000001f004057810 */ /* 0x006fc80007f3e0ff */
        /* <DEDUP_REMOVED lines=46> */
.L_x_1101:
[----:B------:R-:W-:Y:S01]  /*b920*/  LOP3.LUT R10, R10, 0x1, RZ, 0x3c, !PT ;  /* 0x000000010a0a7812 */ /* 0x000fe200078e3cff */
[----:B------:R-:W-:Y:S06]  /*b930*/  @P2 BRA `(.L_x_1086) ;  /* 0x0000000000142947 */ /* 0x000fec0003800000 */
[----:B------:R-:W-:Y:S01]  /*b940*/  ISETP.NE.AND P1, PT, R16, RZ, PT ;  /* 0x000000ff1000720c */ /* 0x000fe20003f25270 */
[----:B-1----:R-:W-:-:S04]  /*b950*/  IMAD.MOV.U32 R20, RZ, RZ, 0x8100 ;  /* 0x00008100ff147424 */ /* 0x002fc800078e00ff */
[----:B------:R2:W-:Y:S08]  /*b960*/  SYNCS.ARRIVE.TRANS64 RZ, [R19+URZ+0x31810], R20 ;  /* 0x0318101413ff79a7 */ /* 0x0005f0000800003f */
[----:B------:R-:W-:Y:S05]  /*b970*/  @!P1 BRA `(.L_x_1086) ;  /* 0x0000000000049947 */ /* 0x000fea0003800000 */
[----:B------:R-:W-:Y:S01]  /*b980*/  BPT.TRAP 0x1 ;  /* 0x000000040000795c */ /* 0x000fe20000300000 */
.L_x_1086:
        /* <DEDUP_REMOVED lines=53> */
.L_x_1082:
[----:B------:R-:W-:-:S04]  /*bce0*/  SHF.L.U32 R11, R10, 0x1f, RZ ;  /* 0x0000001f0a0b7819 */ /* 0x000fc800000006ff */
[----:B------:R-:W3:Y:S02]  /*bcf0*/  SYNCS.PHASECHK.TRANS64.TRYWAIT P1, [R8+URZ+0x31838], R11 ;  /* 0x0318380b080075a7 */ /* 0x000ee4000802017f */
[----:B---3--:R-:W-:Y:S05]  /*bd00*/  @!P1 BRA `(.L_x_1088) ;  /* 0x0000000400f49947 */ /* 0x008fea0003800000 */
.L_x_1102:
[----:B------:R-:W-:Y:S05]  /*bd10*/  @P0 BRA `(.L_x_1089) ;  /* 0x0000000000180947 */ /* 0x000fea0003800000 */
[----:B------:R-:W4:Y:S01]  /*bd20*/  S2R R12, SR_TID.X ;  /* 0x00000000000c7919 */ /* 0x000f220000002100 */
[----:B---3--:R-:W-:-:S04]  /*bd30*/  IMAD.MOV.U32 R11, RZ, RZ, 0x8100 ;  /* 0x00008100ff0b7424 */ /* 0x008fc800078e00ff */
[----:B------:R3:W-:Y:S01]  /*bd40*/  SYNCS.ARRIVE.TRANS64 RZ, [R8+URZ+0x31830], R11 ;  /* 0x0318300b08ff79a7 */ /* 0x0007e2000800003f */
[----:B----4-:R-:W-:-:S13]  /*bd50*/  LOP3.LUT P0, RZ, R12, 0x1f, RZ, 0xc0, !PT ;  /* 0x0000001f0cff7812 */ /* 0x010fda000780c0ff */
[----:B---3--:R-:W-:Y:S05]  /*bd60*/  @!P0 BRA `(.L_x_1089) ;  /* 0x0000000000048947 */ /* 0x008fea0003800000 */
[----:B------:R-:W-:Y:S01]  /*bd70*/  BPT.TRAP 0x1 ;  /* 0x000000040000795c */ /* 0x000fe20000300000 */
.L_x_1089:
        /* <DEDUP_REMOVED lines=50> */
.L_x_1079:
[----:B------:R-:W-:Y:S05]  /*c0a0*/  BSYNC B0 ;  /* 0x0000000000007941 */ /* 0x000fea0003800000 */
.L_x_1078:
[----:B------:R-:W-:-:S03]  /*c0b0*/  UMOV UR4, 0xffffffff ;  /* 0xffffffff00047882 */ /* 0x000fc60000000000 */
[----:B------:R-:W-:Y:S05]  /*c0c0*/  BRA.DIV UR4, `(.L_x_1090) ;  /* 0x0000000604187947 */ /* 0x000fea000b800000 */
[----:B------:R-:W-:-:S13]  /*c0d0*/  ELECT P6, URZ, PT ;  /* 0x00000000003f782f */ /* 0x000fda00038c0000 */
.L_x_1105:
[----:B------:R-:W-:Y:S04]  /*c0e0*/  BSSY B0, `(.L_x_1091) ;  /* 0x000001e000007945 */ /* 0x000fe80003800000 */
[----:B------:R-:W-:Y:S05]  /*c0f0*/  @!P6 BRA `(.L_x_1092) ;  /* 0x000000000070e947 */ /* 0x000fea0003800000 */
[----:B------:R-:W-:-:S04]  /*c100*/  LOP3.LUT R0, R0, 0x2, RZ, 0xfc, !PT ;  /* 0x0000000200007812 */ /* 0x000fc800078efcff */
[----:B------:R-:W-:-:S13]  /*c110*/  ISETP.NE.AND P1, PT, R0, 0x3, PT ;  /* 0x000000030000780c */ /* 0x000fda0003f25270 */
[----:B------:R-:W-:Y:S05]  /*c120*/  @!P1 BRA `(.L_x_1093) ;  /* 0x0000000000049947 */ /* 0x000fea0003800000 */
[----:B------:R-:W-:Y:S01]  /*c130*/  BPT.TRAP 0x1 ;  /* 0x000000040000795c */ /* 0x000fe20000300000 */
.L_x_1093:
        /* <DEDUP_REMOVED lines=8> */
.L_x_1106:
        /* <DEDUP_REMOVED lines=9> */
.L_x_1107:
[----:B------:R-:W-:Y:S05]  /*c250*/  @!P1 BRA `(.L_x_1096) ;  /* 0x0000000000049947 */ /* 0x000fea0003800000 */
[----:B------:R-:W-:Y:S01]  /*c260*/  BPT.TRAP 0x1 ;  /* 0x000000040000795c */ /* 0x000fe20000300000 */
.L_x_1096:
[----:B------:R-:W-:-:S07]  /*c270*/  SHF.L.U32 R10, R10, 0x1f, RZ ;  /* 0x0000001f0a0a7819 */ /* 0x000fce00000006ff */
.L_x_1097:
[----:B------:R1:W1:Y:S02]  /*c280*/  SYNCS.PHASECHK.TRANS64.TRYWAIT P0, [R7+URZ+0x31838], R10 ;  /* 0x0318380a070075a7 */ /* 0x000264000800017f */
[----:B-1----:R-:W-:Y:S05]  /*c290*/  @!P0 NANOSLEEP.SYNCS 0x989680 ;  /* 0x009896800000895d */ /* 0x002fea0003900000 */
[----:B------:R-:W1:Y:S02]  /*c2a0*/  @!P0 SYNCS.PHASECHK.TRANS64 P0, [R7+URZ+0x31838], R10 ;  /* 0x0318380a070085a7 */ /* 0x000e64000800007f */
[----:B-1----:R-:W-:Y:S05]  /*c2b0*/  @!P0 BRA `(.L_x_1097) ;  /* 0xfffffffc00f08947 */ /* 0x002fea000383ffff */
.L_x_1092:
[----:B------:R-:W-:Y:S05]  /*c2c0*/  BSYNC B0 ;  /* 0x0000000000007941 */ /* 0x000fea0003800000 */
.L_x_1091:
[----:B------:R-:W-:Y:S05]  /*c2d0*/  EXIT ;  /* 0x000000000000794d */ /* 0x000fea0003800000 */
.L_x_1059:
[----:B-1----:R-:W-:-:S04]  /*c2e0*/  IMAD.U32 R8, RZ, RZ, UR60 ;  /* 0x0000003cff087e24 */ /* 0x002fc8000f8e00ff */
[----:B------:R1:W2:Y:S03]  /*c2f0*/  SYNCS.PHASECHK.TRANS64.TRYWAIT P0, [R8+URZ+0x31800], R3 ;  /* 0x03180003080075a7 */ /* 0x0002a6000800017f */
[----:B--2---:R-:W-:Y:S05]  /*c300*/  @!P0 NANOSLEEP.SYNCS 0x989680 ;  /* 0x009896800000895d */ /* 0x004fea0003900000 */
[----:B------:R-:W2:Y:S02]  /*c310*/  @!P0 SYNCS.PHASECHK.TRANS64 P0, [R8+URZ+0x31800], R3 ;  /* 0x03180003080085a7 */ /* 0x000ea4000800007f */
[----:B--2---:R-:W-:Y:S05]  /*c320*/  @!P0 BRA `(.L_x_1059) ;  /* 0xfffffffc00ec8947 */ /* 0x004fea000383ffff */
[----:B------:R-:W-:Y:S05]  /*c330*/  BRA `(.L_x_1058) ;  /* 0xffffff4000f47947 */ /* 0x000fea000383ffff */
.L_x_1064:
[----:B--2---:R2:W3:Y:S02]  /*c340*/  SYNCS.PHASECHK.TRANS64.TRYWAIT P1, [R17+URZ+0x31810], R10 ;  /* 0x0318100a110075a7 */ /* 0x0044e4000802017f */
[----:B---3--:R-:W-:Y:S05]  /*c350*/  @!P1 NANOSLEEP.SYNCS 0x989680 ;  /* 0x009896800000995d */ /* 0x008fea0003900000 */
[----:B------:R-:W3:Y:S02]  /*c360*/  @!P1 SYNCS.PHASECHK.TRANS64 P1, [R17+URZ+0x31810], R10 ;  /* 0x0318100a110095a7 */ /* 0x000ee4000802007f */
[----:B---3--:R-:W-:Y:S05]  /*c370*/  @!P1 BRA `(.L_x_1064) ;  /* 0xfffffffc00f09947 */ /* 0x008fea000383ffff */
[----:B------:R-:W-:Y:S05]  /*c380*/  BRA `(.L_x_1063) ;  /* 0xffffff4c007c7947 */ /* 0x000fea000383ffff */
.L_x_1068:
[----:B------:R1:W1:Y:S02]  /*c390*/  SYNCS.PHASECHK.TRANS64.TRYWAIT P1, [R5+URZ+0x31830], R12 ;  /* 0x0318300c050075a7 */ /* 0x000264000802017f */
[----:B-1----:R-:W-:Y:S05]  /*c3a0*/  @!P1 NANOSLEEP.SYNCS 0x989680 ;  /* 0x009896800000995d */ /* 0x002fea0003900000 */
[----:B------:R-:W1:Y:S02]  /*c3b0*/  @!P1 SYNCS.PHASECHK.TRANS64 P1, [R5+URZ+0x31830], R12 ;  /* 0x0318300c050095a7 */ /* 0x000e64000802007f */
[----:B-1----:R-:W-:Y:S05]  /*c3c0*/  @!P1 BRA `(.L_x_1068) ;  /* 0xfffffffc00f09947 */ /* 0x002fea000383ffff */
[----:B------:R-:W-:Y:S05]  /*c3d0*/  BRA `(.L_x_1067) ;  /* 0xffffff7000f47947 */ /* 0x000fea000383ffff */
.L_x_1080:
[----:B-1----:R1:W2:Y:S02]  /*c3e0*/  SYNCS.PHASECHK.TRANS64.TRYWAIT P1, [R8+URZ+0x31820], R7 ;  /* 0x03182007080075a7 */ /* 0x0022a4000802017f */
[----:B--2---:R-:W-:Y:S05]  /*c3f0*/  @!P1 NANOSLEEP.SYNCS 0x989680 ;  /* 0x009896800000995d */ /* 0x004fea0003900000 */
[----:B------:R-:W2:Y:S02]  /*c400*/  @!P1 SYNCS.PHASECHK.TRANS64 P1, [R8+URZ+0x31820], R7 ;  /* 0x03182007080095a7 */ /* 0x000ea4000802007f */
[----:B--2---:R-:W-:Y:S05]  /*c410*/  @!P1 BRA `(.L_x_1080) ;  /* 0xfffffffc00f09947 */ /* 0x004fea000383ffff */
[----:B------:R-:W-:Y:S05]  /*c420*/  BRA `(.L_x_1098) ;  /* 0xffffffe800687947 */ /* 0x000fea000383ffff */
.L_x_1083:
[----:B-1----:R1:W2:Y:S02]  /*c430*/  SYNCS.PHASECHK.TRANS64.TRYWAIT P1, [R8+URZ+0x31838], R5 ;  /* 0x03183805080075a7 */ /* 0x0022a4000802017f */
[----:B--2---:R-:W-:Y:S05]  /*c440*/  @!P1 NANOSLEEP.SYNCS 0x989680 ;  /* 0x009896800000995d */ /* 0x004fea0003900000 */
[----:B------:R-:W2:Y:S02]  /*c450*/  @!P1 SYNCS.PHASECHK.TRANS64 P1, [R8+URZ+0x31838], R5 ;  /* 0x03183805080095a7 */ /* 0x000ea4000802007f */
[----:B--2---:R-:W-:Y:S05]  /*c460*/  @!P1 BRA `(.L_x_1083) ;  /* 0xfffffffc00f09947 */ /* 0x004fea000383ffff */
[----:B------:R-:W-:Y:S05]  /*c470*/  BRA `(.L_x_1099) ;  /* 0xfffffff000487947 */ /* 0x000fea000383ffff */
.L_x_1085:
[----:B------:R-:W-:-:S07]  /*c480*/  SHF.L.U32 R20, R6, 0x1f, RZ ;  /* 0x0000001f06147819 */ /* 0x000fce00000006ff */
.L_x_1100:
[----:B-1----:R1:W2:Y:S02]  /*c490*/  SYNCS.PHASECHK.TRANS64.TRYWAIT P1, [R19+URZ+0x31820], R20 ;  /* 0x03182014130075a7 */ /* 0x0022a4000802017f */
[----:B--2---:R-:W-:Y:S05]  /*c4a0*/  @!P1 NANOSLEEP.SYNCS 0x989680 ;  /* 0x009896800000995d */ /* 0x004fea0003900000 */
[----:B------:R-:W2:Y:S02]  /*c4b0*/  @!P1 SYNCS.PHASECHK.TRANS64 P1, [R19+URZ+0x31820], R20 ;  /* 0x03182014130095a7 */ /* 0x000ea4000802007f */
[----:B--2---:R-:W-:Y:S05]  /*c4c0*/  @!P1 BRA `(.L_x_1100) ;  /* 0xfffffffc00f09947 */ /* 0x004fea000383ffff */
[----:B------:R-:W-:Y:S05]  /*c4d0*/  BRA `(.L_x_1101) ;  /* 0xfffffff400107947 */ /* 0x000fea000383ffff */
.L_x_1088:
[----:B---3--:R3:W4:Y:S02]  /*c4e0*/  SYNCS.PHASECHK.TRANS64.TRYWAIT P1, [R8+URZ+0x31838], R11 ;  /* 0x0318380b080075a7 */ /* 0x008724000802017f */
[----:B----4-:R-:W-:Y:S05]  /*c4f0*/  @!P1 NANOSLEEP.SYNCS 0x989680 ;  /* 0x009896800000995d */ /* 0x010fea0003900000 */
[----:B------:R-:W4:Y:S02]  /*c500*/  @!P1 SYNCS.PHASECHK.TRANS64 P1, [R8+URZ+0x31838], R11 ;  /* 0x0318380b080095a7 */ /* 0x000f24000802007f */
[----:B----4-:R-:W-:Y:S05]  /*c510*/  @!P1 BRA `(.L_x_1088) ;  /* 0xfffffffc00f09947 */ /* 0x010fea000383ffff */
[----:B------:R-:W-:Y:S05]  /*c520*/  BRA `(.L_x_1102) ;  /* 0xfffffff400f87947 */ /* 0x000fea000383ffff */
.L_x_1090:
[----:B------:R-:W-:Y:S01]  /*c530*/  BSSY B0, `(.L_x_1103) ;  /* 0x0000006000007945 */ /* 0x000fe20003800000 */
[----:B------:R-:W-:-:S07]  /*c540*/  IMAD.MOV.U32 R15, RZ, RZ, -0x1 ;  /* 0xffffffffff0f7424 */ /* 0x000fce00078e00ff */
[----:B-123--:R-:W-:Y:S05]  /*c550*/  WARPSYNC.COLLECTIVE R15, `(.L_x_1104) ;  /* 0x000000000f0c7348 */ /* 0x00efea0003c00000 */
[----:B------:R-:W-:Y:S02]  /*c560*/  ELECT P6, UR62, PT ;  /* 0x00000000003e782f */ /* 0x000fe400038c0000 */
[----:B------:R-:W-:Y:S01]  /*c570*/  MOV R14, UR62 ;  /* 0x0000003e000e7c02 */ /* 0x000fe20008000f00 */
[----:B-123--:R-:W-:Y:S10]  /*c580*/  ENDCOLLECTIVE ;  /* 0x000000000000791b */ /* 0x00eff40003800000 */
.L_x_1104:
[----:B------:R-:W-:Y:S05]  /*c590*/  BSYNC B0 ;  /* 0x0000000000007941 */ /* 0x000fea0003800000 */
.L_x_1103:
[----:B------:R-:W-:Y:S05]  /*c5a0*/  BRA `(.L_x_1105) ;  /* 0xfffffff800cc7947 */ /* 0x000fea000383ffff */
.L_x_1094:
[----:B----4-:R4:W1:Y:S02]  /*c5b0*/  SYNCS.PHASECHK.TRANS64.TRYWAIT P0, [R5+URZ], R0 ;  /* 0x00000000050075a7 */ /* 0x010864000800017f */
[----:B-1----:R-:W-:Y:S05]  /*c5c0*/  @!P0 NANOSLEEP.SYNCS 0x989680 ;  /* 0x009896800000895d */ /* 0x002fea0003900000 */
[----:B------:R-:W1:Y:S02]  /*c5d0*/  @!P0 SYNCS.PHASECHK.TRANS64 P0, [R5+URZ], R0 ;  /* 0x00000000050085a7 */ /* 0x000e64000800007f */
[----:B-1----:R-:W-:Y:S05]  /*c5e0*/  @!P0 BRA `(.L_x_1094) ;  /* 0xfffffffc00f08947 */ /* 0x002fea000383ffff */
[----:B------:R-:W-:Y:S05]  /*c5f0*/  BRA `(.L_x_1106) ;  /* 0xfffffff800f07947 */ /* 0x000fea000383ffff */
.L_x_1095:
[----:B----4-:R4:W1:Y:S02]  /*c600*/  SYNCS.PHASECHK.TRANS64.TRYWAIT P0, [R3+URZ], R0 ;  /* 0x00000000030075a7 */ /* 0x010864000800017f */
[----:B-1----:R-:W-:Y:S05]  /*c610*/  @!P0 NANOSLEEP.SYNCS 0x989680 ;  /* 0x009896800000895d */ /* 0x002fea0003900000 */
[----:B------:R-:W1:Y:S02]  /*c620*/  @!P0 SYNCS.PHASECHK.TRANS64 P0, [R3+URZ], R0 ;  /* 0x00000000030085a7 */ /* 0x000e64000800007f */
[----:B-1----:R-:W-:Y:S05]  /*c630*/  @!P0 BRA `(.L_x_1095) ;  /* 0xfffffffc00f08947 */ /* 0x002fea000383ffff */
[----:B------:R-:W-:Y:S05]  /*c640*/  BRA `(.L_x_1107) ;  /* 0xfffffffc00007947 */ /* 0x000fea000383ffff */
.L_x_1108:
        /* <DEDUP_REMOVED lines=11> */
.L_x_2209:


//--------------------- .text._ZN7cutlass13device_kernelIN5flash11enable_sm90INS1_16FlashAttnBwdSm90INS1_25CollectiveMainloopBwdSm90ILi2ELi1ELi1EN4cute5tupleIJNS5_1CILi1EEES8_S8_EEENS6_IJNS7_ILi64EEENS7_ILi80EEENS7_ILi256EEEEEENS_6half_tEfNS_4arch4Sm90ELb0ELb0ELb0ELb0ELb0ELb0ELb1ELb1ELi2ELi1ELi1ELi1ELb0EEENS1_24CollectiveEpilogueBwdGQAISD_fSG_Li256ELb0ELb0EEENS1_19SingleTileSchedulerILb0ELb0ELb0ELi80EEEEEEEEEvNT_6ParamsE --------------------------
	.section	.text._ZN7cutlass13device_kernelIN5flash11enable_sm90INS1_16FlashAttnBwdSm90INS1_25CollectiveMainloopBwdSm90ILi2ELi1ELi1EN4cute5tupleIJNS5_1CILi1EEES8_S8_EEENS6_IJNS7_ILi64EEENS7_ILi80EEENS7_ILi256EEEEEENS_6half_tEfNS_4arch4Sm90ELb0ELb0ELb0ELb0ELb0ELb0ELb1ELb1ELi2ELi1ELi1ELi1ELb0EEENS1_24CollectiveEpilogueBwdGQAISD_fSG_Li256ELb0ELb0EEENS1_19SingleTileSchedulerILb0ELb0ELb0ELi80EEEEEEEEEvNT_6ParamsE,"ax",@progbits
	.align	128
.text._ZN7cutlass13device_kernelIN5flash11enable_sm90INS1_16FlashAttnBwdSm90INS1_25CollectiveMainloopBwdSm90ILi2ELi1ELi1EN4cute5tupleIJNS5_1CILi1EEES8_S8_EEENS6_IJNS7_ILi64EEENS7_ILi80EEENS7_ILi256EEEEEENS_6half_tEfNS_4arch4Sm90ELb0ELb0ELb0ELb0ELb0ELb0ELb1ELb1ELi2ELi1ELi1ELi1ELb0EEENS1_24CollectiveEpilogueBwdGQAISD_fSG_Li256ELb0ELb0EEENS1_19SingleTileSchedulerILb0ELb0ELb0ELi80EEEEEEEEEvNT_6ParamsE:
        .type           _ZN7cutlass13device_kernelIN5flash11enable_sm90INS1_16FlashAttnBwdSm90INS1_25CollectiveMainloopBwdSm90ILi2ELi1ELi1EN4cute5tupleIJNS5_1CILi1EEES8_S8_EEENS6_IJNS7_ILi64EEENS7_ILi80EEENS7_ILi256EEEEEENS_6half_tEfNS_4arch4Sm90ELb0ELb0ELb0ELb0ELb0ELb0ELb1ELb1ELi2ELi1ELi1ELi1ELb0EEENS1_24CollectiveEpilogueBwdGQAISD_fSG_Li256ELb0ELb0EEENS1_19SingleTileSchedulerILb0ELb0ELb0ELi80EEEEEEEEEvNT_6ParamsE,@function
        .size           _ZN7cutlass13device_kernelIN5flash11enable_sm90INS1_16FlashAttnBwdSm90INS1_25CollectiveMainloopBwdSm90ILi2ELi1ELi1EN4cute5tupleIJNS5_1CILi1EEES8_S8_EEENS6_IJNS7_ILi64EEENS7_ILi80EEENS7_ILi256EEEEEENS_6half_tEfNS_4arch4Sm90ELb0ELb0ELb0ELb0ELb0ELb0ELb1ELb1ELi2ELi1ELi1ELi1ELb0EEENS1_24CollectiveEpilogueBwdGQAISD_fSG_Li256ELb0ELb0EEENS1_19SingleTileSchedulerILb0ELb0ELb0ELi80EEEEEEEEEvNT_6ParamsE,(.L_x_2210 - _ZN7cutlass13device_kernelIN5flash11enable_sm90INS1_16FlashAttnBwdSm90INS1_25CollectiveMainloopBwdSm90ILi2ELi1ELi1EN4cute5tupleIJNS5_1CILi1EEES8_S8_EEENS6_IJNS7_ILi64EEENS7_ILi80EEENS7_ILi256EEEEEENS_6half_tEfNS_4arch4Sm90ELb0ELb0ELb0ELb0ELb0ELb0ELb1ELb1ELi2ELi1ELi1ELi1ELb0EEENS1_24CollectiveEpilogueBwdGQAISD_fSG_Li256ELb0ELb0EEENS1_19SingleTileSchedulerILb0ELb0ELb0ELi80EEEEEEEEEvNT_6ParamsE)
        .other          _ZN7cutlass13device_kernelIN5flash11enable_sm90INS1_16FlashAttnBwdSm90INS1_25CollectiveMainloopBwdSm90ILi2ELi1ELi1EN4cute5tupleIJNS5_1CILi1EEES8_S8_EEENS6_IJNS7_ILi64EEENS7_ILi80EEENS7_ILi256EEEEEENS_6half_tEfNS_4arch4Sm90ELb0ELb0ELb0ELb0ELb0ELb0ELb1ELb1ELi2ELi1ELi1ELi1ELb0EEENS1_24CollectiveEpilogueBwdGQAISD_fSG_Li256ELb0ELb0EEENS1_19SingleTileSchedulerILb0ELb0ELb0ELi80EEEEEEEEEvNT_6ParamsE,@"STO_CUDA_ENTRY STV_DEFAULT"
_ZN7cutlass13device_kernelIN5flash11enable_sm90INS1_16FlashAttnBwdSm90INS1_25CollectiveMainloopBwdSm90ILi2ELi1ELi1EN4cute5tupleIJNS5_1CILi1EEES8_S8_EEENS6_IJNS7_ILi64EEENS7_ILi80EEENS7_ILi256EEEEEENS_6half_tEfNS_4arch4Sm90ELb0ELb0ELb0ELb0ELb0ELb0ELb1ELb1ELi2ELi1ELi1ELi1ELb0EEENS1_24CollectiveEpilogueBwdGQAISD_fSG_Li256ELb0ELb0EEENS1_19SingleTileSchedulerILb0ELb0ELb0ELi80EEEEEEEEEvNT_6ParamsE:
        /* <DEDUP_REMOVED lines=23> */
.L_x_1110:
[----:B------:R-:W-:Y:S05]  /*0170*/  BSYNC B0 ;  /* 0x0000000000007941 */ /* 0x000fea0003800000 */
.L_x_1109:
        /* <DEDUP_REMOVED lines=34> */
.L_x_1111:
        /* <DEDUP_REMOVED lines=20> */
.L_x_1112:
        /* <DEDUP_REMOVED lines=8> */
.L_x_1115:
        /* <DEDUP_REMOVED lines=35> */
.L_x_1117:
        /* <DEDUP_REMOVED lines=197> */
.L_x_1130:
[----:B------:R-:W-:-:S13]  /*13e0*/  ISETP.NE.AND P0, PT, R19, 0x3, PT ;  /* 0x000000031300780c */ /* 0x000fda0003f05270 */
[----:B--2---:R-:W-:Y:S05]  /*13f0*/  @!P0 BRA `(.L_x_1120) ;  /* 0x0000000000048947 */ /* 0x004fea0003800000 */
[----:B------:R-:W-:Y:S01]  /*1400*/  BPT.TRAP 0x1 ;  /* 0x000000040000795c */ /* 0x000fe20000300000 */
.L_x_1120:
[----:B------:R-:W-:Y:S02]  /*1410*/  LEA R16, R3, UR60, 0x3 ;  /* 0x0000003c03107c11 */ /* 0x000fe4000f8e18ff */
[----:B------:R-:W-:-:S04]  /*1420*/  SHF.L.U32 R11, R18, 0x1f, RZ ;  /* 0x0000001f120b7819 */ /* 0x000fc800000006ff */
[----:B------:R1:W2:Y:S01]  /*1430*/  SYNCS.PHASECHK.TRANS64.TRYWAIT P1, [R16+URZ+0x31810], R11 ;  /* 0x0318100b100075a7 */ /* 0x0002a2000802017f */
[----:B------:R-:W-:Y:S05]  /*1440*/  @!P0 BRA `(.L_x_1121) ;  /* 0x0000000000048947 */ /* 0x000fea0003800000 */
[----:B------:R-:W-:Y:S01]  /*1450*/  BPT.TRAP 0x1 ;  /* 0x000000040000795c */ /* 0x000fe20000300000 */
.L_x_1121:
        /* <DEDUP_REMOVED lines=12> */
.L_x_1122:
        /* <DEDUP_REMOVED lines=438> */
.L_x_1124:
[----:B------:R-:W-:-:S04]  /*3080*/  SHF.L.U32 R10, R17, 0x1f, RZ ;  /* 0x0000001f110a7819 */ /* 0x000fc800000006ff */
[----:B------:R3:W1:Y:S01]  /*3090*/  SYNCS.PHASECHK.TRANS64.TRYWAIT P1, [UR60+0x31830], R10 ;  /* 0x0318300aff0075a7 */ /* 0x000662000802017c */
[----:B------:R-:W-:Y:S05]  /*30a0*/  @!P0 BRA `(.L_x_1125) ;  /* 0x0000000000048947 */ /* 0x000fea0003800000 */
[----:B------:R-:W-:Y:S01]  /*30b0*/  BPT.TRAP 0x1 ;  /* 0x000000040000795c */ /* 0x000fe20000300000 */
.L_x_1125:
        /* <DEDUP_REMOVED lines=11> */
.L_x_1126:
[----:B------:R-:W-:Y:S01]  /*3170*/  VIADD R9, R6, 0x80 ;  /* 0x0000008006097836 */ /* 0x000fe20000000000 */
        /* <DEDUP_REMOVED lines=14> */
[C---:B------:R-:W-:Y:S01]  /*3260*/  ISETP.GT.AND P1, PT, R2.reuse, 0x10, PT ;  /* 0x000000100200780c */ /* 0x040fe20003f24270 */
[----:B------:R-:W-:Y:S01]  /*3270*/  HGMMA.64x8x16.F32 R44, gdesc[UR4], RZ, !UPT ;  /* 0x00000000042c79f0 */ /* 0x000fe2000c7008ff */
[----:B------:R-:W-:Y:S01]  /*3280*/  UMOV UR7, 0x40000000 ;  /* 0x4000000000077882 */ /* 0x000fe20000000000 */
[----:B------:R-:W-:Y:S01]  /*3290*/  UMOV UR6, UR8 ;  /* 0x0000000800067c82 */ /* 0x000fe20008000000 */
[C---:B------:R-:W-:Y:S01]  /*32a0*/  ISETP.GT.AND P2, PT, R2.reuse, 0x11, PT ;  /* 0x000000110200780c */ /* 0x040fe20003f44270 */
[----:B------:R-:W-:Y:S01]  /*32b0*/  HGMMA.64x8x16.F32 R48, gdesc[UR4], RZ, !UPT ;  /* 0x00000000043079f0 */ /* 0x000fe2000c7008ff */
[----:B------:R-:W-:Y:S01]  /*32c0*/  UMOV UR6, UR9 ;  /* 0x0000000900067c82 */ /* 0x000fe20008000000 */
[----:B------:R-:W-:Y:S01]  /*32d0*/  UMOV UR7, 0x40000000 ;  /* 0x4000000000077882 */ /* 0x000fe20000000000 */
[C---:B------:R-:W-:Y:S01]  /*32e0*/  ISETP.GT.AND P5, PT, R2.reuse, RZ, PT ;  /* 0x000000ff0200720c */ /* 0x040fe20003fa4270 */
        /* <DEDUP_REMOVED lines=67> */
[----:B------:R-:W-:Y:S01]  /*3720*/  UMOV UR33, UR25 ;  /* 0x0000001900217c82 */ /* 0x000fe20008000000 */
[----:B------:R-:W-:Y:S01]  /*3730*/  UMOV UR35, 0x40 ;  /* 0x0000004000237882 */ /* 0x000fe20000000000 */
[----:B------:R-:W-:Y:S01]  /*3740*/  R2UR UR10, R9 ;  /* 0x00000000090a72ca */ /* 0x000fe200000e0000 */
[----:B------:R-:W-:Y:S01]  /*3750*/  VIADD R9, R6, 0x6 ;  /* 0x0000000606097836 */ /* 0x000fe20000000000 */
[----:B------:R-:W-:Y:S01]  /*3760*/  R2UR UR11, R10 ;  /* 0x000000000a0b72ca */ /* 0x000fe200000e0000 */
[----:B------:R-:W-:Y:S01]  /*3770*/  VIADD R10, R8, 0x6 ;  /* 0x00000006080a7836 */ /* 0x000fe20000000000 */
[----:B------:R-:W-:Y:S01]  /*3780*/  UMOV UR21, 0x40000040 ;  /* 0x4000004000157882 */ /* 0x000fe20000000000 */
[----:B------:R-:W-:Y:S01]  /*3790*/  IMAD R5, R4, 0x2800, R5 ;  /* 0x0000280004057824 */ /* 0x000fe200078e0205 */
[----:B------:R-:W-:-:S04]  /*37a0*/  UMOV UR23, 0x40 ;  /* 0x0000004000177882 */ /* 0x000fc80000000000 */
        /* <DEDUP_REMOVED lines=369> */
[----:B--2---:R-:W-:Y:S02]  /*4ec0*/  FSEL R11, R28, -INF , P1 ;  /* 0xff8000001c0b7808 */ /* 0x004fe40000800000 */
[----:B------:R-:W-:-:S02]  /*4ed0*/  FSEL R29, R29, -INF , P2 ;  /* 0xff8000001d1d7808 */ /* 0x000fc40001000000 */
[----:B------:R-:W-:Y:S01]  /*4ee0*/  FSEL R9, R24, -INF , P5 ;  /* 0xff80000018097808 */ /* 0x000fe20002800000 */
[--C-:B----4-:R-:W-:Y:S01]  /*4ef0*/  FFMA.FTZ R8, R11, UR4, -R14.reuse ;  /* 0x000000040b087c23 */ /* 0x110fe2000801080e */
[----:B------:R-:W-:Y:S01]  /*4f00*/  FSEL R13, R32, -INF , P3 ;  /* 0xff800000200d7808 */ /* 0x000fe20001800000 */
[--C-:B------:R-:W-:Y:S01]  /*4f10*/  FFMA.FTZ R11, R29, UR4, -R14.reuse ;  /* 0x000000041d0b7c23 */ /* 0x100fe2000801080e */
[----:B------:R-:W-:Y:S01]  /*4f20*/  FSEL R26, R26, -INF , P5 ;  /* 0xff8000001a1a7808 */ /* 0x000fe20002800000 */
[--C-:B------:R-:W-:Y:S01]  /*4f30*/  FFMA.FTZ R9, R9, UR4, -R14.reuse ;  /* 0x0000000409097c23 */ /* 0x100fe2000801080e */
[----:B------:R-:W-:Y:S01]  /*4f40*/  FSEL R28, R30, -INF , P1 ;  /* 0xff8000001e1c7808 */ /* 0x000fe20000800000 */
[--C-:B------:R-:W-:Y:S01]  /*4f50*/  FFMA.FTZ R6, R13, UR4, -R14.reuse ;  /* 0x000000040d067c23 */ /* 0x100fe2000801080e */
[----:B------:R-:W-:Y:S01]  /*4f60*/  FSEL R25, R25, -INF , P6 ;  /* 0xff80000019197808 */ /* 0x000fe20003000000 */
[----:B------:R-:W-:Y:S01]  /*4f70*/  FFMA.FTZ R24, R26, UR4, -R15 ;  /* 0x000000041a187c23 */ /* 0x000fe2000801080f */
[C---:B------:R-:W-:Y:S01]  /*4f80*/  ISETP.GT.AND P5, PT, R2.reuse, 0x30, PT ;  /* 0x000000300200780c */ /* 0x040fe20003fa4270 */
[----:B------:R-:W1:Y:S01]  /*4f90*/  MUFU.EX2 R9, R9 ;  /* 0x0000000900097308 */ /* 0x000e620000000800 */
[----:B------:R-:W-:Y:S01]  /*4fa0*/  FSEL R22, R27, -INF , P6 ;  /* 0xff8000001b167808 */ /* 0x000fe20003000000 */
[----:B------:R-:W-:Y:S01]  /*4fb0*/  FFMA.FTZ R10, R25, UR4, -R14 ;  /* 0x00000004190a7c23 */ /* 0x000fe2000801080e */
[----:B------:R-:W-:-:S02]  /*4fc0*/  ISETP.GT.AND P1, PT, R2, 0x40, PT ;  /* 0x000000400200780c */ /* 0x000fc40003f24270 */
[----:B------:R-:W-:Y:S01]  /*4fd0*/  FSEL R32, R31, -INF , P2 ;  /* 0xff8000001f207808 */ /* 0x000fe20001000000 */
[--C-:B------:R-:W-:Y:S01]  /*4fe0*/  FFMA.FTZ R25, R22, UR4, -R15.reuse ;  /* 0x0000000416197c23 */ /* 0x100fe2000801080f */
[----:B------:R-:W-:Y:S01]  /*4ff0*/  ISETP.GT.AND P6, PT, R2, 0x31, PT ;  /* 0x000000310200780c */ /* 0x000fe20003fc4270 */
[--C-:B------:R-:W-:Y:S01]  /*5000*/  FFMA.FTZ R22, R28, UR4, -R15.reuse ;  /* 0x000000041c167c23 */ /* 0x100fe2000801080f */
[----:B------:R-:W-:Y:S01]  /*5010*/  ISETP.GT.AND P2, PT, R2, 0x41, PT ;  /* 0x000000410200780c */ /* 0x000fe20003f44270 */
[--C-:B------:R-:W-:Y:S01]  /*5020*/  FFMA.FTZ R27, R32, UR4, -R15.reuse ;  /* 0x00000004201b7c23 */ /* 0x100fe2000801080f */
[----:B------:R-:W-:Y:S01]  /*5030*/  FSEL R21, R36, -INF , P5 ;  /* 0xff80000024157808 */ /* 0x000fe20002800000 */
[----:B------:R-:W2:Y:S01]  /*5040*/  MUFU.EX2 R10, R10 ;  /* 0x0000000a000a7308 */ /* 0x000ea20000000800 */
[----:B------:R-:W-:Y:S02]  /*5050*/  FSEL R23, R40, -INF , P1 ;  /* 0xff80000028177808 */ /* 0x000fe40000800000 */
[----:B------:R-:W-:Y:S01]  /*5060*/  LEA R29, R228, UR60, 0x2 ;  /* 0x0000003ce41d7c11 */ /* 0x000fe2000f8e10ff */
[--C-:B------:R-:W-:Y:S01]  /*5070*/  FFMA.FTZ R12, R21, UR4, -R14.reuse ;  /* 0x00000004150c7c23 */ /* 0x100fe2000801080e */
[----:B------:R-:W-:Y:S01]  /*5080*/  FSEL R33, R33, -INF , P4 ;  /* 0xff80000021217808 */ /* 0x000fe20002000000 */
[--C-:B------:R-:W-:Y:S01]  /*5090*/  FFMA.FTZ R20, R23, UR4, -R14.reuse ;  /* 0x0000000417147c23 */ /* 0x100fe2000801080e */
[----:B------:R-:W-:Y:S01]  /*50a0*/  FSEL R37, R37, -INF , P6 ;  /* 0xff80000025257808 */ /* 0x000fe20003000000 */
[----:B------:R-:W3:Y:S01]  /*50b0*/  LDS R30, [R29+0x2c300] ;  /* 0x02c300001d1e7984 */ /* 0x000ee20000000800 */
[----:B------:R-:W-:Y:S01]  /*50c0*/  FSEL R41, R41, -INF , P2 ;  /* 0xff80000029297808 */ /* 0x000fe20001000000 */
[--C-:B------:R-:W-:Y:S01]  /*50d0*/  FFMA.FTZ R13, R33, UR4, -R14.reuse ;  /* 0x00000004210d7c23 */ /* 0x100fe2000801080e */
[----:B------:R-:W-:Y:S01]  /*50e0*/  FSEL R26, R35, -INF , P4 ;  /* 0xff800000231a7808 */ /* 0x000fe20002000000 */
[--C-:B------:R-:W-:Y:S01]  /*50f0*/  FFMA.FTZ R21, R37, UR4, -R14.reuse ;  /* 0x0000000425157c23 */ /* 0x100fe2000801080e */
[----:B------:R-:W-:Y:S01]  /*5100*/  FSEL R38, R38, -INF , P5 ;  /* 0xff80000026267808 */ /* 0x000fe20002800000 */
[----:B------:R-:W-:Y:S01]  /*5110*/  FFMA.FTZ R23, R41, UR4, -R14 ;  /* 0x0000000429177c23 */ /* 0x000fe2000801080e */
[----:B------:R-:W-:Y:S01]  /*5120*/  FSEL R40, R39, -INF , P6 ;  /* 0xff80000027287808 */ /* 0x000fe20003000000 */
[----:B------:R4:W5:Y:S01]  /*5130*/  LDS R14, [R29+0x2c320] ;  /* 0x02c320001d0e7984 */ /* 0x0009620000000800 */
[----:B------:R-:W-:Y:S01]  /*5140*/  FSEL R34, R34, -INF , P3 ;  /* 0xff80000022227808 */ /* 0x000fe20001800000 */
[--C-:B------:R-:W-:Y:S01]  /*5150*/  FFMA.FTZ R31, R26, UR4, -R15.reuse ;  /* 0x000000041a1f7c23 */ /* 0x100fe2000801080f */
[----:B------:R-:W-:Y:S01]  /*5160*/  FSEL R42, R42, -INF , P1 ;  /* 0xff8000002a2a7808 */ /* 0x000fe20000800000 */
[--C-:B------:R-:W-:Y:S01]  /*5170*/  FFMA.FTZ R38, R38, UR4, -R15.reuse ;  /* 0x0000000426267c23 */ /* 0x100fe2000801080f */
[----:B------:R-:W-:Y:S01]  /*5180*/  FSEL R28, R43, -INF , P2 ;  /* 0xff8000002b1c7808 */ /* 0x000fe20001000000 */
[----:B------:R-:W-:Y:S01]  /*5190*/  FFMA.FTZ R40, R40, UR4, -R15 ;  /* 0x0000000428287c23 */ /* 0x000fe2000801080f */
[----:B------:R-:W-:-:S02]  /*51a0*/  WARPGROUP.DEPBAR.LE gsb0, 0x0 ;  /* 0x00008000000079c5 */ /* 0x000fc40000010000 */
[--C-:B------:R-:W-:Y:S01]  /*51b0*/  FFMA.FTZ R39, R34, UR4, -R15.reuse ;  /* 0x0000000422277c23 */ /* 0x100fe2000801080f */
[--C-:B----4-:R-:W-:Y:S01]  /*51c0*/  FFMA.FTZ R29, R42, UR4, -R15.reuse ;  /* 0x000000042a1d7c23 */ /* 0x110fe2000801080f */
[----:B------:R-:W-:Y:S01]  /*51d0*/  FFMA.FTZ R28, R28, UR4, -R15 ;  /* 0x000000041c1c7c23 */ /* 0x000fe2000801080f */
[----:B------:R-:W4:Y:S01]  /*51e0*/  MUFU.EX2 R8, R8 ;  /* 0x0000000800087308 */ /* 0x000f220000000800 */
[----:B------:R-:W-:-:S04]  /*51f0*/  UIADD3 UR4, UR60, 0x2c500, URZ ;  /* 0x0002c5003c047890 */ /* 0x000fc8000fffe03f */
[----:B------:R-:W-:-:S03]  /*5200*/  USHF.R.U32.HI UR4, URZ, 0x4, UR4 ;  /* 0x000000043f047899 */ /* 0x000fc60008011604 */
[----:B------:R-:W-:Y:S01]  /*5210*/  MUFU.EX2 R24, R24 ;  /* 0x0000001800187308 */ /* 0x000fe20000000800 */
[----:B------:R-:W-:-:S04]  /*5220*/  ULOP3.LUT UR4, UR4, 0x3fff, URZ, 0xc0, !UPT ;  /* 0x00003fff04047892 */ /* 0x000fc8000f8ec03f */
[----:B------:R-:W-:-:S03]  /*5230*/  ULOP3.LUT UR4, UR4, 0x80000, URZ, 0xfc, !UPT ;  /* 0x0008000004047892 */ /* 0x000fc6000f8efc3f */
[----:B------:R-:W4:Y:S01]  /*5240*/  MUFU.EX2 R25, R25 ;  /* 0x0000001900197308 */ /* 0x000f220000000800 */
[----:B------:R-:W-:Y:S02]  /*5250*/  UIADD3 UR5, UR4, 0x80, URZ ;  /* 0x0000008004057890 */ /* 0x000fe4000fffe03f */
[----:B------:R-:W-:Y:S01]  /*5260*/  UIADD3 UR6, UR4, 0x100, URZ ;  /* 0x0000010004067890 */ /* 0x000fe2000fffe03f */
[--C-:B---3--:R-:W-:Y:S01]  /*5270*/  FADD.FTZ R44, R44, -R30.reuse ;  /* 0x8000001e2c2c7221 */ /* 0x108fe20000010000 */
[--C-:B------:R-:W-:Y:S01]  /*5280*/  FADD.FTZ R35, R48, -R30.reuse ;  /* 0x8000001e30237221 */ /* 0x100fe20000010000 */
[--C-:B------:R-:W-:Y:S01]  /*5290*/  FADD.FTZ R45, R45, -R30.reuse ;  /* 0x8000001e2d2d7221 */ /* 0x100fe20000010000 */
[--C-:B------:R-:W-:Y:S01]  /*52a0*/  FADD.FTZ R32, R49, -R30.reuse ;  /* 0x8000001e31207221 */ /* 0x100fe20000010000 */
[----:B------:R-:W3:Y:S01]  /*52b0*/  MUFU.EX2 R11, R11 ;  /* 0x0000000b000b7308 */ /* 0x000ee20000000800 */
[--C-:B------:R-:W-:Y:S01]  /*52c0*/  FADD.FTZ R36, R53, -R30.reuse ;  /* 0x8000001e35247221 */ /* 0x100fe20000010000 */
[--C-:B------:R-:W-:Y:S01]  /*52d0*/  FADD.FTZ R37, R216, -R30.reuse ;  /* 0x8000001ed8257221 */ /* 0x100fe20000010000 */
[----:B------:R-:W-:Y:S01]  /*52e0*/  FADD.FTZ R34, R217, -R30 ;  /* 0x8000001ed9227221 */ /* 0x000fe20000010000 */
[--C-:B-----5:R-:W-:Y:S01]  /*52f0*/  FADD.FTZ R49, R46, -R14.reuse ;  /* 0x8000000e2e317221 */ /* 0x120fe20000010000 */
[--C-:B------:R-:W-:Y:S01]  /*5300*/  FADD.FTZ R48, R47, -R14.reuse ;  /* 0x8000000e2f307221 */ /* 0x100fe20000010000 */
[--C-:B------:R-:W-:Y:S01]  /*5310*/  FADD.FTZ R53, R50, -R14.reuse ;  /* 0x8000000e32357221 */ /* 0x100fe20000010000 */
[--C-:B------:R-:W-:Y:S01]  /*5320*/  FADD.FTZ R50, R51, -R14.reuse ;  /* 0x8000000e33327221 */ /* 0x100fe20000010000 */
[----:B------:R-:W5:Y:S01]  /*5330*/  MUFU.EX2 R22, R22 ;  /* 0x0000001600167308 */ /* 0x000f620000000800 */
[--C-:B------:R-:W-:Y:S01]  /*5340*/  FADD.FTZ R47, R54, -R14.reuse ;  /* 0x8000000e362f7221 */ /* 0x100fe20000010000 */
[--C-:B------:R-:W-:Y:S01]  /*5350*/  FADD.FTZ R46, R55, -R14.reuse ;  /* 0x8000000e372e7221 */ /* 0x100fe20000010000 */
[--C-:B------:R-:W-:Y:S01]  /*5360*/  FADD.FTZ R43, R218, -R14.reuse ;  /* 0x8000000eda2b7221 */ /* 0x100fe20000010000 */
[--C-:B------:R-:W-:Y:S01]  /*5370*/  FADD.FTZ R219, R219, -R14.reuse ;  /* 0x8000000edbdb7221 */ /* 0x100fe20000010000 */
[--C-:B------:R-:W-:Y:S01]  /*5380*/  FADD.FTZ R222, R222, -R14.reuse ;  /* 0x8000000edede7221 */ /* 0x100fe20000010000 */
[----:B------:R-:W-:Y:S01]  /*5390*/  FADD.FTZ R223, R223, -R14 ;  /* 0x8000000edfdf7221 */ /* 0x000fe20000010000 */
[----:B-1----:R-:W-:Y:S01]  /*53a0*/  FMUL.FTZ R41, R9, R44 ;  /* 0x0000002c09297220 */ /* 0x002fe20000410000 */
[----:B------:R-:W1:Y:S01]  /*53b0*/  MUFU.EX2 R27, R27 ;  /* 0x0000001b001b7308 */ /* 0x000e620000000800 */
[----:B--2---:R-:W-:Y:S01]  /*53c0*/  F2FP.F16.F32.PACK_AB R14, R10, R9 ;  /* 0x000000090a0e723e */ /* 0x004fe200000000ff */
[----:B----4-:R-:W-:Y:S01]  /*53d0*/  FMUL.FTZ R35, R8, R35 ;  /* 0x0000002308237220 */ /* 0x010fe20000410000 */
[----:B------:R-:W-:Y:S01]  /*53e0*/  F2FP.F16.F32.PACK_AB R15, R25, R24 ;  /* 0x00000018190f723e */ /* 0x000fe200000000ff */
[----:B------:R-:W-:Y:S01]  /*53f0*/  BAR.SYNC.DEFER_BLOCKING 0x9, 0x100 ;  /* 0x0244000000007b1d */ /* 0x000fe20000010000 */
[----:B------:R-:W-:Y:S01]  /*5400*/  FMUL.FTZ R42, R10, R45 ;  /* 0x0000002d0a2a7220 */ /* 0x000fe20000410000 */
[C---:B---3--:R-:W-:Y:S01]  /*5410*/  FMUL.FTZ R32, R11.reuse, R32 ;  /* 0x000000200b207220 */ /* 0x048fe20000410000 */
[----:B------:R-:W-:Y:S01]  /*5420*/  F2FP.F16.F32.PACK_AB R8, R11, R8 ;  /* 0x000000080b08723e */ /* 0x000fe200000000ff */
[----:B------:R-:W-:Y:S01]  /*5430*/  FADD.FTZ R33, R52, -R30 ;  /* 0x8000001e34217221 */ /* 0x000fe20000010000 */
[----:B------:R-:W-:Y:S01]  /*5440*/  IMAD R218, R4, 0x2000, R7 ;  /* 0x0000200004da7824 */ /* 0x000fe200078e0207 */
[----:B------:R-:W2:Y:S01]  /*5450*/  MUFU.EX2 R6, R6 ;  /* 0x0000000600067308 */ /* 0x000ea20000000800 */
[----:B------:R-:W-:Y:S01]  /*5460*/  FMUL.FTZ R24, R24, R49 ;  /* 0x0000003118187220 */ /* 0x000fe20000410000 */
[----:B------:R-:W-:Y:S01]  /*5470*/  FMUL.FTZ R25, R25, R48 ;  /* 0x0000003019197220 */ /* 0x000fe20000410000 */
[----:B-----5:R-:W-:Y:S01]  /*5480*/  FMUL.FTZ R53, R22, R53 ;  /* 0x0000003516357220 */ /* 0x020fe20000410000 */
[----:B------:R-:W-:Y:S01]  /*5490*/  F2FP.F16.F32.PACK_AB R52, R32, R35 ;  /* 0x000000232034723e */ /* 0x000fe200000000ff */
[----:B------:R-:W-:Y:S01]  /*54a0*/  UMOV UR58, UR4 ;  /* 0x00000004003a7c82 */ /* 0x000fe20008000000 */
[----:B------:R-:W-:Y:S01]  /*54b0*/  UMOV UR14, UR5 ;  /* 0x00000005000e7c82 */ /* 0x000fe20008000000 */
[C---:B-1----:R-:W-:Y:S01]  /*54c0*/  F2FP.F16.F32.PACK_AB R9, R27.reuse, R22 ;  /* 0x000000161b09723e */ /* 0x042fe200000000ff */
[----:B------:R-:W1:Y:S01]  /*54d0*/  MUFU.EX2 R13, R13 ;  /* 0x0000000d000d7308 */ /* 0x000e620000000800 */
[----:B------:R-:W-:Y:S01]  /*54e0*/  FMUL.FTZ R50, R27, R50 ;  /* 0x000000321b327220 */ /* 0x000fe20000410000 */
[----:B------:R-:W-:Y:S01]  /*54f0*/  UIADD3 UR5, UR4, 0x180, URZ ;  /* 0x0000018004057890 */ /* 0x000fe2000fffe03f */
[----:B------:R-:W-:Y:S01]  /*5500*/  MOV R7, UR58 ;  /* 0x0000003a00077c02 */ /* 0x000fe20008000f00 */
[----:B------:R-:W-:Y:S01]  /*5510*/  UMOV UR8, UR14 ;  /* 0x0000000e00087c82 */ /* 0x000fe20008000000 */
[----:B------:R-:W-:Y:S01]  /*5520*/  UIADD3 UR50, UR4, 0x10, URZ ;  /* 0x0000001004327890 */ /* 0x000fe2000fffe03f */
[----:B------:R-:W-:Y:S01]  /*5530*/  F2FP.F16.F32.PACK_AB R53, R50, R53 ;  /* 0x000000353235723e */ /* 0x000fe200000000ff */
[----:B------:R-:W-:Y:S01]  /*5540*/  UIADD3 UR54, UR4, 0x190, URZ ;  /* 0x0000019004367890 */ /* 0x000fe2000fffe03f */
[----:B------:R-:W3:Y:S01]  /*5550*/  MUFU.EX2 R12, R12 ;  /* 0x0000000c000c7308 */ /* 0x000ee20000000800 */
[----:B--2---:R-:W-:Y:S01]  /*5560*/  FMUL.FTZ R33, R6, R33 ;  /* 0x0000002106217220 */ /* 0x004fe20000410000 */
[----:B------:R2:W-:Y:S01]  /*5570*/  STSM.16.M88.2 [R0+0x2c500], R14 ;  /* 0x02c5000e00007844 */ /* 0x0005e20000000100 */
[----:B------:R-:W-:Y:S01]  /*5580*/  UMOV UR18, UR5 ;  /* 0x0000000500127c82 */ /* 0x000fe20008000000 */
[----:B------:R-:W-:-:S02]  /*5590*/  UIADD3 UR5, UR4, 0x90, URZ ;  /* 0x0000009004057890 */ /* 0x000fc4000fffe03f */
[----:B------:R4:W-:Y:S01]  /*55a0*/  STSM.16.M88.2 [R0+0x2cd00], R8 ;  /* 0x02cd000800007844 */ /* 0x0009e20000000100 */
[----:B------:R-:W-:Y:S01]  /*55b0*/  UMOV UR10, UR18 ;  /* 0x00000012000a7c82 */ /* 0x000fe20008000000 */
[----:B------:R5:W4:Y:S01]  /*55c0*/  MUFU.EX2 R26, R39 ;  /* 0x00000027001a7308 */ /* 0x000b220000000800 */
[C---:B-1----:R-:W-:Y:S01]  /*55d0*/  FMUL.FTZ R36, R13.reuse, R36 ;  /* 0x000000240d247220 */ /* 0x042fe20000410000 */
[----:B------:R-:W-:Y:S01]  /*55e0*/  F2FP.F16.F32.PACK_AB R10, R13, R6 ;  /* 0x000000060d0a723e */ /* 0x000fe200000000ff */
[----:B------:R-:W-:Y:S02]  /*55f0*/  UIADD3 UR46, UR4, 0x210, URZ ;  /* 0x00000210042e7890 */ /* 0x000fe4000fffe03f */
[----:B------:R-:W-:Y:S01]  /*5600*/  UIADD3 UR26, UR4, 0x20, URZ ;  /* 0x00000020041a7890 */ /* 0x000fe2000fffe03f */
[----:B--2---:R-:W-:Y:S01]  /*5610*/  F2FP.F16.F32.PACK_AB R14, R42, R41 ;  /* 0x000000292a0e723e */ /* 0x004fe200000000ff */
[----:B------:R-:W-:Y:S01]  /*5620*/  UIADD3 UR30, UR4, 0xa0, URZ ;  /* 0x000000a0041e7890 */ /* 0x000fe2000fffe03f */
[----:B------:R-:W1:Y:S01]  /*5630*/  MUFU.EX2 R31, R31 ;  /* 0x0000001f001f7308 */ /* 0x000e620000000800 */
[--C-:B-----5:R-:W-:Y:S01]  /*5640*/  FADD.FTZ R39, R220, -R30.reuse ;  /* 0x8000001edc277221 */ /* 0x120fe20000010000 */
[----:B---3--:R-:W-:Y:S01]  /*5650*/  FMUL.FTZ R37, R12, R37 ;  /* 0x000000250c257220 */ /* 0x008fe20000410000 */
[----:B------:R-:W-:Y:S01]  /*5660*/  FADD.FTZ R30, R221, -R30 ;  /* 0x8000001edd1e7221 */ /* 0x000fe20000010000 */
[----:B------:R-:W-:Y:S01]  /*5670*/  F2FP.F16.F32.PACK_AB R15, R25, R24 ;  /* 0x00000018190f723e */ /* 0x000fe200000000ff */
[----:B------:R-:W-:Y:S01]  /*5680*/  UIADD3 UR42, UR4, 0x120, URZ ;  /* 0x00000120042a7890 */ /* 0x000fe2000fffe03f */
[----:B----4-:R-:W-:Y:S01]  /*5690*/  F2FP.F16.F32.PACK_AB R8, R36, R33 ;  /* 0x000000212408723e */ /* 0x010fe200000000ff */
[----:B------:R-:W-:Y:S01]  /*56a0*/  UIADD3 UR38, UR4, 0x1a0, URZ ;  /* 0x000001a004267890 */ /* 0x000fe2000fffe03f */
[----:B------:R-:W2:Y:S01]  /*56b0*/  MUFU.EX2 R21, R21 ;  /* 0x0000001500157308 */ /* 0x000ea20000000800 */
[----:B------:R-:W-:Y:S01]  /*56c0*/  FMUL.FTZ R47, R26, R47 ;  /* 0x0000002f1a2f7220 */ /* 0x000fe20000410000 */
[----:B------:R-:W-:-:S02]  /*56d0*/  UIADD3 UR34, UR4, 0x220, URZ ;  /* 0x0000022004227890 */ /* 0x000fc4000fffe03f */
[----:B------:R-:W-:-:S04]  /*56e0*/  UIADD3 UR22, UR4, 0x30, URZ ;  /* 0x0000003004167890 */ /* 0x000fc8000fffe03f */
[----:B------:R-:W3:Y:S01]  /*56f0*/  MUFU.EX2 R20, R20 ;  /* 0x0000001400147308 */ /* 0x000ee20000000800 */
[C---:B-1----:R-:W-:Y:S01]  /*5700*/  F2FP.F16.F32.PACK_AB R11, R31.reuse, R26 ;  /* 0x0000001a1f0b723e */ /* 0x042fe200000000ff */
[----:B------:R-:W-:-:S04]  /*5710*/  FMUL.FTZ R46, R31, R46 ;  /* 0x0000002e1f2e7220 */ /* 0x000fc80000410000 */
[----:B------:R-:W-:Y:S01]  /*5720*/  STSM.16.M88.2 [R0+0x2d500], R10 ;  /* 0x02d5000a00007844 */ /* 0x000fe20000000100 */
[----:B------:R-:W-:Y:S01]  /*5730*/  F2FP.F16.F32.PACK_AB R9, R46, R47 ;  /* 0x0000002f2e09723e */ /* 0x000fe200000000ff */
[----:B------:R-:W1:Y:S01]  /*5740*/  MUFU.EX2 R38, R38 ;  /* 0x0000002600267308 */ /* 0x000e620000000800 */
[C---:B--2---:R-:W-:Y:S01]  /*5750*/  FMUL.FTZ R34, R21.reuse, R34 ;  /* 0x0000002215227220 */ /* 0x044fe20000410000 */
[----:B------:R-:W-:-:S04]  /*5760*/  F2FP.F16.F32.PACK_AB R12, R21, R12 ;  /* 0x0000000c150c723e */ /* 0x000fc800000000ff */
[----:B------:R-:W-:Y:S02]  /*5770*/  F2FP.F16.F32.PACK_AB R34, R34, R37 ;  /* 0x000000252222723e */ /* 0x000fe400000000ff */
[----:B------:R-:W2:Y:S01]  /*5780*/  MUFU.EX2 R40, R40 ;  /* 0x0000002800287308 */ /* 0x000ea20000000800 */
[----:B---3--:R-:W-:-:S07]  /*5790*/  FMUL.FTZ R39, R20, R39 ;  /* 0x0000002714277220 */ /* 0x008fce0000410000 */
[----:B------:R-:W3:Y:S01]  /*57a0*/  MUFU.EX2 R23, R23 ;  /* 0x0000001700177308 */ /* 0x000ee20000000800 */
[----:B-1----:R-:W-:-:S07]  /*57b0*/  FMUL.FTZ R43, R38, R43 ;  /* 0x0000002b262b7220 */ /* 0x002fce0000410000 */
[----:B------:R-:W1:Y:S01]  /*57c0*/  MUFU.EX2 R29, R29 ;  /* 0x0000001d001d7308 */ /* 0x000e620000000800 */
[C---:B--2---:R-:W-:Y:S01]  /*57d0*/  F2FP.F16.F32.PACK_AB R13, R40.reuse, R38 ;  /* 0x00000026280d723e */ /* 0x044fe200000000ff */
[----:B------:R-:W-:Y:S01]  /*57e0*/  FMUL.FTZ R6, R40, R219 ;  /* 0x000000db28067220 */ /* 0x000fe20000410000 */
[----:B------:R-:W-:-:S03]  /*57f0*/  SHF.R.U32.HI R219, RZ, 0x4, R218 ;  /* 0x00000004ffdb7819 */ /* 0x000fc600000116da */
[----:B------:R2:W-:Y:S01]  /*5800*/  STSM.16.M88.2 [R0+0x2dd00], R12 ;  /* 0x02dd000c00007844 */ /* 0x0005e20000000100 */
[----:B------:R-:W-:Y:S01]  /*5810*/  LOP3.LUT R219, R219, 0x3fff, RZ, 0xc0, !PT ;  /* 0x00003fffdbdb7812 */ /* 0x000fe200078ec0ff */
[----:B------:R-:W4:Y:S01]  /*5820*/  MUFU.EX2 R28, R28 ;  /* 0x0000001c001c7308 */ /* 0x000f220000000800 */
[C---:B---3--:R-:W-:Y:S01]  /*5830*/  F2FP.F16.F32.PACK_AB R20, R23.reuse, R20 ;  /* 0x000000141714723e */ /* 0x048fe200000000ff */
[----:B------:R-:W-:Y:S01]  /*5840*/  FMUL.FTZ R30, R23, R30 ;  /* 0x0000001e171e7220 */ /* 0x000fe20000410000 */
[----:B------:R-:W-:Y:S02]  /*5850*/  R2UR UR56, R219 ;  /* 0x00000000db3872ca */ /* 0x000fe400000e0000 */
[----:B------:R-:W-:Y:S02]  /*5860*/  F2FP.F16.F32.PACK_AB R35, R6, R43 ;  /* 0x0000002b0623723e */ /* 0x000fe400000000ff */
[----:B------:R-:W-:Y:S01]  /*5870*/  F2FP.F16.F32.PACK_AB R30, R30, R39 ;  /* 0x000000271e1e723e */ /* 0x000fe200000000ff */
[----:B-1----:R-:W-:Y:S01]  /*5880*/  FMUL.FTZ R222, R29, R222 ;  /* 0x000000de1dde7220 */ /* 0x002fe20000410000 */
[----:B--2---:R-:W-:Y:S01]  /*5890*/  VIADD R12, R219, 0x100 ;  /* 0x00000100db0c7836 */ /* 0x004fe20000000000 */
[----:B------:R-:W-:-:S04]  /*58a0*/  MOV R6, UR59 ;  /* 0x0000003b00067c02 */ /* 0x000fc80008000f00 */
[----:B------:R-:W-:Y:S02]  /*58b0*/  R2UR UR24, R12 ;  /* 0x000000000c1872ca */ /* 0x000fe400000e0000 */
[----:B------:R-:W-:Y:S01]  /*58c0*/  UMOV UR12, UR56 ;  /* 0x00000038000c7c82 */ /* 0x000fe20008000000 */
[C---:B----4-:R-:W-:Y:S01]  /*58d0*/  F2FP.F16.F32.PACK_AB R21, R28.reuse, R29 ;  /* 0x0000001d1c15723e */ /* 0x050fe200000000ff */
[----:B------:R-:W-:Y:S01]  /*58e0*/  FMUL.FTZ R223, R28, R223 ;  /* 0x000000df1cdf7220 */ /* 0x000fe20000410000 */
[----:B------:R-:W-:Y:S01]  /*58f0*/  UMOV UR16, UR56 ;  /* 0x0000003800107c82 */ /* 0x000fe20008000000 */
[----:B------:R-:W-:Y:S02]  /*5900*/  VIADD R12, R219, 0x180 ;  /* 0x00000180db0c7836 */ /* 0x000fe40000000000 */
[----:B------:R-:W-:Y:S01]  /*5910*/  STSM.16.M88.2 [R0+0x2e500], R20 ;  /* 0x02e5001400007844 */ /* 0x000fe20000000100 */
[----:B------:R-:W-:Y:S02]  /*5920*/  F2FP.F16.F32.PACK_AB R31, R223, R222 ;  /* 0x000000dedf1f723e */ /* 0x000fe400000000ff */
[----:B------:R-:W-:Y:S01]  /*5930*/  R2UR UR20, R12 ;  /* 0x000000000c1472ca */ /* 0x000fe200000e0000 */
[----:B------:R1:W-:Y:S06]  /*5940*/  MEMBAR.ALL.CTA ;  /* 0x0000000000007992 */ /* 0x0003ec0000008000 */
[----:B-1----:R-:W1:Y:S01]  /*5950*/  FENCE.VIEW.ASYNC.S ;  /* 0x00000000000073c6 */ /* 0x002e620000000000 */
[----:B------:R-:W-:Y:S01]  /*5960*/  VIADD R12, R5, 0x80 ;  /* 0x00000080050c7836 */ /* 0x000fe20000000000 */
[----:B------:R-:W-:Y:S01]  /*5970*/  UMOV UR28, UR24 ;  /* 0x00000018001c7c82 */ /* 0x000fe20008000000 */
[----:B------:R-:W-:Y:S01]  /*5980*/  UMOV UR40, UR24 ;  /* 0x0000001800287c82 */ /* 0x000fe20008000000 */
[----:B------:R-:W-:Y:S01]  /*5990*/  UMOV UR36, UR24 ;  /* 0x0000001800247c82 */ /* 0x000fe20008000000 */
[----:B------:R-:W-:Y:S01]  /*59a0*/  UMOV UR32, UR24 ;  /* 0x0000001800207c82 */ /* 0x000fe20008000000 */
[----:B-1----:R-:W-:Y:S06]  /*59b0*/  BAR.SYNC.DEFER_BLOCKING 0x9, 0x100 ;  /* 0x0244000000007b1d */ /* 0x002fec0000010000 */
[----:B------:R-:W-:Y:S04]  /*59c0*/  STSM.16.M88.2 [R0+0x2ed00], R14 ;  /* 0x02ed000e00007844 */ /* 0x000fe80000000100 */
[----:B------:R-:W-:Y:S04]  /*59d0*/  STSM.16.M88.2 [R0+0x2f500], R52 ;  /* 0x02f5003400007844 */ /* 0x000fe80000000100 */
[----:B------:R1:W-:Y:S04]  /*59e0*/  STSM.16.M88.2 [R0+0x2fd00], R8 ;  /* 0x02fd000800007844 */ /* 0x0003e80000000100 */
[----:B------:R-:W-:Y:S04]  /*59f0*/  STSM.16.M88.2 [R0+0x30500], R34 ;  /* 0x0305002200007844 */ /* 0x000fe80000000100 */
[----:B------:R2:W-:Y:S01]  /*5a00*/  STSM.16.M88.2 [R0+0x30d00], R30 ;  /* 0x030d001e00007844 */ /* 0x0005e20000000100 */
[----:B------:R-:W-:Y:S01]  /*5a10*/  WARPGROUP.ARRIVE ;  /* 0x00000000000079c5 */ /* 0x000fe20000000000 */
[----:B-1----:R-:W-:-:S05]  /*5a20*/  VIADD R8, R219, 0x80 ;  /* 0x00000080db087836 */ /* 0x002fca0000000000 */
[----:B------:R-:W-:Y:S01]  /*5a30*/  HGMMA.64x16x16.F32 R56, gdesc[UR56].tnspA.tnspB, R56 ;  /* 0x60200000383879f0 */ /* 0x000fe20008700838 */
[----:B------:R-:W-:-:S03]  /*5a40*/  R2UR UR48, R8 ;  /* 0x00000000083072ca */ /* 0x000fc600000e0000 */
[----:B------:R-:W-:Y:S01]  /*5a50*/  HGMMA.64x16x16.F32 R64, gdesc[UR12].tnspA.tnspB, R64 ;  /* 0x602000000c4079f0 */ /* 0x000fe20008700840 */
[----:B------:R-:W-:Y:S01]  /*5a60*/  UMOV UR14, UR6 ;  /* 0x00000006000e7c82 */ /* 0x000fe20008000000 */
[----:B------:R-:W-:Y:S01]  /*5a70*/  UIADD3 UR6, UR4, 0x200, URZ ;  /* 0x0000020004067890 */ /* 0x000fe2000fffe03f */
[----:B------:R-:W-:Y:S01]  /*5a80*/  UMOV UR12, UR56 ;  /* 0x00000038000c7c82 */ /* 0x000fe20008000000 */
[----:B------:R-:W-:Y:S01]  /*5a90*/  UMOV UR13, UR57 ;  /* 0x00000039000d7c82 */ /* 0x000fe20008000000 */
[----:B------:R-:W-:Y:S02]  /*5aa0*/  UMOV UR15, 0x40 ;  /* 0x00000040000f7882 */ /* 0x000fe40000000000 */
        /* <DEDUP_REMOVED lines=22> */
[----:B------:R-:W-:Y:S01]  /*5c10*/  UIADD3 UR5, UR60, 0x2ed00, URZ ;  /* 0x0002ed003c057890 */ /* 0x000fe2000fffe03f */
[----:B------:R-:W-:Y:S01]  /*5c20*/  MOV R11, UR56 ;  /* 0x00000038000b7c02 */ /* 0x000fe20008000f00 */
        /* <DEDUP_REMOVED lines=72> */
[----:B-1----:R-:W1:Y:S01]  /*60b0*/  FENCE.VIEW.ASYNC.S ;  /* 0x00000000000073c6 */ /* 0x002e620000000000 */
[----:B------:R-:W-:Y:S01]  /*60c0*/  R2UR UR5, R12 ;  /* 0x000000000c0572ca */ /* 0x000fe200000e0000 */
[----:B------:R-:W-:Y:S01]  /*60d0*/  UIADD3 UR4, UR24, 0x80, URZ ;  /* 0x0000008018047890 */ /* 0x000fe2000fffe03f */
        /* <DEDUP_REMOVED lines=91> */
[----:B------:R-:W-:Y:S01]  /*6690*/  LOP3.LUT R218, R218, 0x3fff, RZ, 0xc0, !PT ;  /* 0x00003fffdada7812 */ /* 0x000fe200078ec0ff */
[----:B------:R-:W-:Y:S01]  /*66a0*/  VIADD R219, R219, 0x580 ;  /* 0x00000580dbdb7836 */ /* 0x000fe20000000000 */
[----:B------:R-:W-:-:S02]  /*66b0*/  ULDC.64 UR56, c[0x0][0x208] ;  /* 0x0000820000387ab9 */ /* 0x000fc40000000a00 */
[----:B------:R-:W-:Y:S02]  /*66c0*/  R2UR UR24, R6 ;  /* 0x00000000061872ca */ /* 0x000fe400000e0000 */
[----:B------:R-:W2:Y:S01]  /*66d0*/  LDC.64 R6, c[0x0][0x2d8] ;  /* 0x0000b600ff067b82 */ /* 0x000ea20000000a00 */
[----:B------:R-:W-:-:S10]  /*66e0*/  R2UR UR20, R219 ;  /* 0x00000000db1472ca */ /* 0x000fd400000e0000 */
        /* <DEDUP_REMOVED lines=14> */
[C---:B--2---:R-:W-:Y:S01]  /*67d0*/  IMAD R220, R6.reuse, UR5, RZ ;  /* 0x0000000506dc7c24 */ /* 0x044fe2000f8e02ff */
[----:B------:R-:W-:Y:S01]  /*67e0*/  HGMMA.64x16x16.F32 R120, gdesc[UR52].tnspA.tnspB, R120 ;  /* 0x60200000347879f0 */ /* 0x000fe20008700878 */
[----:B------:R-:W-:Y:S01]  /*67f0*/  IMAD.WIDE.U32 R216, R6, UR4, R216 ;  /* 0x0000000406d87c25 */ /* 0x000fe2000f8e00d8 */
[----:B------:R-:W-:-:S02]  /*6800*/  USHF.R.S32.HI UR5, URZ, 0x1f, UR8 ;  /* 0x0000001f3f057899 */ /* 0x000fc40008011408 */
[----:B------:R-:W-:Y:S01]  /*6810*/  HGMMA.64x16x16.F32 R128, gdesc[UR44].tnspA.tnspB, R128 ;  /* 0x602000002c8079f0 */ /* 0x000fe20008700880 */
[----:B------:R-:W-:Y:S01]  /*6820*/  IMAD R7, R7, UR4, R220 ;  /* 0x0000000407077c24 */ /* 0x000fe2000f8e02dc */
[----:B------:R-:W-:Y:S01]  /*6830*/  USHF.L.U32 UR4, UR61, 0xe, URZ ;  /* 0x0000000e3d047899 */ /* 0x000fe2000800063f */
[----:B------:R-:W-:Y:S01]  /*6840*/  IMAD R232, R3, 0x800, R218 ;  /* 0x0000080003e87824 */ /* 0x000fe200078e02da */
[----:B------:R-:W-:Y:S01]  /*6850*/  UMOV UR12, UR20 ;  /* 0x00000014000c7c82 */ /* 0x000fe20008000000 */
[----:B------:R-:W-:Y:S01]  /*6860*/  IMAD.IADD R217, R217, 0x1, R7 ;  /* 0x00000001d9d97824 */ /* 0x000fe200078e0207 */
[----:B------:R-:W-:Y:S01]  /*6870*/  UMOV UR16, UR20 ;  /* 0x0000001400107c82 */ /* 0x000fe20008000000 */
[----:B-1----:R-:W-:-:S04]  /*6880*/  IMAD.WIDE.U32 R6, R22, UR8, R216 ;  /* 0x0000000816067c25 */ /* 0x002fc8000f8e00d8 */
[----:B------:R-:W-:Y:S01]  /*6890*/  IMAD R22, R22, UR5, RZ ;  /* 0x0000000516167c24 */ /* 0x000fe2000f8e02ff */
[----:B------:R-:W-:-:S03]  /*68a0*/  USHF.R.S32.HI UR5, URZ, 0x1f, UR4 ;  /* 0x0000001f3f057899 */ /* 0x000fc60008011404 */
[----:B------:R-:W-:Y:S01]  /*68b0*/  IMAD R23, R23, UR8, R22 ;  /* 0x0000000817177c24 */ /* 0x000fe2000f8e0216 */
[----:B------:R-:W-:Y:S01]  /*68c0*/  IADD3 R22, P1, R6, UR4, RZ ;  /* 0x0000000406167c10 */ /* 0x000fe2000ff3e0ff */
[----:B------:R-:W-:-:S03]  /*68d0*/  UMOV UR8, UR20 ;  /* 0x0000001400087c82 */ /* 0x000fc60008000000 */
[----:B------:R-:W-:Y:S01]  /*68e0*/  IADD3.X R7, R7, UR5, R23, P1, !PT ;  /* 0x0000000507077c10 */ /* 0x000fe20008ffe417 */
[----:B------:R-:W-:Y:S02]  /*68f0*/  ULDC.64 UR4, c[0x0][0x2c0] ;  /* 0x0000b00000047ab9 */ /* 0x000fe40000000a00 */
[----:B------:R-:W-:Y:S01]  /*6900*/  LEA R6, P1, R22, UR4, 0x2 ;  /* 0x0000000416067c11 */ /* 0x000fe2000f8210ff */
        /* <DEDUP_REMOVED lines=153> */
.L_x_1128:
        /* <DEDUP_REMOVED lines=112> */
.L_x_1129:
        /* <DEDUP_REMOVED lines=12> */
.L_x_1119:
        /* <DEDUP_REMOVED lines=161> */
.L_x_1133:
[----:B------:R-:W-:Y:S01]  /*8470*/  @P0 ELECT P2, URZ, PT ;  /* 0x00000000003f082f */ /* 0x000fe20003840000 */
[----:B------:R1:W-:-:S12]  /*8480*/  UBLKRED.G.S.ADD.F32.RN [UR4], [UR60], UR6, desc[UR8] ;  /* 0x000008043c0073bb */ /* 0x0003d800080a1406 */
[----:B------:R-:W-:Y:S02]  /*8490*/  @P2 PLOP3.LUT P0, PT, P2, PT, PT, 0x8, 0x0 ;  /* 0x000000000000281c */ /* 0x000fe4000170e170 */
[----:B------:R-:W-:-:S11]  /*84a0*/  PLOP3.LUT P2, PT, PT, PT, PT, 0x8, 0x0 ;  /* 0x000000000000781c */ /* 0x000fd60003f4e170 */
[----:B-1----:R-:W-:Y:S05]  /*84b0*/  @P0 BRA.U.ANY `(.L_x_1133) ;  /* 0xfffffffd00ec0947 */ /* 0x002fea000393ffff */
[----:B------:R0:W-:Y:S01]  /*84c0*/  UTMACMDFLUSH ;  /* 0x00000000000079b7 */ /* 0x0001e20000000000 */
[----:B------:R-:W-:-:S04]  /*84d0*/  DEPBAR.LE SB0, 0x0 ;  /* 0x000080000000791a */ /* 0x000fc80000000000 */
.L_x_1132:
[----:B------:R-:W-:Y:S05]  /*84e0*/  BSYNC B1 ;  /* 0x0000000000017941 */ /* 0x000fea0003800000 */
.L_x_1131:
        /* <DEDUP_REMOVED lines=31> */
.L_x_1134:
        /* <DEDUP_REMOVED lines=8> */
.L_x_1114:
        /* <DEDUP_REMOVED lines=54> */
.L_x_1151:
        /* <DEDUP_REMOVED lines=10> */
.L_x_1137:
        /* <DEDUP_REMOVED lines=111> */
.L_x_1143:
[----:B------:R-:W-:-:S04]  /*9250*/  SHF.L.U32 R4, R9, 0x1f, RZ ;  /* 0x0000001f09047819 */ /* 0x000fc800000006ff */
[----:B-1----:R-:W1:Y:S02]  /*9260*/  SYNCS.PHASECHK.TRANS64.TRYWAIT P1, [R7+URZ+0x31838], R4 ;  /* 0x03183804070075a7 */ /* 0x002e64000802017f */
[----:B-12--5:R-:W-:Y:S05]  /*9270*/  @!P1 BRA `(.L_x_1139) ;  /* 0x0000000c00989947 */ /* 0x026fea0003800000 */
.L_x_1152:
[----:B------:R-:W-:Y:S05]  /*9280*/  @P0 BRA `(.L_x_1140) ;  /* 0x0000000000140947 */ /* 0x000fea0003800000 */
[----:B------:R-:W-:Y:S01]  /*9290*/  ISETP.NE.AND P1, PT, R15, RZ, PT ;  /* 0x000000ff0f00720c */ /* 0x000fe20003f25270 */
[----:B-1----:R-:W-:-:S04]  /*92a0*/  IMAD.MOV.U32 R4, RZ, RZ, 0x8100 ;  /* 0x00008100ff047424 */ /* 0x002fc800078e00ff */
[----:B------:R2:W-:Y:S08]  /*92b0*/  SYNCS.ARRIVE.TRANS64 RZ, [R7+URZ+0x31830], R4 ;  /* 0x0318300407ff79a7 */ /* 0x0005f0000800003f */
[----:B------:R-:W-:Y:S05]  /*92c0*/  @!P1 BRA `(.L_x_1140) ;  /* 0x0000000000049947 */ /* 0x000fea0003800000 */
[----:B------:R-:W-:Y:S01]  /*92d0*/  BPT.TRAP 0x1 ;  /* 0x000000040000795c */ /* 0x000fe20000300000 */
.L_x_1140:
        /* <DEDUP_REMOVED lines=50> */
.L_x_1154:
[----:B------:R-:W-:Y:S01]  /*9600*/  LOP3.LUT R9, R9, 0x1, RZ, 0x3c, !PT ;  /* 0x0000000109097812 */ /* 0x000fe200078e3cff */
[----:B------:R-:W-:Y:S06]  /*9610*/  @P2 BRA `(.L_x_1142) ;  /* 0x0000000000142947 */ /* 0x000fec0003800000 */
[----:B------:R-:W-:Y:S01]  /*9620*/  ISETP.NE.AND P1, PT, R15, RZ, PT ;  /* 0x000000ff0f00720c */ /* 0x000fe20003f25270 */
[----:B-1----:R-:W-:-:S04]  /*9630*/  IMAD.MOV.U32 R20, RZ, RZ, 0x8100 ;  /* 0x00008100ff147424 */ /* 0x002fc800078e00ff */
[----:B------:R2:W-:Y:S08]  /*9640*/  SYNCS.ARRIVE.TRANS64 RZ, [R18+URZ+0x31810], R20 ;  /* 0x0318101412ff79a7 */ /* 0x0005f0000800003f */
[----:B------:R-:W-:Y:S05]  /*9650*/  @!P1 BRA `(.L_x_1142) ;  /* 0x0000000000049947 */ /* 0x000fea0003800000 */
[----:B------:R-:W-:Y:S01]  /*9660*/  BPT.TRAP 0x1 ;  /* 0x000000040000795c */ /* 0x000fe20000300000 */
.L_x_1142:
        /* <DEDUP_REMOVED lines=53> */
.L_x_1138:
[----:B------:R-:W-:-:S04]  /*99c0*/  SHF.L.U32 R10, R9, 0x1f, RZ ;  /* 0x0000001f090a7819 */ /* 0x000fc800000006ff */
[----:B------:R-:W3:Y:S02]  /*99d0*/  SYNCS.PHASECHK.TRANS64.TRYWAIT P1, [R7+URZ+0x31838], R10 ;  /* 0x0318380a070075a7 */ /* 0x000ee4000802017f */
[----:B---3--:R-:W-:Y:S05]  /*99e0*/  @!P1 BRA `(.L_x_1144) ;  /* 0x0000000400e89947 */ /* 0x008fea0003800000 */
.L_x_1155:
[----:B------:R-:W-:Y:S05]  /*99f0*/  @P0 BRA `(.L_x_1145) ;  /* 0x0000000000180947 */ /* 0x000fea0003800000 */
[----:B------:R-:W4:Y:S01]  /*9a00*/  S2R R11, SR_TID.X ;  /* 0x00000000000b7919 */ /* 0x000f220000002100 */
[----:B---3--:R-:W-:-:S04]  /*9a10*/  IMAD.MOV.U32 R10, RZ, RZ, 0x8100 ;  /* 0x00008100ff0a7424 */ /* 0x008fc800078e00ff */
[----:B------:R3:W-:Y:S01]  /*9a20*/  SYNCS.ARRIVE.TRANS64 RZ, [R7+URZ+0x31830], R10 ;  /* 0x0318300a07ff79a7 */ /* 0x0007e2000800003f */
[----:B----4-:R-:W-:-:S13]  /*9a30*/  LOP3.LUT P0, RZ, R11, 0x1f, RZ, 0xc0, !PT ;  /* 0x0000001f0bff7812 */ /* 0x010fda000780c0ff */
[----:B---3--:R-:W-:Y:S05]  /*9a40*/  @!P0 BRA `(.L_x_1145) ;  /* 0x0000000000048947 */ /* 0x008fea0003800000 */
[----:B------:R-:W-:Y:S01]  /*9a50*/  BPT.TRAP 0x1 ;  /* 0x000000040000795c */ /* 0x000fe20000300000 */
.L_x_1145:
        /* <DEDUP_REMOVED lines=50> */
.L_x_1135:
[----:B------:R-:W-:Y:S05]  /*9d80*/  WARPSYNC.ALL ;  /* 0x0000000000007948 */ /* 0x000fea0003800000 */
[----:B------:R-:W-:-:S13]  /*9d90*/  ELECT P0, URZ, PT ;  /* 0x00000000003f782f */ /* 0x000fda0003800000 */
[----:B------:R-:W-:Y:S05]  /*9da0*/  @!P0 BRA `(.L_x_1116) ;  /* 0x0000000000708947 */ /* 0x000fea0003800000 */
[----:B------:R-:W-:-:S04]  /*9db0*/  LOP3.LUT R19, R19, 0x2, RZ, 0xfc, !PT ;  /* 0x0000000213137812 */ /* 0x000fc800078efcff */
[----:B------:R-:W-:-:S13]  /*9dc0*/  ISETP.NE.AND P1, PT, R19, 0x3, PT ;  /* 0x000000031300780c */ /* 0x000fda0003f25270 */
[----:B------:R-:W-:Y:S05]  /*9dd0*/  @!P1 BRA `(.L_x_1146) ;  /* 0x0000000000049947 */ /* 0x000fea0003800000 */
[----:B------:R-:W-:Y:S01]  /*9de0*/  BPT.TRAP 0x1 ;  /* 0x000000040000795c */ /* 0x000fe20000300000 */
.L_x_1146:
        /* <DEDUP_REMOVED lines=8> */
.L_x_1156:
        /* <DEDUP_REMOVED lines=9> */
.L_x_1157:
[----:B------:R-:W-:Y:S05]  /*9f00*/  @!P1 BRA `(.L_x_1149) ;  /* 0x0000000000049947 */ /* 0x000fea0003800000 */
[----:B------:R-:W-:Y:S01]  /*9f10*/  BPT.TRAP 0x1 ;  /* 0x000000040000795c */ /* 0x000fe20000300000 */
.L_x_1149:
[----:B------:R-:W-:-:S07]  /*9f20*/  SHF.L.U32 R6, R6, 0x1f, RZ ;  /* 0x0000001f06067819 */ /* 0x000fce00000006ff */
.L_x_1150:
[----:B----4-:R4:W1:Y:S02]  /*9f30*/  SYNCS.PHASECHK.TRANS64.TRYWAIT P0, [R5+URZ+0x31838], R6 ;  /* 0x03183806050075a7 */ /* 0x010864000800017f */
[----:B-1----:R-:W-:Y:S05]  /*9f40*/  @!P0 NANOSLEEP.SYNCS 0x989680 ;  /* 0x009896800000895d */ /* 0x002fea0003900000 */
[----:B------:R-:W1:Y:S02]  /*9f50*/  @!P0 SYNCS.PHASECHK.TRANS64 P0, [R5+URZ+0x31838], R6 ;  /* 0x03183806050085a7 */ /* 0x000e64000800007f */
[----:B-1----:R-:W-:Y:S05]  /*9f60*/  @!P0 BRA `(.L_x_1150) ;  /* 0xfffffffc00f08947 */ /* 0x002fea000383ffff */
.L_x_1116:
[----:B------:R-:W-:Y:S05]  /*9f70*/  BSYNC B0 ;  /* 0x0000000000007941 */ /* 0x000fea0003800000 */
.L_x_1113:
[----:B------:R-:W-:Y:S05]  /*9f80*/  EXIT ;  /* 0x000000000000794d */ /* 0x000fea0003800000 */
.L_x_1118:
[----:B-1----:R-:W-:-:S04]  /*9f90*/  IMAD.U32 R2, RZ, RZ, UR60 ;  /* 0x0000003cff027e24 */ /* 0x002fc8000f8e00ff */
[----:B------:R1:W2:Y:S03]  /*9fa0*/  SYNCS.PHASECHK.TRANS64.TRYWAIT P0, [R2+URZ+0x31800], R11 ;  /* 0x0318000b020075a7 */ /* 0x0002a6000800017f */
[----:B--2---:R-:W-:Y:S05]  /*9fb0*/  @!P0 NANOSLEEP.SYNCS 0x989680 ;  /* 0x009896800000895d */ /* 0x004fea0003900000 */
[----:B------:R-:W2:Y:S02]  /*9fc0*/  @!P0 SYNCS.PHASECHK.TRANS64 P0, [R2+URZ+0x31800], R11 ;  /* 0x0318000b020085a7 */ /* 0x000ea4000800007f */
[----:B--2---:R-:W-:Y:S05]  /*9fd0*/  @!P0 BRA `(.L_x_1118) ;  /* 0xfffffffc00ec8947 */ /* 0x004fea000383ffff */
[----:B------:R-:W-:Y:S05]  /*9fe0*/  BRA `(.L_x_1117) ;  /* 0xffffff6400e87947 */ /* 0x000fea000383ffff */
.L_x_1123:
[----:B--2---:R2:W3:Y:S02]  /*9ff0*/  SYNCS.PHASECHK.TRANS64.TRYWAIT P1, [R16+URZ+0x31810], R11 ;  /* 0x0318100b100075a7 */ /* 0x0044e4000802017f */
[----:B---3--:R-:W-:Y:S05]  /*a000*/  @!P1 NANOSLEEP.SYNCS 0x989680 ;  /* 0x009896800000995d */ /* 0x008fea0003900000 */
[----:B------:R-:W3:Y:S02]  /*a010*/  @!P1 SYNCS.PHASECHK.TRANS64 P1, [R16+URZ+0x31810], R11 ;  /* 0x0318100b100095a7 */ /* 0x000ee4000802007f */
[----:B---3--:R-:W-:Y:S05]  /*a020*/  @!P1 BRA `(.L_x_1123) ;  /* 0xfffffffc00f09947 */ /* 0x008fea000383ffff */
[----:B------:R-:W-:Y:S05]  /*a030*/  BRA `(.L_x_1122) ;  /* 0xffffff7400387947 */ /* 0x000fea000383ffff */
.L_x_1127:
[----:B------:R1:W1:Y:S02]  /*a040*/  SYNCS.PHASECHK.TRANS64.TRYWAIT P1, [R5+URZ+0x31830], R10 ;  /* 0x0318300a050075a7 */ /* 0x000264000802017f */
[----:B-1----:R-:W-:Y:S05]  /*a050*/  @!P1 NANOSLEEP.SYNCS 0x989680 ;  /* 0x009896800000995d */ /* 0x002fea0003900000 */
[----:B------:R-:W1:Y:S02]  /*a060*/  @!P1 SYNCS.PHASECHK.TRANS64 P1, [R5+URZ+0x31830], R10 ;  /* 0x0318300a050095a7 */ /* 0x000e64000802007f */
[----:B-1----:R-:W-:Y:S05]  /*a070*/  @!P1 BRA `(.L_x_1127) ;  /* 0xfffffffc00f09947 */ /* 0x002fea000383ffff */
[----:B------:R-:W-:Y:S05]  /*a080*/  BRA `(.L_x_1126) ;  /* 0xffffff9000387947 */ /* 0x000fea000383ffff */
.L_x_1136:
[----:B-1----:R1:W2:Y:S02]  /*a090*/  SYNCS.PHASECHK.TRANS64.TRYWAIT P1, [R7+URZ+0x31820], R0 ;  /* 0x03182000070075a7 */ /* 0x0022a4000802017f */
[----:B--2---:R-:W-:Y:S05]  /*a0a0*/  @!P1 NANOSLEEP.SYNCS 0x989680 ;  /* 0x009896800000995d */ /* 0x004fea0003900000 */
[----:B------:R-:W2:Y:S02]  /*a0b0*/  @!P1 SYNCS.PHASECHK.TRANS64 P1, [R7+URZ+0x31820], R0 ;  /* 0x03182000070095a7 */ /* 0x000ea4000802007f */
[----:B--2---:R-:W-:Y:S05]  /*a0c0*/  @!P1 BRA `(.L_x_1136) ;  /* 0xfffffffc00f09947 */ /* 0x004fea000383ffff */
[----:B------:R-:W-:Y:S05]  /*a0d0*/  BRA `(.L_x_1151) ;  /* 0xffffffe800787947 */ /* 0x000fea000383ffff */
.L_x_1139:
[----:B-1----:R1:W2:Y:S02]  /*a0e0*/  SYNCS.PHASECHK.TRANS64.TRYWAIT P1, [R7+URZ+0x31838], R4 ;  /* 0x03183804070075a7 */ /* 0x0022a4000802017f */
[----:B--2---:R-:W-:Y:S05]  /*a0f0*/  @!P1 NANOSLEEP.SYNCS 0x989680 ;  /* 0x009896800000995d */ /* 0x004fea0003900000 */
[----:B------:R-:W2:Y:S02]  /*a100*/  @!P1 SYNCS.PHASECHK.TRANS64 P1, [R7+URZ+0x31838], R4 ;  /* 0x03183804070095a7 */ /* 0x000ea4000802007f */
[----:B--2---:R-:W-:Y:S05]  /*a110*/  @!P1 BRA `(.L_x_1139) ;  /* 0xfffffffc00f09947 */ /* 0x004fea000383ffff */
[----:B------:R-:W-:Y:S05]  /*a120*/  BRA `(.L_x_1152) ;  /* 0xfffffff000547947 */ /* 0x000fea000383ffff */
.L_x_1141:
[----:B------:R-:W-:-:S07]  /*a130*/  SHF.L.U32 R20, R0, 0x1f, RZ ;  /* 0x0000001f00147819 */ /* 0x000fce00000006ff */
.L_x_1153:
[----:B-1----:R1:W2:Y:S02]  /*a140*/  SYNCS.PHASECHK.TRANS64.TRYWAIT P1, [R18+URZ+0x31820], R20 ;  /* 0x03182014120075a7 */ /* 0x0022a4000802017f */
[----:B--2---:R-:W-:Y:S05]  /*a150*/  @!P1 NANOSLEEP.SYNCS 0x989680 ;  /* 0x009896800000995d */ /* 0x004fea0003900000 */
[----:B------:R-:W2:Y:S02]  /*a160*/  @!P1 SYNCS.PHASECHK.TRANS64 P1, [R18+URZ+0x31820], R20 ;  /* 0x03182014120095a7 */ /* 0x000ea4000802007f */
[----:B--2---:R-:W-:Y:S05]  /*a170*/  @!P1 BRA `(.L_x_1153) ;  /* 0xfffffffc00f09947 */ /* 0x004fea000383ffff */
[----:B------:R-:W-:Y:S05]  /*a180*/  BRA `(.L_x_1154) ;  /* 0xfffffff4001c7947 */ /* 0x000fea000383ffff */
.L_x_1144:
[----:B---3--:R3:W4:Y:S02]  /*a190*/  SYNCS.PHASECHK.TRANS64.TRYWAIT P1, [R7+URZ+0x31838], R10 ;  /* 0x0318380a070075a7 */ /* 0x008724000802017f */
[----:B----4-:R-:W-:Y:S05]  /*a1a0*/  @!P1 NANOSLEEP.SYNCS 0x989680 ;  /* 0x009896800000995d */ /* 0x010fea0003900000 */
[----:B------:R-:W4:Y:S02]  /*a1b0*/  @!P1 SYNCS.PHASECHK.TRANS64 P1, [R7+URZ+0x31838], R10 ;  /* 0x0318380a070095a7 */ /* 0x000f24000802007f */
[----:B----4-:R-:W-:Y:S05]  /*a1c0*/  @!P1 BRA `(.L_x_1144) ;  /* 0xfffffffc00f09947 */ /* 0x010fea000383ffff */
[----:B------:R-:W-:Y:S05]  /*a1d0*/  BRA `(.L_x_1155) ;  /* 0xfffffff800047947 */ /* 0x000fea000383ffff */
.L_x_1147:
[----:B---3--:R3:W4:Y:S02]  /*a1e0*/  SYNCS.PHASECHK.TRANS64.TRYWAIT P0, [R4+URZ], R3 ;  /* 0x00000003040075a7 */ /* 0x008724000800017f */
[----:B----4-:R-:W-:Y:S05]  /*a1f0*/  @!P0 NANOSLEEP.SYNCS 0x989680 ;  /* 0x009896800000895d */ /* 0x010fea0003900000 */
[----:B------:R-:W4:Y:S02]  /*a200*/  @!P0 SYNCS.PHASECHK.TRANS64 P0, [R4+URZ], R3 ;  /* 0x00000003040085a7 */ /* 0x000f24000800007f */
[----:B----4-:R-:W-:Y:S05]  /*a210*/  @!P0 BRA `(.L_x_1147) ;  /* 0xfffffffc00f08947 */ /* 0x010fea000383ffff */
[----:B------:R-:W-:Y:S05]  /*a220*/  BRA `(.L_x_1156) ;  /* 0xfffffffc00107947 */ /* 0x000fea000383ffff */
.L_x_1148:
[----:B---3--:R3:W4:Y:S02]  /*a230*/  SYNCS.PHASECHK.TRANS64.TRYWAIT P0, [R17+URZ], R0 ;  /* 0x00000000110075a7 */ /* 0x008724000800017f */
[----:B----4-:R-:W-:Y:S05]  /*a240*/  @!P0 NANOSLEEP.SYNCS 0x989680 ;  /* 0x009896800000895d */ /* 0x010fea0003900000 */
[----:B------:R-:W4:Y:S02]  /*a250*/  @!P0 SYNCS.PHASECHK.TRANS64 P0, [R17+URZ], R0 ;  /* 0x00000000110085a7 */ /* 0x000f24000800007f */
[----:B----4-:R-:W-:Y:S05]  /*a260*/  @!P0 BRA `(.L_x_1148) ;  /* 0xfffffffc00f08947 */ /* 0x010fea000383ffff */
[----:B------:R-:W-:Y:S05]  /*a270*/  BRA `(.L_x_1157) ;  /* 0xfffffffc00207947 */ /* 0x000fea000383ffff */
.L_x_1158:
        /* <DEDUP_REMOVED lines=16> */
.L_x_2210:


//--------------------- .text._ZN7cutlass13device_kernelIN5flash11enable_sm90INS1_16FlashAttnBwdSm90INS1_25CollectiveMainloopBwdSm90ILi2ELi1ELi1EN4cute5tupleIJNS5_1CILi1EEES8_S8_EEENS6_IJNS7_ILi64EEENS7_ILi80EEENS7_ILi256EEEEEENS_6half_tEfNS_4arch4Sm90ELb0ELb0ELb0ELb1ELb0ELb0ELb1ELb1ELi2ELi1ELi1ELi1ELb0EEENS1_21CollectiveEpilogueBwdISD_SE_SG_Li256ELb1ELb1ELi2EEENS1_19SingleTileSchedulerILb1ELb0ELb0ELi80EEEEEEEEEvNT_6ParamsE --------------------------
	.section	.text._ZN7cutlass13device_kernelIN5flash11enable_sm90INS1_16FlashAttnBwdSm90INS1_25CollectiveMainloopBwdSm90ILi2ELi1ELi1EN4cute5tupleIJNS5_1CILi1EEES8_S8_EEENS6_IJNS7_ILi64EEENS7_ILi80EEENS7_ILi256EEEEEENS_6half_tEfNS_4arch4Sm90ELb0ELb0ELb0ELb1ELb0ELb0ELb1ELb1ELi2ELi1ELi1ELi1ELb0EEENS1_21CollectiveEpilogueBwdISD_SE_SG_Li256ELb1ELb1ELi2EEENS1_19SingleTileSchedulerILb1ELb0ELb0ELi80EEEEEEEEEvNT_6ParamsE,"ax",@progbits
	.align	128
.text._ZN7cutlass13device_kernelIN5flash11enable_sm90INS1_16FlashAttnBwdSm90INS1_25CollectiveMainloopBwdSm90ILi2ELi1ELi1EN4cute5tupleIJNS5_1CILi1EEES8_S8_EEENS6_IJNS7_ILi64EEENS7_ILi80EEENS7_ILi256EEEEEENS_6half_tEfNS_4arch4Sm90ELb0ELb0ELb0ELb1ELb0ELb0ELb1ELb1ELi2ELi1ELi1ELi1ELb0EEENS1_21CollectiveEpilogueBwdISD_SE_SG_Li256ELb1ELb1ELi2EEENS1_19SingleTileSchedulerILb1ELb0ELb0ELi80EEEEEEEEEvNT_6ParamsE:
        .type           _ZN7cutlass13device_kernelIN5flash11enable_sm90INS1_16FlashAttnBwdSm90INS1_25CollectiveMainloopBwdSm90ILi2ELi1ELi1EN4cute5tupleIJNS5_1CILi1EEES8_S8_EEENS6_IJNS7_ILi64EEENS7_ILi80EEENS7_ILi256EEEEEENS_6half_tEfNS_4arch4Sm90ELb0ELb0ELb0ELb1ELb0ELb0ELb1ELb1ELi2ELi1ELi1ELi1ELb0EEENS1_21CollectiveEpilogueBwdISD_SE_SG_Li256ELb1ELb1ELi2EEENS1_19SingleTileSchedulerILb1ELb0ELb0ELi80EEEEEEEEEvNT_6ParamsE,@function
        .size           _ZN7cutlass13device_kernelIN5flash11enable_sm90INS1_16FlashAttnBwdSm90INS1_25CollectiveMainloopBwdSm90ILi2ELi1ELi1EN4cute5tupleIJNS5_1CILi1EEES8_S8_EEENS6_IJNS7_ILi64EEENS7_ILi80EEENS7_ILi256EEEEEENS_6half_tEfNS_4arch4Sm90ELb0ELb0ELb0ELb1ELb0ELb0ELb1ELb1ELi2ELi1ELi1ELi1ELb0EEENS1_21CollectiveEpilogueBwdISD_SE_SG_Li256ELb1ELb1ELi2EEENS1_19SingleTileSchedulerILb1ELb0ELb0ELi80EEEEEEEEEvNT_6ParamsE,(.L_x_2211 - _ZN7cutlass13device_kernelIN5flash11enable_sm90INS1_16FlashAttnBwdSm90INS1_25CollectiveMainloopBwdSm90ILi2ELi1ELi1EN4cute5tupleIJNS5_1CILi1EEES8_S8_EEENS6_IJNS7_ILi64EEENS7_ILi80EEENS7_ILi256EEEEEENS_6half_tEfNS_4arch4Sm90ELb0ELb0ELb0ELb1ELb0ELb0ELb1ELb1ELi2ELi1ELi1ELi1ELb0EEENS1_21CollectiveEpilogueBwdISD_SE_SG_Li256ELb1ELb1ELi2EEENS1_19SingleTileSchedulerILb1ELb0ELb0ELi80EEEEEEEEEvNT_6ParamsE)
        .other          _ZN7cutlass13device_kernelIN5flash11enable_sm90INS1_16FlashAttnBwdSm90INS1_25CollectiveMainloopBwdSm90ILi2ELi1ELi1EN4cute5tupleIJNS5_1CILi1EEES8_S8_EEENS6_IJNS7_ILi64EEENS7_ILi80EEENS7_ILi256EEEEEENS_6half_tEfNS_4arch4Sm90ELb0ELb0ELb0ELb1ELb0ELb0ELb1ELb1ELi2ELi1ELi1ELi1ELb0EEENS1_21CollectiveEpilogueBwdISD_SE_SG_Li256ELb1ELb1ELi2EEENS1_19SingleTileSchedulerILb1ELb0ELb0ELi80EEEEEEEEEvNT_6ParamsE,@"STO_CUDA_ENTRY STV_DEFAULT"
_ZN7cutlass13device_kernelIN5flash11enable_sm90INS1_16FlashAttnBwdSm90INS1_25CollectiveMainloopBwdSm90ILi2ELi1ELi1EN4cute5tupleIJNS5_1CILi1EEES8_S8_EEENS6_IJNS7_ILi64EEENS7_ILi80EEENS7_ILi256EEEEEENS_6half_tEfNS_4arch4Sm90ELb0ELb0ELb0ELb1ELb0ELb0ELb1ELb1ELi2ELi1ELi1ELi1ELb0EEENS1_21CollectiveEpilogueBwdISD_SE_SG_Li256ELb1ELb1ELi2EEENS1_19SingleTileSchedulerILb1ELb0ELb0ELi80EEEEEEEEEvNT_6ParamsE:
        /* <DEDUP_REMOVED lines=23> */
.L_x_1160:
[----:B------:R-:W-:Y:S05]  /*0170*/  BSYNC B0 ;  /* 0x0000000000007941 */ /* 0x000fea0003800000 */
.L_x_1159:
        /* <DEDUP_REMOVED lines=34> */
.L_x_1161:
        /* <DEDUP_REMOVED lines=20> */
.L_x_1162:
[----:B0-----:R-:W-:Y:S01]  /*04e0*/  ISETP.NE.AND P0, PT, R2, RZ, PT ;  /* 0x000000ff0200720c */ /* 0x001fe20003f05270 */
[----:B------:R-:W-:Y:S01]  /*04f0*/  IMAD.MOV.U32 R21, RZ, RZ, 0x1 ;  /* 0x00000001ff157424 */ /* 0x000fe200078e00ff */
[----:B------:R-:W-:Y:S01]  /*0500*/  NOP ;  /* 0x0000000000007918 */ /* 0x000fe20000000000 */
[----:B------:R-:W-:Y:S03]  /*0510*/  BSSY B0, `(.L_x_1163) ;  /* 0x0000e2b000007945 */ /* 0x000fe60003800000 */
[----:B------:R-:W-:Y:S01]  /*0520*/  SEL R21, R21, 0x2, !P0 ;  /* 0x0000000215157807 */ /* 0x000fe20004000000 */
[----:B-12-4-:R-:W-:Y:S06]  /*0530*/  BAR.SYNC.DEFER_BLOCKING 0x0 ;  /* 0x0000000000007b1d */ /* 0x016fec0000010000 */
[----:B------:R-:W-:Y:S05]  /*0540*/  @!P0 BRA `(.L_x_1164) ;  /* 0x000000c000b48947 */ /* 0x000fea0003800000 */
.L_x_1165:
        /* <DEDUP_REMOVED lines=15> */
.L_x_1166:
        /* <DEDUP_REMOVED lines=11> */
.L_x_1168:
[----:B------:R-:W2:Y:S02]  /*06f0*/  LDC R0, c[0x0][0x8bc] ;  /* 0x00022f00ff007b82 */ /* 0x000ea40000000800 */
.L_x_1167:
        /* <DEDUP_REMOVED lines=35> */
.L_x_1170:
[----:B------:R-:W-:Y:S01]  /*0930*/  @P1 LOP3.LUT R7, R8, 0xffffc000, RZ, 0xc0, !PT ;  /* 0xffffc00008071812 */ /* 0x000fe200078ec0ff */
[----:B------:R-:W-:Y:S06]  /*0940*/  @!P2 BRA `(.L_x_1171) ;  /* 0x000000000014a947 */ /* 0x000fec0003800000 */
[----:B------:R-:W0:Y:S01]  /*0950*/  LDC.64 R2, c[0x0][0x788] ;  /* 0x0001e200ff027b82 */ /* 0x000e220000000a00 */
[----:B------:R-:W-:Y:S01]  /*0960*/  ULDC.64 UR4, c[0x0][0x208] ;  /* 0x0000820000047ab9 */ /* 0x000fe20000000a00 */
[----:B0-----:R-:W-:-:S05]  /*0970*/  IMAD.WIDE R2, R233, 0x4, R2 ;  /* 0x00000004e9027825 */ /* 0x001fca00078e0202 */
[----:B------:R0:W5:Y:S01]  /*0980*/  LDG.E R6, desc[UR4][R2.64] ;  /* 0x0000000402067981 */ /* 0x000162000c1e1900 */
[----:B------:R-:W-:Y:S05]  /*0990*/  BRA `(.L_x_1172) ;  /* 0x0000000000287947 */ /* 0x000fea0003800000 */
.L_x_1171:
        /* <DEDUP_REMOVED lines=10> */
.L_x_1172:
        /* <DEDUP_REMOVED lines=103> */
.L_x_1174:
        /* <DEDUP_REMOVED lines=32> */
[--C-:B------:R-:W-:Y:S02]  /*12b0*/  SHF.R.S32.HI R5, RZ, 0x2, R3.reuse ;  /* 0x00000002ff057819 */ /* 0x100fe40000011403 */
[----:B------:R-:W-:Y:S02]  /*12c0*/  CS2R R132, SRZ ;  /* 0x0000000000847805 */ /* 0x000fe4000001ff00 */
[----:B------:R-:W-:Y:S02]  /*12d0*/  SHF.R.S32.HI R6, RZ, 0x1f, R3 ;  /* 0x0000001fff067819 */ /* 0x000fe40000011403 */
[----:B------:R-:W-:Y:S02]  /*12e0*/  CS2R R130, SRZ ;  /* 0x0000000000827805 */ /* 0x000fe4000001ff00 */
[----:B------:R-:W-:-:S02]  /*12f0*/  IADD3 R2, P0, R2, R7, RZ ;  /* 0x0000000702027210 */ /* 0x000fc40007f1e0ff */
[----:B------:R-:W-:Y:S02]  /*1300*/  CS2R R128, SRZ ;  /* 0x0000000000807805 */ /* 0x000fe4000001ff00 */
[----:B------:R-:W-:Y:S02]  /*1310*/  LOP3.LUT R8, R3, 0xfffffffc, RZ, 0xc0, !PT ;  /* 0xfffffffc03087812 */ /* 0x000fe400078ec0ff */
[----:B------:R-:W-:Y:S02]  /*1320*/  CS2R R126, SRZ ;  /* 0x00000000007e7805 */ /* 0x000fe4000001ff00 */
[----:B------:R-:W-:Y:S02]  /*1330*/  LEA.HI R6, R6, R5, RZ, 0x3 ;  /* 0x0000000506067211 */ /* 0x000fe400078f18ff */
[----:B------:R-:W-:Y:S02]  /*1340*/  CS2R R124, SRZ ;  /* 0x00000000007c7805 */ /* 0x000fe4000001ff00 */
[----:B------:R-:W-:Y:S01]  /*1350*/  LEA.HI.X.SX32 R3, R7, R10, 0x1, P0 ;  /* 0x0000000a07037211 */ /* 0x000fe200000f0eff */
[----:B0-----:R-:W-:Y:S01]  /*1360*/  IMAD R10, R14, UR5, RZ ;  /* 0x000000050e0a7c24 */ /* 0x001fe2000f8e02ff */
[----:B------:R-:W-:Y:S01]  /*1370*/  SHF.R.S32.HI R7, RZ, 0x1f, R233 ;  /* 0x0000001fff077819 */ /* 0x000fe200000114e9 */
[----:B------:R-:W-:Y:S01]  /*1380*/  IMAD.IADD R8, R9, 0x1, -R8 ;  /* 0x0000000109087824 */ /* 0x000fe200078e0a08 */
[----:B------:R-:W-:Y:S01]  /*1390*/  LEA.HI R0, R0, R9, RZ, 0x5 ;  /* 0x0000000900007211 */ /* 0x000fe200078f28ff */
[----:B------:R-:W-:Y:S01]  /*13a0*/  IMAD.WIDE.U32 R2, R14, UR4, R2 ;  /* 0x000000040e027c25 */ /* 0x000fe2000f8e0002 */
[----:B------:R-:W-:-:S02]  /*13b0*/  LOP3.LUT R6, R6, 0xfffffff8, RZ, 0xc0, !PT ;  /* 0xfffffff806067812 */ /* 0x000fc400078ec0ff */
[----:B------:R-:W-:Y:S02]  /*13c0*/  CS2R R122, SRZ ;  /* 0x00000000007a7805 */ /* 0x000fe4000001ff00 */
[----:B------:R-:W-:Y:S01]  /*13d0*/  SEL R7, R7, RZ, !P1 ;  /* 0x000000ff07077207 */ /* 0x000fe20004800000 */
[----:B------:R-:W-:Y:S01]  /*13e0*/  IMAD R9, R15, UR4, R10 ;  /* 0x000000040f097c24 */ /* 0x000fe2000f8e020a */
[----:B------:R-:W-:Y:S01]  /*13f0*/  SHF.R.S32.HI R232, RZ, 0x5, R0 ;  /* 0x00000005ffe87819 */ /* 0x000fe20000011400 */
[----:B------:R-:W-:Y:S01]  /*1400*/  IMAD.IADD R5, R5, 0x1, -R6 ;  /* 0x0000000105057824 */ /* 0x000fe200078e0a06 */
[----:B------:R-:W-:Y:S01]  /*1410*/  ULDC.64 UR4, c[0x0][0x2e0] ;  /* 0x0000b80000047ab9 */ /* 0x000fe20000000a00 */
[----:B------:R-:W-:Y:S01]  /*1420*/  IMAD.IADD R3, R3, 0x1, R9 ;  /* 0x0000000103037824 */ /* 0x000fe200078e0209 */
[----:B------:R-:W-:Y:S01]  /*1430*/  CS2R R120, SRZ ;  /* 0x0000000000787805 */ /* 0x000fe2000001ff00 */
[----:B------:R-:W-:Y:S01]  /*1440*/  IMAD R6, R7, UR4, RZ ;  /* 0x0000000407067c24 */ /* 0x000fe2000f8e02ff */
[----:B------:R-:W-:Y:S01]  /*1450*/  CS2R R118, SRZ ;  /* 0x0000000000767805 */ /* 0x000fe2000001ff00 */
[----:B------:R-:W-:Y:S01]  /*1460*/  IMAD R232, R232, 0x10, R5 ;  /* 0x00000010e8e87824 */ /* 0x000fe200078e0205 */
[----:B------:R-:W-:Y:S01]  /*1470*/  CS2R R116, SRZ ;  /* 0x0000000000747805 */ /* 0x000fe2000001ff00 */
[----:B------:R-:W-:Y:S01]  /*1480*/  IMAD.SHL.U32 R5, R11, 0x8, RZ ;  /* 0x000000080b057824 */ /* 0x000fe200078e00ff */
[----:B------:R-:W-:Y:S01]  /*1490*/  CS2R R114, SRZ ;  /* 0x0000000000727805 */ /* 0x000fe2000001ff00 */
[C---:B------:R-:W-:Y:S01]  /*14a0*/  IMAD R7, R231.reuse, UR5, R6 ;  /* 0x00000005e7077c24 */ /* 0x040fe2000f8e0206 */
[----:B------:R-:W-:Y:S01]  /*14b0*/  CS2R R112, SRZ ;  /* 0x0000000000707805 */ /* 0x000fe2000001ff00 */
[----:B------:R-:W-:Y:S01]  /*14c0*/  IMAD.WIDE.U32 R230, R231, UR4, R2 ;  /* 0x00000004e7e67c25 */ /* 0x000fe2000f8e0002 */
[----:B------:R-:W-:Y:S01]  /*14d0*/  ULDC.64 UR4, c[0x0][0x2c0] ;  /* 0x0000b00000047ab9 */ /* 0x000fe20000000a00 */
[----:B------:R-:W-:-:S02]  /*14e0*/  CS2R R110, SRZ ;  /* 0x00000000006e7805 */ /* 0x000fc4000001ff00 */
[----:B------:R-:W-:Y:S01]  /*14f0*/  CS2R R108, SRZ ;  /* 0x00000000006c7805 */ /* 0x000fe2000001ff00 */
[----:B------:R-:W-:Y:S01]  /*1500*/  IMAD R2, R5, 0x2, R18 ;  /* 0x0000000205027824 */ /* 0x000fe200078e0212 */
[----:B------:R-:W-:Y:S01]  /*1510*/  CS2R R106, SRZ ;  /* 0x00000000006a7805 */ /* 0x000fe2000001ff00 */
[----:B------:R-:W-:Y:S01]  /*1520*/  IMAD.U32 R5, RZ, RZ, UR4 ;  /* 0x00000004ff057e24 */ /* 0x000fe2000f8e00ff */
[----:B------:R-:W-:Y:S01]  /*1530*/  CS2R R104, SRZ ;  /* 0x0000000000687805 */ /* 0x000fe2000001ff00 */
[----:B------:R-:W-:Y:S01]  /*1540*/  IMAD R0, R8, -0x2, R13 ;  /* 0xfffffffe08007824 */ /* 0x000fe200078e020d */
[----:B------:R-:W-:Y:S01]  /*1550*/  CS2R R102, SRZ ;  /* 0x0000000000667805 */ /* 0x000fe2000001ff00 */
[----:B------:R-:W-:Y:S01]  /*1560*/  IMAD.MOV.U32 R3, RZ, RZ, RZ ;  /* 0x000000ffff037224 */ /* 0x000fe200078e00ff */
[----:B------:R0:W-:Y:S01]  /*1570*/  STL [R1], R5 ;  /* 0x0000000501007387 */ /* 0x0001e20000100800 */
        /* <DEDUP_REMOVED lines=63> */
[----:B------:R-:W-:Y:S01]  /*1970*/  SHF.R.S32.HI R235, RZ, 0x6, R235 ;  /* 0x00000006ffeb7819 */ /* 0x000fe200000114eb */
[----:B------:R-:W-:Y:S01]  /*1980*/  IMAD.IADD R234, R231, 0x1, R7 ;  /* 0x00000001e7ea7824 */ /* 0x000fe200078e0207 */
[----:B------:R-:W-:Y:S01]  /*1990*/  ULDC UR60, c[0x0][0x744] ;  /* 0x0001d100003c7ab9 */ /* 0x000fe20000000800 */
[----:B0-----:R-:W-:-:S07]  /*19a0*/  IMAD.U32 R236, RZ, RZ, UR5 ;  /* 0x00000005ffec7e24 */ /* 0x001fce000f8e00ff */
.L_x_1186:
[----:B------:R-:W-:-:S13]  /*19b0*/  ISETP.NE.AND P0, PT, R229, 0x3, PT ;  /* 0x00000003e500780c */ /* 0x000fda0003f05270 */
[----:B0-----:R-:W-:Y:S05]  /*19c0*/  @!P0 BRA `(.L_x_1176) ;  /* 0x0000000000048947 */ /* 0x001fea0003800000 */
[----:B------:R-:W-:Y:S01]  /*19d0*/  BPT.TRAP 0x1 ;  /* 0x000000040000795c */ /* 0x000fe20000300000 */
.L_x_1176:
[----:B------:R-:W-:Y:S01]  /*19e0*/  IMAD R17, R3, 0x8, R18 ;  /* 0x0000000803117824 */ /* 0x000fe200078e0212 */
[----:B------:R-:W-:-:S04]  /*19f0*/  SHF.L.U32 R8, R228, 0x1f, RZ ;  /* 0x0000001fe4087819 */ /* 0x000fc800000006ff */
[----:B------:R0:W1:Y:S01]  /*1a00*/  SYNCS.PHASECHK.TRANS64.TRYWAIT P1, [R17+URZ+0x31610], R8 ;  /* 0x03161008110075a7 */ /* 0x000062000802017f */
[----:B------:R-:W-:Y:S05]  /*1a10*/  @!P0 BRA `(.L_x_1177) ;  /* 0x0000000000048947 */ /* 0x000fea0003800000 */
[----:B------:R-:W-:Y:S01]  /*1a20*/  BPT.TRAP 0x1 ;  /* 0x000000040000795c */ /* 0x000fe20000300000 */
.L_x_1177:
        /* <DEDUP_REMOVED lines=11> */
.L_x_1178:
        /* <DEDUP_REMOVED lines=438> */
.L_x_1180:
[----:B------:R-:W-:-:S04]  /*3640*/  SHF.L.U32 R9, R19, 0x1f, RZ ;  /* 0x0000001f13097819 */ /* 0x000fc800000006ff */
[----:B------:R0:W3:Y:S01]  /*3650*/  SYNCS.PHASECHK.TRANS64.TRYWAIT P1, [R18+URZ+0x31630], R9 ;  /* 0x03163009120075a7 */ /* 0x0000e2000802017f */
[----:B------:R-:W-:Y:S05]  /*3660*/  @!P0 BRA `(.L_x_1181) ;  /* 0x0000000000048947 */ /* 0x000fea0003800000 */
[----:B------:R-:W-:Y:S01]  /*3670*/  BPT.TRAP 0x1 ;  /* 0x000000040000795c */ /* 0x000fe20000300000 */
.L_x_1181:
        /* <DEDUP_REMOVED lines=11> */
.L_x_1182:
[C---:B------:R-:W-:Y:S01]  /*3730*/  VIADD R8, R6.reuse, 0x80 ;  /* 0x0000008006087836 */ /* 0x040fe20000000000 */
[----:B------:R-:W-:Y:S01]  /*3740*/  R2UR UR4, R7 ;  /* 0x00000000070472ca */ /* 0x000fe200000e0000 */
[C---:B0--3--:R-:W-:Y:S01]  /*3750*/  VIADD R9, R6.reuse, 0x100 ;  /* 0x0000010006097836 */ /* 0x049fe20000000000 */
[----:B------:R-:W-:Y:S01]  /*3760*/  R2UR UR6, R6 ;  /* 0x00000000060672ca */ /* 0x000fe200000e0000 */
[----:B------:R-:W3:Y:S01]  /*3770*/  LDL R224, [R1] ;  /* 0x0000000001e07983 */ /* 0x000ee20000100800 */
[----:B------:R-:W-:Y:S01]  /*3780*/  R2UR UR8, R8 ;  /* 0x00000000080872ca */ /* 0x000fe200000e0000 */
[C---:B------:R-:W-:Y:S01]  /*3790*/  VIADD R8, R6.reuse, 0x180 ;  /* 0x0000018006087836 */ /* 0x040fe20000000000 */
[----:B------:R-:W-:Y:S01]  /*37a0*/  R2UR UR9, R9 ;  /* 0x00000000090972ca */ /* 0x000fe200000e0000 */
[----:B------:R-:W-:Y:S01]  /*37b0*/  VIADD R9, R6, 0x200 ;  /* 0x0000020006097836 */ /* 0x000fe20000000000 */
[----:B------:R-:W-:Y:S01]  /*37c0*/  WARPGROUP.ARRIVE ;  /* 0x00000000000079c5 */ /* 0x000fe20000000000 */
[----:B------:R-:W-:Y:S01]  /*37d0*/  UMOV UR5, 0x40000040 ;  /* 0x4000004000057882 */ /* 0x000fe20000000000 */
[----:B------:R-:W-:Y:S01]  /*37e0*/  R2UR UR10, R8 ;  /* 0x00000000080a72ca */ /* 0x000fe200000e0000 */
[----:B------:R-:W-:Y:S01]  /*37f0*/  UMOV UR7, 0x40000000 ;  /* 0x4000000000077882 */ /* 0x000fe20000000000 */
[----:B------:R-:W-:Y:S01]  /*3800*/  R2UR UR11, R9 ;  /* 0x00000000090b72ca */ /* 0x000fe200000e0000 */
[----:B------:R-:W-:Y:S01]  /*3810*/  VIADD R8, R6, 0x2 ;  /* 0x0000000206087836 */ /* 0x000fe20000000000 */
        /* <DEDUP_REMOVED lines=26> */
[----:B------:R-:W-:Y:S01]  /*39c0*/  UMOV UR59, 0x40 ;  /* 0x00000040003b7882 */ /* 0x000fe20000000000 */
[----:B------:R-:W-:Y:S01]  /*39d0*/  UMOV UR13, UR57 ;  /* 0x00000039000d7c82 */ /* 0x000fe20008000000 */
[----:B------:R-:W-:Y:S01]  /*39e0*/  UMOV UR15, 0x40 ;  /* 0x00000040000f7882 */ /* 0x000fe20000000000 */
[----:B------:R-:W-:Y:S01]  /*39f0*/  UMOV UR17, UR57 ;  /* 0x0000003900117c82 */ /* 0x000fe20008000000 */
[----:B------:R-:W-:Y:S01]  /*3a00*/  R2UR UR8, R8 ;  /* 0x00000000080872ca */ /* 0x000fe200000e0000 */
[----:B------:R-:W-:Y:S01]  /*3a10*/  VIADD R8, R6, 0x102 ;  /* 0x0000010206087836 */ /* 0x000fe20000000000 */
[----:B------:R-:W-:Y:S01]  /*3a20*/  UMOV UR19, 0x40 ;  /* 0x0000004000137882 */ /* 0x000fe20000000000 */
[----:B------:R-:W-:Y:S01]  /*3a30*/  UMOV UR49, 0x40000040 ;  /* 0x4000004000317882 */ /* 0x000fe20000000000 */
[----:B------:R-:W-:Y:S01]  /*3a40*/  UMOV UR51, 0x40 ;  /* 0x0000004000337882 */ /* 0x000fe20000000000 */
[----:B------:R-:W-:Y:S01]  /*3a50*/  UMOV UR53, UR49 ;  /* 0x0000003100357c82 */ /* 0x000fe20008000000 */
[----:B------:R-:W-:Y:S01]  /*3a60*/  R2UR UR9, R8 ;  /* 0x00000000080972ca */ /* 0x000fe200000e0000 */
[----:B------:R-:W-:Y:S01]  /*3a70*/  VIADD R8, R6, 0x182 ;  /* 0x0000018206087836 */ /* 0x000fe20000000000 */
[----:B------:R-:W-:Y:S01]  /*3a80*/  UMOV UR55, 0x40 ;  /* 0x0000004000377882 */ /* 0x000fe20000000000 */
[----:B------:R-:W-:Y:S01]  /*3a90*/  UMOV UR45, UR49 ;  /* 0x00000031002d7c82 */ /* 0x000fe20008000000 */
[----:B------:R-:W-:Y:S01]  /*3aa0*/  UMOV UR47, 0x40 ;  /* 0x00000040002f7882 */ /* 0x000fe20000000000 */
        /* <DEDUP_REMOVED lines=408> */
[----:B------:R-:W-:Y:S02]  /*5430*/  FSEL R29, R29, -INF , P2 ;  /* 0xff8000001d1d7808 */ /* 0x000fe40001000000 */
[----:B------:R-:W-:Y:S01]  /*5440*/  FSEL R21, R26, -INF , P5 ;  /* 0xff8000001a157808 */ /* 0x000fe20002800000 */
[----:B------:R-:W-:Y:S01]  /*5450*/  IMAD R26, R232, 0x4, R18 ;  /* 0x00000004e81a7824 */ /* 0x000fe200078e0212 */
[----:B------:R-:W-:Y:S01]  /*5460*/  FSEL R7, R24, -INF , P5 ;  /* 0xff80000018077808 */ /* 0x000fe20002800000 */
[--C-:B-1----:R-:W-:Y:S01]  /*5470*/  FFMA.FTZ R10, R29, UR60, -R14.reuse ;  /* 0x0000003c1d0a7c23 */ /* 0x102fe2000801080e */
[----:B------:R-:W-:Y:S01]  /*5480*/  FSEL R25, R25, -INF , P6 ;  /* 0xff80000019197808 */ /* 0x000fe20003000000 */
[----:B------:R-:W-:Y:S01]  /*5490*/  VIADD R24, R18, 0x2c500 ;  /* 0x0002c50012187836 */ /* 0x000fe20000000000 */
[----:B------:R-:W0:Y:S01]  /*54a0*/  LDS R29, [R26+0x2c300] ;  /* 0x02c300001a1d7984 */ /* 0x000e220000000800 */
[C---:B------:R-:W-:Y:S01]  /*54b0*/  ISETP.GT.AND P5, PT, R0.reuse, 0x30, PT ;  /* 0x000000300000780c */ /* 0x040fe20003fa4270 */
[--C-:B------:R-:W-:Y:S01]  /*54c0*/  FFMA.FTZ R8, R7, UR60, -R14.reuse ;  /* 0x0000003c07087c23 */ /* 0x100fe2000801080e */
[----:B------:R-:W-:Y:S01]  /*54d0*/  FSEL R27, R27, -INF , P6 ;  /* 0xff8000001b1b7808 */ /* 0x000fe20003000000 */
[----:B------:R-:W1:Y:S01]  /*54e0*/  LDS R26, [R26+0x2c320] ;  /* 0x02c320001a1a7984 */ /* 0x000e620000000800 */
[----:B------:R-:W-:Y:S01]  /*54f0*/  ISETP.GT.AND P6, PT, R0, 0x31, PT ;  /* 0x000000310000780c */ /* 0x000fe20003fc4270 */
[----:B------:R-:W-:Y:S01]  /*5500*/  FFMA.FTZ R9, R25, UR60, -R14 ;  /* 0x0000003c19097c23 */ /* 0x000fe2000801080e */
[----:B------:R-:W-:Y:S01]  /*5510*/  FSEL R13, R36, -INF , P5 ;  /* 0xff800000240d7808 */ /* 0x000fe20002800000 */
[--C-:B--2---:R-:W-:Y:S01]  /*5520*/  FFMA.FTZ R21, R21, UR60, -R20.reuse ;  /* 0x0000003c15157c23 */ /* 0x104fe20008010814 */
[----:B------:R-:W-:Y:S01]  /*5530*/  FSEL R7, R28, -INF , P1 ;  /* 0xff8000001c077808 */ /* 0x000fe20000800000 */
[----:B------:R-:W-:Y:S01]  /*5540*/  FFMA.FTZ R22, R27, UR60, -R20 ;  /* 0x0000003c1b167c23 */ /* 0x000fe20008010814 */
        /* <DEDUP_REMOVED lines=10> */
[----:B------:R-:W-:Y:S01]  /*55f0*/  FSEL R31, R31, -INF , P2 ;  /* 0xff8000001f1f7808 */ /* 0x000fe20001000000 */
[----:B------:R-:W-:Y:S01]  /*5600*/  FFMA.FTZ R11, R33, UR60, -R14 ;  /* 0x0000003c210b7c23 */ /* 0x000fe2000801080e */
[----:B------:R-:W-:Y:S01]  /*5610*/  ISETP.GT.AND P2, PT, R0, 0x41, PT ;  /* 0x000000410000780c */ /* 0x000fe20003f44270 */
[----:B------:R-:W2:Y:S01]  /*5620*/  MUFU.EX2 R8, R8 ;  /* 0x0000000800087308 */ /* 0x000ea20000000800 */
[----:B------:R-:W-:Y:S01]  /*5630*/  FSEL R15, R40, -INF , P1 ;  /* 0xff800000280f7808 */ /* 0x000fe20000800000 */
[----:B------:R-:W-:Y:S01]  /*5640*/  FFMA.FTZ R28, R31, UR60, -R20 ;  /* 0x0000003c1f1c7c23 */ /* 0x000fe20008010814 */
[----:B------:R-:W-:-:S02]  /*5650*/  FSEL R41, R41, -INF , P2 ;  /* 0xff80000029297808 */ /* 0x000fc40001000000 */
[----:B------:R-:W-:Y:S01]  /*5660*/  FSEL R25, R34, -INF , P3 ;  /* 0xff80000022197808 */ /* 0x000fe20001800000 */
[--C-:B------:R-:W-:Y:S01]  /*5670*/  FFMA.FTZ R15, R15, UR60, -R14.reuse ;  /* 0x0000003c0f0f7c23 */ /* 0x100fe2000801080e */
[----:B------:R-:W-:Y:S01]  /*5680*/  FSEL R37, R35, -INF , P4 ;  /* 0xff80000023257808 */ /* 0x000fe20002000000 */
[----:B------:R-:W-:Y:S01]  /*5690*/  FFMA.FTZ R14, R41, UR60, -R14 ;  /* 0x0000003c290e7c23 */ /* 0x000fe2000801080e */
[----:B------:R-:W-:Y:S01]  /*56a0*/  FSEL R33, R38, -INF , P5 ;  /* 0xff80000026217808 */ /* 0x000fe20002800000 */
[--C-:B------:R-:W-:Y:S01]  /*56b0*/  FFMA.FTZ R36, R25, UR60, -R20.reuse ;  /* 0x0000003c19247c23 */ /* 0x100fe20008010814 */
[----:B------:R-:W-:Y:S01]  /*56c0*/  FSEL R39, R39, -INF , P6 ;  /* 0xff80000027277808 */ /* 0x000fe20003000000 */
[----:B------:R-:W-:Y:S01]  /*56d0*/  FFMA.FTZ R37, R37, UR60, -R20 ;  /* 0x0000003c25257c23 */ /* 0x000fe20008010814 */
[----:B------:R-:W-:Y:S01]  /*56e0*/  SHF.R.U32.HI R24, RZ, 0x4, R24 ;  /* 0x00000004ff187819 */ /* 0x000fe20000011618 */
[--C-:B------:R-:W-:Y:S01]  /*56f0*/  FFMA.FTZ R38, R33, UR60, -R20.reuse ;  /* 0x0000003c21267c23 */ /* 0x100fe20008010814 */
[----:B------:R-:W-:Y:S01]  /*5700*/  FSEL R35, R42, -INF , P1 ;  /* 0xff8000002a237808 */ /* 0x000fe20000800000 */
[----:B------:R-:W-:Y:S01]  /*5710*/  FFMA.FTZ R27, R39, UR60, -R20 ;  /* 0x0000003c271b7c23 */ /* 0x000fe20008010814 */
[----:B------:R-:W-:Y:S01]  /*5720*/  FSEL R43, R43, -INF , P2 ;  /* 0xff8000002b2b7808 */ /* 0x000fe20001000000 */
[----:B------:R-:W-:-:S02]  /*5730*/  WARPGROUP.DEPBAR.LE gsb0, 0x0 ;  /* 0x00008000000079c5 */ /* 0x000fc40000010000 */
[----:B------:R-:W-:Y:S01]  /*5740*/  LOP3.LUT R30, R24, 0x3fff, RZ, 0xc0, !PT ;  /* 0x00003fff181e7812 */ /* 0x000fe200078ec0ff */
[----:B------:R-:W4:Y:S01]  /*5750*/  MUFU.EX2 R9, R9 ;  /* 0x0000000900097308 */ /* 0x000f220000000800 */
[--C-:B------:R-:W-:Y:S01]  /*5760*/  FFMA.FTZ R25, R35, UR60, -R20.reuse ;  /* 0x0000003c23197c23 */ /* 0x100fe20008010814 */
[----:B------:R-:W-:Y:S01]  /*5770*/  FFMA.FTZ R24, R43, UR60, -R20 ;  /* 0x0000003c2b187c23 */ /* 0x000fe20008010814 */
[----:B------:R-:W-:Y:S01]  /*5780*/  LOP3.LUT R20, R30, 0x80000, RZ, 0xfc, !PT ;  /* 0x000800001e147812 */ /* 0x000fe200078efcff */
[--C-:B0-----:R-:W-:Y:S01]  /*5790*/  FADD.FTZ R35, R44, -R29.reuse ;  /* 0x8000001d2c237221 */ /* 0x101fe20000010000 */
[--C-:B------:R-:W-:Y:S01]  /*57a0*/  FADD.FTZ R30, R45, -R29.reuse ;  /* 0x8000001d2d1e7221 */ /* 0x100fe20000010000 */
[--C-:B-1----:R-:W-:Y:S01]  /*57b0*/  FADD.FTZ R47, R47, -R26.reuse ;  /* 0x8000001a2f2f7221 */ /* 0x102fe20000010000 */
[--C-:B------:R-:W-:Y:S01]  /*57c0*/  FADD.FTZ R49, R49, -R29.reuse ;  /* 0x8000001d31317221 */ /* 0x100fe20000010000 */
[----:B------:R-:W-:Y:S01]  /*57d0*/  MUFU.EX2 R21, R21 ;  /* 0x0000001500157308 */ /* 0x000fe20000000800 */
[----:B------:R-:W-:Y:S01]  /*57e0*/  FADD.FTZ R50, R50, -R26 ;  /* 0x8000001a32327221 */ /* 0x000fe20000010000 */
[--C-:B------:R-:W-:Y:S01]  /*57f0*/  FADD.FTZ R48, R48, -R29.reuse ;  /* 0x8000001d30307221 */ /* 0x100fe20000010000 */
[--C-:B------:R-:W-:Y:S01]  /*5800*/  FADD.FTZ R31, R52, -R29.reuse ;  /* 0x8000001d341f7221 */ /* 0x100fe20000010000 */
[--C-:B------:R-:W-:Y:S01]  /*5810*/  FADD.FTZ R32, R53, -R29.reuse ;  /* 0x8000001d35207221 */ /* 0x100fe20000010000 */
[--C-:B------:R-:W-:Y:S01]  /*5820*/  FADD.FTZ R33, R216, -R29.reuse ;  /* 0x8000001dd8217221 */ /* 0x100fe20000010000 */
[--C-:B------:R-:W-:Y:S01]  /*5830*/  FADD.FTZ R34, R217, -R29.reuse ;  /* 0x8000001dd9227221 */ /* 0x100fe20000010000 */
[--C-:B------:R-:W-:Y:S01]  /*5840*/  FADD.FTZ R220, R220, -R29.reuse ;  /* 0x8000001ddcdc7221 */ /* 0x100fe20000010000 */
[----:B------:R-:W0:Y:S01]  /*5850*/  MUFU.EX2 R22, R22 ;  /* 0x0000001600167308 */ /* 0x000e220000000800 */
[----:B--2---:R-:W-:Y:S01]  /*5860*/  FMUL.FTZ R35, R8, R35 ;  /* 0x0000002308237220 */ /* 0x004fe20000410000 */
[----:B------:R-:W-:Y:S01]  /*5870*/  FADD.FTZ R29, R221, -R29 ;  /* 0x8000001ddd1d7221 */ /* 0x000fe20000010000 */
[C---:B----4-:R-:W-:Y:S01]  /*5880*/  FMUL.FTZ R30, R9.reuse, R30 ;  /* 0x0000001e091e7220 */ /* 0x050fe20000410000 */
[----:B------:R-:W-:Y:S01]  /*5890*/  F2FP.F16.F32.PACK_AB R8, R9, R8 ;  /* 0x000000080908723e */ /* 0x000fe200000000ff */
[----:B------:R-:W-:-:S02]  /*58a0*/  VIADD R39, R20, 0x80 ;  /* 0x0000008014277836 */ /* 0x000fc40000000000 */
[--C-:B------:R-:W-:Y:S01]  /*58b0*/  FADD.FTZ R46, R46, -R26.reuse ;  /* 0x8000001a2e2e7221 */ /* 0x100fe20000010000 */
[----:B------:R-:W-:Y:S01]  /*58c0*/  VIADD R40, R20, 0x180 ;  /* 0x0000018014287836 */ /* 0x000fe20000000000 */
[----:B------:R-:W1:Y:S01]  /*58d0*/  MUFU.EX2 R7, R7 ;  /* 0x0000000700077308 */ /* 0x000e620000000800 */
[----:B------:R-:W-:Y:S01]  /*58e0*/  IMAD R216, R4, 0x2000, R5 ;  /* 0x0000200004d87824 */ /* 0x000fe200078e0205 */
[----:B------:R-:W-:Y:S01]  /*58f0*/  R2UR UR4, R39 ;  /* 0x00000000270472ca */ /* 0x000fe200000e0000 */
[----:B------:R-:W-:Y:S01]  /*5900*/  VIADD R39, R20, 0x100 ;  /* 0x0000010014277836 */ /* 0x000fe20000000000 */
[----:B------:R-:W-:Y:S01]  /*5910*/  R2UR UR6, R40 ;  /* 0x00000000280672ca */ /* 0x000fe200000e0000 */
[--C-:B------:R-:W-:Y:S01]  /*5920*/  FADD.FTZ R51, R51, -R26.reuse ;  /* 0x8000001a33337221 */ /* 0x100fe20000010000 */
[--C-:B------:R-:W-:Y:S01]  /*5930*/  FADD.FTZ R41, R54, -R26.reuse ;  /* 0x8000001a36297221 */ /* 0x100fe20000010000 */
[--C-:B------:R-:W-:Y:S01]  /*5940*/  FADD.FTZ R40, R55, -R26.reuse ;  /* 0x8000001a37287221 */ /* 0x100fe20000010000 */
[----:B------:R-:W2:Y:S01]  /*5950*/  MUFU.EX2 R10, R10 ;  /* 0x0000000a000a7308 */ /* 0x000ea20000000800 */
[C---:B0-----:R-:W-:Y:S01]  /*5960*/  F2FP.F16.F32.PACK_AB R9, R22.reuse, R21 ;  /* 0x000000151609723e */ /* 0x041fe200000000ff */
[----:B------:R-:W-:Y:S01]  /*5970*/  BAR.SYNC.DEFER_BLOCKING 0x9, 0x100 ;  /* 0x0244000000007b1d */ /* 0x000fe20000010000 */
[----:B------:R-:W-:Y:S01]  /*5980*/  FMUL.FTZ R42, R22, R47 ;  /* 0x0000002f162a7220 */ /* 0x000fe20000410000 */
[----:B------:R-:W-:Y:S01]  /*5990*/  R2UR UR5, R39 ;  /* 0x00000000270572ca */ /* 0x000fe200000e0000 */
[--C-:B------:R-:W-:Y:S01]  /*59a0*/  FADD.FTZ R39, R218, -R26.reuse ;  /* 0x8000001ada277221 */ /* 0x100fe20000010000 */
[--C-:B------:R-:W-:Y:S01]  /*59b0*/  FADD.FTZ R219, R219, -R26.reuse ;  /* 0x8000001adbdb7221 */ /* 0x100fe20000010000 */
[--C-:B------:R-:W-:Y:S01]  /*59c0*/  FADD.FTZ R222, R222, -R26.reuse ;  /* 0x8000001adede7221 */ /* 0x100fe20000010000 */
[----:B------:R-:W0:Y:S01]  /*59d0*/  MUFU.EX2 R23, R23 ;  /* 0x0000001700177308 */ /* 0x000e220000000800 */
[----:B-1----:R-:W-:Y:S01]  /*59e0*/  FMUL.FTZ R48, R7, R48 ;  /* 0x0000003007307220 */ /* 0x002fe20000410000 */
[----:B------:R-:W-:Y:S01]  /*59f0*/  FADD.FTZ R26, R223, -R26 ;  /* 0x8000001adf1a7221 */ /* 0x000fe20000010000 */
[----:B------:R-:W-:Y:S01]  /*5a00*/  FMUL.FTZ R21, R21, R46 ;  /* 0x0000002e15157220 */ /* 0x000fe20000410000 */
[----:B------:R-:W-:Y:S01]  /*5a10*/  F2FP.F16.F32.PACK_AB R30, R30, R35 ;  /* 0x000000231e1e723e */ /* 0x000fe200000000ff */
[C---:B------:R-:W-:Y:S01]  /*5a20*/  VIADD R5, R20.reuse, 0x200 ;  /* 0x0000020014057836 */ /* 0x040fe20000000000 */
[----:B------:R-:W-:Y:S01]  /*5a30*/  R2UR UR58, R20 ;  /* 0x00000000143a72ca */ /* 0x000fe200000e0000 */
[----:B------:R-:W-:Y:S01]  /*5a40*/  UMOV UR14, UR4 ;  /* 0x00000004000e7c82 */ /* 0x000fe20008000000 */
[----:B------:R-:W1:Y:S01]  /*5a50*/  MUFU.EX2 R6, R6 ;  /* 0x0000000600067308 */ /* 0x000e620000000800 */
[C---:B--2---:R-:W-:Y:S01]  /*5a60*/  FMUL.FTZ R49, R10.reuse, R49 ;  /* 0x000000310a317220 */ /* 0x044fe20000410000 */
[----:B------:R-:W-:Y:S01]  /*5a70*/  F2FP.F16.F32.PACK_AB R22, R10, R7 ;  /* 0x000000070a16723e */ /* 0x000fe200000000ff */
[----:B------:R-:W-:Y:S01]  /*5a80*/  UMOV UR10, UR5 ;  /* 0x00000005000a7c82 */ /* 0x000fe20008000000 */
[----:B------:R-:W-:Y:S01]  /*5a90*/  R2UR UR7, R5 ;  /* 0x00000000050772ca */ /* 0x000fe200000e0000 */
[----:B------:R-:W-:Y:S01]  /*5aa0*/  UMOV UR18, UR6 ;  /* 0x0000000600127c82 */ /* 0x000fe20008000000 */
[----:B------:R-:W-:-:S02]  /*5ab0*/  F2FP.F16.F32.PACK_AB R48, R49, R48 ;  /* 0x000000303130723e */ /* 0x000fc400000000ff */
[----:B------:R-:W2:Y:S01]  /*5ac0*/  MUFU.EX2 R12, R12 ;  /* 0x0000000c000c7308 */ /* 0x000ea20000000800 */
[----:B0-----:R-:W-:Y:S01]  /*5ad0*/  FMUL.FTZ R50, R23, R50 ;  /* 0x0000003217327220 */ /* 0x001fe20000410000 */
[----:B------:R0:W-:Y:S06]  /*5ae0*/  STSM.16.M88.2 [R2+0x2c500], R8 ;  /* 0x02c5000802007844 */ /* 0x0001ec0000000100 */
[----:B------:R-:W4:Y:S01]  /*5af0*/  MUFU.EX2 R28, R28 ;  /* 0x0000001c001c7308 */ /* 0x000f220000000800 */
[----:B-1----:R-:W-:Y:S01]  /*5b00*/  FMUL.FTZ R10, R6, R31 ;  /* 0x0000001f060a7220 */ /* 0x002fe20000410000 */
[----:B------:R-:W-:-:S02]  /*5b10*/  F2FP.F16.F32.PACK_AB R31, R42, R21 ;  /* 0x000000152a1f723e */ /* 0x000fc400000000ff */
[----:B0-----:R-:W-:-:S04]  /*5b20*/  SHF.R.U32.HI R8, RZ, 0x4, R216 ;  /* 0x00000004ff087819 */ /* 0x001fc800000116d8 */
[----:B------:R-:W0:Y:S01]  /*5b30*/  MUFU.EX2 R11, R11 ;  /* 0x0000000b000b7308 */ /* 0x000e220000000800 */
[----:B--2---:R-:W-:Y:S01]  /*5b40*/  FMUL.FTZ R33, R12, R33 ;  /* 0x000000210c217220 */ /* 0x004fe20000410000 */
[----:B------:R-:W-:-:S04]  /*5b50*/  LOP3.LUT R8, R8, 0x3fff, RZ, 0xc0, !PT ;  /* 0x00003fff08087812 */ /* 0x000fc800078ec0ff */
[C---:B------:R-:W-:Y:S01]  /*5b60*/  R2UR UR56, R8.reuse ;  /* 0x00000000083872ca */ /* 0x040fe200000e0000 */
[----:B------:R-:W-:Y:S01]  /*5b70*/  VIADD R5, R8, 0x80 ;  /* 0x0000008008057836 */ /* 0x000fe20000000000 */
[----:B------:R-:W1:Y:S01]  /*5b80*/  MUFU.EX2 R13, R13 ;  /* 0x0000000d000d7308 */ /* 0x000e620000000800 */
[C---:B----4-:R-:W-:Y:S01]  /*5b90*/  F2FP.F16.F32.PACK_AB R23, R28.reuse, R23 ;  /* 0x000000171c17723e */ /* 0x050fe200000000ff */
[----:B------:R-:W-:Y:S02]  /*5ba0*/  FMUL.FTZ R51, R28, R51 ;  /* 0x000000331c337220 */ /* 0x000fe40000410000 */
[----:B------:R-:W-:Y:S01]  /*5bb0*/  R2UR UR48, R5 ;  /* 0x00000000053072ca */ /* 0x000fe200000e0000 */
[C---:B------:R-:W-:Y:S01]  /*5bc0*/  VIADD R5, R20.reuse, 0x90 ;  /* 0x0000009014057836 */ /* 0x040fe20000000000 */
[----:B------:R-:W-:Y:S01]  /*5bd0*/  STSM.16.M88.2 [R2+0x2cd00], R22 ;  /* 0x02cd001602007844 */ /* 0x000fe20000000100 */
[----:B------:R-:W-:Y:S01]  /*5be0*/  F2FP.F16.F32.PACK_AB R49, R51, R50 ;  /* 0x000000323331723e */ /* 0x000fe200000000ff */
[----:B------:R-:W2:Y:S01]  /*5bf0*/  MUFU.EX2 R14, R14 ;  /* 0x0000000e000e7308 */ /* 0x000ea20000000800 */
[C---:B0-----:R-:W-:Y:S01]  /*5c00*/  F2FP.F16.F32.PACK_AB R6, R11.reuse, R6 ;  /* 0x000000060b06723e */ /* 0x041fe200000000ff */
[----:B------:R-:W-:Y:S01]  /*5c10*/  FMUL.FTZ R43, R11, R32 ;  /* 0x000000200b2b7220 */ /* 0x000fe20000410000 */
[----:B------:R-:W-:Y:S01]  /*5c20*/  UMOV UR12, UR56 ;  /* 0x00000038000c7c82 */ /* 0x000fe20008000000 */
[----:B------:R-:W-:Y:S01]  /*5c30*/  UMOV UR8, UR56 ;  /* 0x0000003800087c82 */ /* 0x000fe20008000000 */
[----:B------:R-:W-:Y:S01]  /*5c40*/  UMOV UR16, UR56 ;  /* 0x0000003800107c82 */ /* 0x000fe20008000000 */
[----:B------:R-:W-:Y:S01]  /*5c50*/  R2UR UR4, R5 ;  /* 0x00000000050472ca */ /* 0x000fe200000e0000 */
[----:B------:R-:W-:Y:S01]  /*5c60*/  VIADD R5, R20, 0x190 ;  /* 0x0000019014057836 */ /* 0x000fe20000000000 */
[----:B------:R-:W0:Y:S01]  /*5c70*/  MUFU.EX2 R36, R36 ;  /* 0x0000002400247308 */ /* 0x000e220000000800 */
[C---:B-1----:R-:W-:Y:S01]  /*5c80*/  FMUL.FTZ R34, R13.reuse, R34 ;  /* 0x000000220d227220 */ /* 0x042fe20000410000 */
[----:B------:R-:W-:Y:S01]  /*5c90*/  F2FP.F16.F32.PACK_AB R12, R13, R12 ;  /* 0x0000000c0d0c723e */ /* 0x000fe200000000ff */
[----:B------:R-:W-:Y:S01]  /*5ca0*/  UMOV UR52, UR48 ;  /* 0x0000003000347c82 */ /* 0x000fe20008000000 */
[----:B------:R-:W-:Y:S01]  /*5cb0*/  F2FP.F16.F32.PACK_AB R10, R43, R10 ;  /* 0x0000000a2b0a723e */ /* 0x000fe200000000ff */
[----:B------:R-:W-:Y:S01]  /*5cc0*/  UMOV UR44, UR48 ;  /* 0x00000030002c7c82 */ /* 0x000fe20008000000 */
[----:B------:R-:W-:-:S02]  /*5cd0*/  F2FP.F16.F32.PACK_AB R34, R34, R33 ;  /* 0x000000212222723e */ /* 0x000fc400000000ff */
[----:B------:R-:W1:Y:S01]  /*5ce0*/  MUFU.EX2 R37, R37 ;  /* 0x0000002500257308 */ /* 0x000e620000000800 */
[----:B--2---:R-:W-:Y:S01]  /*5cf0*/  FMUL.FTZ R29, R14, R29 ;  /* 0x0000001d0e1d7220 */ /* 0x004fe20000410000 */
[----:B------:R-:W-:Y:S01]  /*5d00*/  R2UR UR54, R5 ;  /* 0x00000000053672ca */ /* 0x000fe200000e0000 */
[----:B------:R-:W-:-:S05]  /*5d10*/  VIADD R5, R20, 0x210 ;  /* 0x0000021014057836 */ /* 0x000fca0000000000 */
[----:B------:R-:W2:Y:S01]  /*5d20*/  MUFU.EX2 R15, R15 ;  /* 0x0000000f000f7308 */ /* 0x000ea20000000800 */
[----:B0-----:R-:W-:Y:S01]  /*5d30*/  FMUL.FTZ R41, R36, R41 ;  /* 0x0000002924297220 */ /* 0x001fe20000410000 */
[----:B------:R-:W-:Y:S01]  /*5d40*/  R2UR UR46, R5 ;  /* 0x00000000052e72ca */ /* 0x000fe200000e0000 */
[----:B------:R-:W-:-:S05]  /*5d50*/  VIADD R5, R8, 0x100 ;  /* 0x0000010008057836 */ /* 0x000fca0000000000 */
[----:B------:R-:W0:Y:S01]  /*5d60*/  MUFU.EX2 R38, R38 ;  /* 0x0000002600267308 */ /* 0x000e220000000800 */
[C---:B-1----:R-:W-:Y:S01]  /*5d70*/  F2FP.F16.F32.PACK_AB R7, R37.reuse, R36 ;  /* 0x000000242507723e */ /* 0x042fe200000000ff */
[----:B------:R-:W-:Y:S01]  /*5d80*/  FMUL.FTZ R40, R37, R40 ;  /* 0x0000002825287220 */ /* 0x000fe20000410000 */
[----:B------:R-:W-:Y:S01]  /*5d90*/  R2UR UR28, R5 ;  /* 0x00000000051c72ca */ /* 0x000fe200000e0000 */
[----:B------:R-:W-:Y:S02]  /*5da0*/  VIADD R5, R20, 0xa0 ;  /* 0x000000a014057836 */ /* 0x000fe40000000000 */
[----:B------:R1:W-:Y:S01]  /*5db0*/  STSM.16.M88.2 [R2+0x2d500], R6 ;  /* 0x02d5000602007844 */ /* 0x0003e20000000100 */
[----:B------:R-:W-:Y:S01]  /*5dc0*/  F2FP.F16.F32.PACK_AB R11, R40, R41 ;  /* 0x00000029280b723e */ /* 0x000fe200000000ff */
[----:B------:R-:W4:Y:S01]  /*5dd0*/  MUFU.EX2 R27, R27 ;  /* 0x0000001b001b7308 */ /* 0x000f220000000800 */
[----:B--2---:R-:W-:Y:S01]  /*5de0*/  FMUL.FTZ R220, R15, R220 ;  /* 0x000000dc0fdc7220 */ /* 0x004fe20000410000 */
[----:B------:R-:W-:-:S02]  /*5df0*/  F2FP.F16.F32.PACK_AB R14, R14, R15 ;  /* 0x0000000f0e0e723e */ /* 0x000fc400000000ff */
[----:B------:R-:W-:Y:S01]  /*5e00*/  R2UR UR42, R5 ;  /* 0x00000000052a72ca */ /* 0x000fe200000e0000 */
[----:B------:R-:W-:Y:S01]  /*5e10*/  VIADD R5, R20, 0x1a0 ;  /* 0x000001a014057836 */ /* 0x000fe20000000000 */
[----:B------:R-:W-:Y:S02]  /*5e20*/  F2FP.F16.F32.PACK_AB R220, R29, R220 ;  /* 0x000000dc1ddc723e */ /* 0x000fe400000000ff */
[----:B------:R-:W2:Y:S01]  /*5e30*/  MUFU.EX2 R25, R25 ;  /* 0x0000001900197308 */ /* 0x000ea20000000800 */
[----:B0-----:R-:W-:Y:S01]  /*5e40*/  FMUL.FTZ R39, R38, R39 ;  /* 0x0000002726277220 */ /* 0x001fe20000410000 */
[C---:B-1----:R-:W-:Y:S01]  /*5e50*/  VIADD R6, R20.reuse, 0x10 ;  /* 0x0000001014067836 */ /* 0x042fe20000000000 */
[----:B------:R-:W-:Y:S01]  /*5e60*/  R2UR UR34, R5 ;  /* 0x00000000052272ca */ /* 0x000fe200000e0000 */
[----:B------:R-:W-:Y:S01]  /*5e70*/  VIADD R5, R20, 0x220 ;  /* 0x0000022014057836 */ /* 0x000fe20000000000 */
[----:B------:R-:W-:Y:S01]  /*5e80*/  UMOV UR40, UR28 ;  /* 0x0000001c00287c82 */ /* 0x000fe20008000000 */
[----:B------:R-:W-:Y:S01]  /*5e90*/  UMOV UR36, UR28 ;  /* 0x0000001c00247c82 */ /* 0x000fe20008000000 */
[----:B------:R-:W-:Y:S01]  /*5ea0*/  R2UR UR50, R6 ;  /* 0x00000000063272ca */ /* 0x000fe200000e0000 */
[----:B------:R-:W0:Y:S01]  /*5eb0*/  MUFU.EX2 R24, R24 ;  /* 0x0000001800187308 */ /* 0x000e220000000800 */
[C---:B----4-:R-:W-:Y:S01]  /*5ec0*/  F2FP.F16.F32.PACK_AB R13, R27.reuse, R38 ;  /* 0x000000261b0d723e */ /* 0x050fe200000000ff */
[----:B------:R-:W-:Y:S01]  /*5ed0*/  FMUL.FTZ R28, R27, R219 ;  /* 0x000000db1b1c7220 */ /* 0x000fe20000410000 */
[----:B------:R-:W-:Y:S01]  /*5ee0*/  VIADD R6, R20, 0x110 ;  /* 0x0000011014067836 */ /* 0x000fe20000000000 */
[----:B------:R-:W-:Y:S01]  /*5ef0*/  R2UR UR26, R5 ;  /* 0x00000000051a72ca */ /* 0x000fe200000e0000 */
[----:B------:R-:W-:Y:S01]  /*5f00*/  UMOV UR32, UR28 ;  /* 0x0000001c00207c82 */ /* 0x000fe20008000000 */
[----:B------:R-:W-:Y:S01]  /*5f10*/  STSM.16.M88.2 [R2+0x2dd00], R12 ;  /* 0x02dd000c02007844 */ /* 0x000fe20000000100 */
[----:B------:R-:W-:Y:S01]  /*5f20*/  F2FP.F16.F32.PACK_AB R35, R28, R39 ;  /* 0x000000271c23723e */ /* 0x000fe200000000ff */
[----:B------:R-:W-:Y:S01]  /*5f30*/  UMOV UR24, UR28 ;  /* 0x0000001c00187c82 */ /* 0x000fe20008000000 */
[----:B--2---:R-:W-:Y:S01]  /*5f40*/  FMUL.FTZ R222, R25, R222 ;  /* 0x000000de19de7220 */ /* 0x004fe20000410000 */
[----:B------:R-:W-:Y:S01]  /*5f50*/  R2UR UR5, R6 ;  /* 0x00000000060572ca */ /* 0x000fe200000e0000 */
[----:B------:R-:W-:-:S02]  /*5f60*/  VIADD R6, R20, 0x20 ;  /* 0x0000002014067836 */ /* 0x000fc40000000000 */
[----:B------:R-:W-:Y:S02]  /*5f70*/  IMAD R5, R4, 0x2800, R18 ;  /* 0x0000280004057824 */ /* 0x000fe400078e0212 */
[----:B------:R-:W-:Y:S01]  /*5f80*/  VIADD R7, R8, 0x180 ;  /* 0x0000018008077836 */ /* 0x000fe20000000000 */
[----:B------:R-:W-:Y:S01]  /*5f90*/  R2UR UR30, R6 ;  /* 0x00000000061e72ca */ /* 0x000fe200000e0000 */
[C---:B0-----:R-:W-:Y:S01]  /*5fa0*/  FMUL.FTZ R9, R24.reuse, R26 ;  /* 0x0000001a18097220 */ /* 0x041fe20000410000 */
[----:B------:R-:W-:Y:S01]  /*5fb0*/  F2FP.F16.F32.PACK_AB R15, R24, R25 ;  /* 0x00000019180f723e */ /* 0x000fe200000000ff */
[----:B------:R-:W-:Y:S01]  /*5fc0*/  VIADD R6, R20, 0x120 ;  /* 0x0000012014067836 */ /* 0x000fe20000000000 */
[----:B------:R-:W-:Y:S02]  /*5fd0*/  SHF.R.U32.HI R5, RZ, 0x4, R5 ;  /* 0x00000004ff057819 */ /* 0x000fe40000011605 */
[----:B------:R-:W-:Y:S01]  /*5fe0*/  F2FP.F16.F32.PACK_AB R221, R9, R222 ;  /* 0x000000de09dd723e */ /* 0x000fe200000000ff */
[----:B------:R-:W-:Y:S01]  /*5ff0*/  STSM.16.M88.2 [R2+0x2e500], R14 ;  /* 0x02e5000e02007844 */ /* 0x000fe20000000100 */
[----:B------:R-:W-:Y:S01]  /*6000*/  R2UR UR38, R6 ;  /* 0x00000000062672ca */ /* 0x000fe200000e0000 */
[----:B------:R-:W-:Y:S01]  /*6010*/  VIADD R6, R18, 0x2ed00 ;  /* 0x0002ed0012067836 */ /* 0x000fe20000000000 */
[----:B------:R-:W-:Y:S01]  /*6020*/  LOP3.LUT R5, R5, 0x3fff, RZ, 0xc0, !PT ;  /* 0x00003fff05057812 */ /* 0x000fe200078ec0ff */
[----:B------:R0:W-:Y:S06]  /*6030*/  MEMBAR.ALL.CTA ;  /* 0x0000000000007992 */ /* 0x0001ec0000008000 */
[----:B0-----:R-:W0:Y:S01]  /*6040*/  FENCE.VIEW.ASYNC.S ;  /* 0x00000000000073c6 */ /* 0x001e220000000000 */
[----:B------:R-:W-:-:S02]  /*6050*/  MOV R9, UR31 ;  /* 0x0000001f00097c02 */ /* 0x000fc40008000f00 */
[----:B------:R-:W-:Y:S02]  /*6060*/  SHF.R.U32.HI R6, RZ, 0x4, R6 ;  /* 0x00000004ff067819 */ /* 0x000fe40000011606 */
[----:B------:R-:W-:Y:S02]  /*6070*/  MOV R23, UR30 ;  /* 0x0000001e00177c02 */ /* 0x000fe40008000f00 */
[----:B------:R-:W-:-:S04]  /*6080*/  LOP3.LUT R22, R6, 0x3fff, RZ, 0xc0, !PT ;  /* 0x00003fff06167812 */ /* 0x000fc800078ec0ff */
[----:B------:R-:W-:Y:S01]  /*6090*/  LOP3.LUT R6, R22, 0x400000, RZ, 0xfc, !PT ;  /* 0x0040000016067812 */ /* 0x000fe200078efcff */
[----:B0-----:R-:W-:Y:S06]  /*60a0*/  BAR.SYNC.DEFER_BLOCKING 0x9, 0x100 ;  /* 0x0244000000007b1d */ /* 0x001fec0000010000 */
[----:B------:R-:W-:Y:S04]  /*60b0*/  STSM.16.M88.2 [R2+0x2ed00], R30 ;  /* 0x02ed001e02007844 */ /* 0x000fe80000000100 */
[----:B------:R-:W-:Y:S04]  /*60c0*/  STSM.16.M88.2 [R2+0x2f500], R48 ;  /* 0x02f5003002007844 */ /* 0x000fe80000000100 */
[----:B------:R0:W-:Y:S04]  /*60d0*/  STSM.16.M88.2 [R2+0x2fd00], R10 ;  /* 0x02fd000a02007844 */ /* 0x0001e80000000100 */
[----:B------:R1:W-:Y:S04]  /*60e0*/  STSM.16.M88.2 [R2+0x30500], R34 ;  /* 0x0305002202007844 */ /* 0x0003e80000000100 */
[----:B------:R-:W-:Y:S01]  /*60f0*/  STSM.16.M88.2 [R2+0x30d00], R220 ;  /* 0x030d00dc02007844 */ /* 0x000fe20000000100 */
[----:B------:R-:W-:Y:S01]  /*6100*/  WARPGROUP.ARRIVE ;  /* 0x00000000000079c5 */ /* 0x000fe20000000000 */
[----:B0-----:R-:W-:-:S02]  /*6110*/  VIADD R10, R20, 0x30 ;  /* 0x00000030140a7836 */ /* 0x001fc40000000000 */
[----:B------:R-:W-:-:S03]  /*6120*/  VIADD R11, R20, 0xb0 ;  /* 0x000000b0140b7836 */ /* 0x000fc60000000000 */
[----:B------:R-:W-:Y:S04]  /*6130*/  HGMMA.64x16x16.F32 R136, gdesc[UR56].tnspA.tnspB, R136 ;  /* 0x60200000388879f0 */ /* 0x000fe80008700888 */
[----:B------:R-:W-:Y:S01]  /*6140*/  HGMMA.64x16x16.F32 R152, gdesc[UR12].tnspA.tnspB, R152 ;  /* 0x602000000c9879f0 */ /* 0x000fe20008700898 */
[----:B------:R-:W-:Y:S01]  /*6150*/  R2UR UR22, R11 ;  /* 0x000000000b1672ca */ /* 0x000fe200000e0000 */
        /* <DEDUP_REMOVED lines=34> */
[----:B------:R-:W-:Y:S01]  /*6380*/  R2UR UR5, R5 ;  /* 0x00000000050572ca */ /* 0x000fe200000e0000 */
[----:B------:R-:W-:Y:S01]  /*6390*/  HGMMA.64x16x16.F32 R200, gdesc[UR44].tnspA.tnspB, R200 ;  /* 0x602000002cc879f0 */ /* 0x000fe200087008c8 */
[----:B------:R-:W-:Y:S01]  /*63a0*/  R2UR UR4, R6 ;  /* 0x00000000060472ca */ /* 0x000fe200000e0000 */
[----:B------:R-:W-:Y:S01]  /*63b0*/  UMOV UR44, UR12 ;  /* 0x0000000c002c7c82 */ /* 0x000fe20008000000 */
[----:B------:R-:W-:Y:S01]  /*63c0*/  UMOV UR45, UR13 ;  /* 0x0000000d002d7c82 */ /* 0x000fe20008000000 */
[----:B------:R-:W-:Y:S01]  /*63d0*/  UMOV UR49, UR7 ;  /* 0x0000000700317c82 */ /* 0x000fe20008000000 */
[----:B------:R-:W-:Y:S01]  /*63e0*/  UMOV UR7, 0x40 ;  /* 0x0000004000077882 */ /* 0x000fe20000000000 */
[----:B------:R-:W-:Y:S06]  /*63f0*/  HGMMA.64x16x16.F32 R136, gdesc[UR28].tnspA.tnspB, R136 ;  /* 0x602000001c8879f0 */ /* 0x000fec0008700888 */
        /* <DEDUP_REMOVED lines=42> */
[----:B------:R-:W-:-:S03]  /*66a0*/  UMOV UR21, UR9 ;  /* 0x0000000900157c82 */ /* 0x000fc60008000000 */
[----:B------:R-:W-:Y:S01]  /*66b0*/  HGMMA.64x16x16.F32 R168, gdesc[UR16].tnspA.tnspB, R168 ;  /* 0x6020000010a879f0 */ /* 0x000fe200087008a8 */
[----:B------:R-:W-:Y:S01]  /*66c0*/  VIADD R216, R216, 0xffff0000 ;  /* 0xffff0000d8d87836 */ /* 0x000fe20000000000 */
[----:B------:R-:W-:Y:S02]  /*66d0*/  UMOV UR17, UR9 ;  /* 0x0000000900117c82 */ /* 0x000fe40008000000 */
        /* <DEDUP_REMOVED lines=10> */
[----:B-1----:R-:W-:-:S06]  /*6780*/  WARPGROUP.ARRIVE ;  /* 0x00000000000079c5 */ /* 0x002fcc0000000000 */
        /* <DEDUP_REMOVED lines=39> */
[----:B---3--:R-:W-:Y:S01]  /*6a00*/  R2UR UR5, R224 ;  /* 0x00000000e00572ca */ /* 0x008fe200000e0000 */
[----:B------:R-:W-:Y:S01]  /*6a10*/  IMAD.U32 R7, RZ, RZ, UR31 ;  /* 0x0000001fff077e24 */ /* 0x000fe2000f8e00ff */
[----:B------:R-:W-:Y:S01]  /*6a20*/  R2UR UR4, R236 ;  /* 0x00000000ec0472ca */ /* 0x000fe200000e0000 */
[----:B------:R-:W-:Y:S01]  /*6a30*/  HGMMA.64x64x16.F32 R24, gdesc[UR28].tnspA, R24, gsb0 ;  /* 0x20e000001c1879f0 */ /* 0x000fe20008000818 */
[----:B------:R-:W-:Y:S01]  /*6a40*/  WARPGROUP.ARRIVE ;  /* 0x00000000000079c5 */ /* 0x000fe20000000000 */
[----:B------:R-:W-:Y:S01]  /*6a50*/  R2UR UR31, R9 ;  /* 0x00000000091f72ca */ /* 0x000fe200000e0000 */
[----:B------:R-:W-:Y:S01]  /*6a60*/  VIADD R9, R8, 0x480 ;  /* 0x0000048008097836 */ /* 0x000fe20000000000 */
[----:B------:R-:W-:Y:S01]  /*6a70*/  R2UR UR30, R23 ;  /* 0x00000000171e72ca */ /* 0x000fe200000e0000 */
[----:B------:R-:W-:-:S02]  /*6a80*/  UMOV UR29, 0x40000040 ;  /* 0x40000040001d7882 */ /* 0x000fc40000000000 */
        /* <DEDUP_REMOVED lines=221> */
.L_x_1184:
        /* <DEDUP_REMOVED lines=112> */
.L_x_1185:
        /* <DEDUP_REMOVED lines=94> */
.L_x_1173:
        /* <DEDUP_REMOVED lines=167> */
.L_x_1188:
        /* <DEDUP_REMOVED lines=59> */
.L_x_1190:
[----:B------:R-:W-:Y:S05]  /*9360*/  BSYNC B1 ;  /* 0x0000000000017941 */ /* 0x000fea0003800000 */
.L_x_1189:
        /* <DEDUP_REMOVED lines=16> */
.L_x_1192:
[----:B------:R-:W-:Y:S05]  /*9470*/  BSYNC B1 ;  /* 0x0000000000017941 */ /* 0x000fea0003800000 */
.L_x_1191:
        /* <DEDUP_REMOVED lines=19> */
.L_x_1194:
[----:B------:R-:W-:Y:S05]  /*95b0*/  BSYNC B1 ;  /* 0x0000000000017941 */ /* 0x000fea0003800000 */
.L_x_1193:
        /* <DEDUP_REMOVED lines=18> */
.L_x_1196:
[----:B------:R-:W-:Y:S05]  /*96e0*/  BSYNC B1 ;  /* 0x0000000000017941 */ /* 0x000fea0003800000 */
.L_x_1195:
        /* <DEDUP_REMOVED lines=19> */
.L_x_1198:
[----:B------:R-:W-:Y:S05]  /*9820*/  BSYNC B1 ;  /* 0x0000000000017941 */ /* 0x000fea0003800000 */
.L_x_1197:
        /* <DEDUP_REMOVED lines=19> */
.L_x_1200:
[----:B------:R-:W-:Y:S05]  /*9960*/  BSYNC B1 ;  /* 0x0000000000017941 */ /* 0x000fea0003800000 */
.L_x_1199:
        /* <DEDUP_REMOVED lines=20> */
.L_x_1202:
[----:B------:R-:W-:Y:S05]  /*9ab0*/  BSYNC B1 ;  /* 0x0000000000017941 */ /* 0x000fea0003800000 */
.L_x_1201:
        /* <DEDUP_REMOVED lines=20> */
.L_x_1204:
[----:B------:R-:W-:Y:S05]  /*9c00*/  BSYNC B1 ;  /* 0x0000000000017941 */ /* 0x000fea0003800000 */
.L_x_1203:
        /* <DEDUP_REMOVED lines=20> */
.L_x_1206:
[----:B------:R-:W-:Y:S05]  /*9d50*/  BSYNC B1 ;  /* 0x0000000000017941 */ /* 0x000fea0003800000 */
.L_x_1205:
        /* <DEDUP_REMOVED lines=23> */
.L_x_1208:
[----:B------:R-:W-:Y:S05]  /*9ed0*/  BSYNC B1 ;  /* 0x0000000000017941 */ /* 0x000fea0003800000 */
.L_x_1207:
        /* <DEDUP_REMOVED lines=44> */
.L_x_1210:
[----:B------:R-:W-:Y:S05]  /*a1a0*/  BSYNC B1 ;  /* 0x0000000000017941 */ /* 0x000fea0003800000 */
.L_x_1209:
        /* <DEDUP_REMOVED lines=18> */
.L_x_1212:
[----:B------:R-:W-:Y:S05]  /*a2d0*/  BSYNC B1 ;  /* 0x0000000000017941 */ /* 0x000fea0003800000 */
.L_x_1211:
        /* <DEDUP_REMOVED lines=18> */
.L_x_1214:
[----:B------:R-:W-:Y:S05]  /*a400*/  BSYNC B1 ;  /* 0x0000000000017941 */ /* 0x000fea0003800000 */
.L_x_1213:
        /* <DEDUP_REMOVED lines=18> */
.L_x_1216:
[----:B------:R-:W-:Y:S05]  /*a530*/  BSYNC B1 ;  /* 0x0000000000017941 */ /* 0x000fea0003800000 */
.L_x_1215:
        /* <DEDUP_REMOVED lines=16> */
.L_x_1218:
[----:B------:R-:W-:Y:S05]  /*a640*/  BSYNC B1 ;  /* 0x0000000000017941 */ /* 0x000fea0003800000 */
.L_x_1217:
        /* <DEDUP_REMOVED lines=16> */
.L_x_1220:
[----:B------:R-:W-:Y:S05]  /*a750*/  BSYNC B1 ;  /* 0x0000000000017941 */ /* 0x000fea0003800000 */
.L_x_1219:
        /* <DEDUP_REMOVED lines=16> */
.L_x_1222:
[----:B------:R-:W-:Y:S05]  /*a860*/  BSYNC B1 ;  /* 0x0000000000017941 */ /* 0x000fea0003800000 */
.L_x_1221:
        /* <DEDUP_REMOVED lines=16> */
.L_x_1224:
[----:B------:R-:W-:Y:S05]  /*a970*/  BSYNC B1 ;  /* 0x0000000000017941 */ /* 0x000fea0003800000 */
.L_x_1223:
        /* <DEDUP_REMOVED lines=16> */
.L_x_1226:
[----:B------:R-:W-:Y:S05]  /*aa80*/  BSYNC B1 ;  /* 0x0000000000017941 */ /* 0x000fea0003800000 */
.L_x_1225:
        /* <DEDUP_REMOVED lines=16> */
.L_x_1187:
        /* <DEDUP_REMOVED lines=32> */
.L_x_1227:
        /* <DEDUP_REMOVED lines=51> */
.L_x_1229:
[----:B------:R-:W-:Y:S05]  /*b0c0*/  BSYNC B1 ;  /* 0x0000000000017941 */ /* 0x000fea0003800000 */
.L_x_1228:
        /* <DEDUP_REMOVED lines=17> */
.L_x_1231:
[----:B------:R-:W-:Y:S05]  /*b1e0*/  BSYNC B1 ;  /* 0x0000000000017941 */ /* 0x000fea0003800000 */
.L_x_1230:
        /* <DEDUP_REMOVED lines=17> */
.L_x_1233:
[----:B------:R-:W-:Y:S05]  /*b300*/  BSYNC B1 ;  /* 0x0000000000017941 */ /* 0x000fea0003800000 */
.L_x_1232:
        /* <DEDUP_REMOVED lines=18> */
.L_x_1235:
[----:B------:R-:W-:Y:S05]  /*b430*/  BSYNC B1 ;  /* 0x0000000000017941 */ /* 0x000fea0003800000 */
.L_x_1234:
        /* <DEDUP_REMOVED lines=17> */
.L_x_1237:
[----:B------:R-:W-:Y:S05]  /*b550*/  BSYNC B1 ;  /* 0x0000000000017941 */ /* 0x000fea0003800000 */
.L_x_1236:
        /* <DEDUP_REMOVED lines=20> */
.L_x_1239:
[----:B------:R-:W-:Y:S05]  /*b6a0*/  BSYNC B1 ;  /* 0x0000000000017941 */ /* 0x000fea0003800000 */
.L_x_1238:
        /* <DEDUP_REMOVED lines=22> */
.L_x_1241:
[----:B------:R-:W-:Y:S05]  /*b810*/  BSYNC B1 ;  /* 0x0000000000017941 */ /* 0x000fea0003800000 */
.L_x_1240:
        /* <DEDUP_REMOVED lines=18> */
.L_x_1243:
[----:B------:R-:W-:Y:S05]  /*b940*/  BSYNC B1 ;  /* 0x0000000000017941 */ /* 0x000fea0003800000 */
.L_x_1242:
        /* <DEDUP_REMOVED lines=18> */
.L_x_1245:
[----:B------:R-:W-:Y:S05]  /*ba70*/  BSYNC B1 ;  /* 0x0000000000017941 */ /* 0x000fea0003800000 */
.L_x_1244:
        /* <DEDUP_REMOVED lines=18> */
.L_x_1247:
[----:B------:R-:W-:Y:S05]  /*bba0*/  BSYNC B1 ;  /* 0x0000000000017941 */ /* 0x000fea0003800000 */
.L_x_1246:
        /* <DEDUP_REMOVED lines=43> */
.L_x_1249:
[----:B------:R-:W-:Y:S05]  /*be60*/  BSYNC B1 ;  /* 0x0000000000017941 */ /* 0x000fea0003800000 */
.L_x_1248:
        /* <DEDUP_REMOVED lines=17> */
.L_x_1251:
[----:B------:R-:W-:Y:S05]  /*bf80*/  BSYNC B1 ;  /* 0x0000000000017941 */ /* 0x000fea0003800000 */
.L_x_1250:
        /* <DEDUP_REMOVED lines=17> */
.L_x_1253:
[----:B------:R-:W-:Y:S05]  /*c0a0*/  BSYNC B1 ;  /* 0x0000000000017941 */ /* 0x000fea0003800000 */
.L_x_1252:
        /* <DEDUP_REMOVED lines=17> */
.L_x_1255:
[----:B------:R-:W-:Y:S05]  /*c1c0*/  BSYNC B1 ;  /* 0x0000000000017941 */ /* 0x000fea0003800000 */
.L_x_1254:
        /* <DEDUP_REMOVED lines=16> */
.L_x_1257:
[----:B------:R-:W-:Y:S05]  /*c2d0*/  BSYNC B1 ;  /* 0x0000000000017941 */ /* 0x000fea0003800000 */
.L_x_1256:
        /* <DEDUP_REMOVED lines=16> */
.L_x_1259:
[----:B------:R-:W-:Y:S05]  /*c3e0*/  BSYNC B1 ;  /* 0x0000000000017941 */ /* 0x000fea0003800000 */
.L_x_1258:
        /* <DEDUP_REMOVED lines=16> */
.L_x_1261:
[----:B------:R-:W-:Y:S05]  /*c4f0*/  BSYNC B1 ;  /* 0x0000000000017941 */ /* 0x000fea0003800000 */
.L_x_1260:
        /* <DEDUP_REMOVED lines=16> */
.L_x_1263:
[----:B------:R-:W-:Y:S05]  /*c600*/  BSYNC B1 ;  /* 0x0000000000017941 */ /* 0x000fea0003800000 */
.L_x_1262:
        /* <DEDUP_REMOVED lines=16> */
.L_x_1265:
[----:B------:R-:W-:Y:S05]  /*c710*/  BSYNC B1 ;  /* 0x0000000000017941 */ /* 0x000fea0003800000 */
.L_x_1264:
        /* <DEDUP_REMOVED lines=16> */
.L_x_1164:
        /* <DEDUP_REMOVED lines=17> */
.L_x_1266:
        /* <DEDUP_REMOVED lines=11> */
.L_x_1268:
[----:B------:R-:W2:Y:S02]  /*c9e0*/  LDC R5, c[0x0][0x8bc] ;  /* 0x00022f00ff057b82 */ /* 0x000ea40000000800 */
.L_x_1267:
        /* <DEDUP_REMOVED lines=48> */
.L_x_1270:
        /* <DEDUP_REMOVED lines=40> */
.L_x_1286:
        /* <DEDUP_REMOVED lines=14> */
.L_x_1272:
        /* <DEDUP_REMOVED lines=147> */
.L_x_1278:
[----:B------:R-:W-:-:S04]  /*d980*/  SHF.L.U32 R9, R14, 0x1f, RZ ;  /* 0x0000001f0e097819 */ /* 0x000fc800000006ff */
[----:B0-----:R-:W0:Y:S02]  /*d990*/  SYNCS.PHASECHK.TRANS64.TRYWAIT P1, [R0+URZ+0x31638], R9 ;  /* 0x03163809000075a7 */ /* 0x001e24000802017f */
[----:B01---5:R-:W-:Y:S05]  /*d9a0*/  @!P1 BRA `(.L_x_1274) ;  /* 0x0000000c00dc9947 */ /* 0x023fea0003800000 */
.L_x_1287:
[----:B------:R-:W-:Y:S05]  /*d9b0*/  @P0 BRA `(.L_x_1275) ;  /* 0x0000000000140947 */ /* 0x000fea0003800000 */
[----:B------:R-:W-:Y:S01]  /*d9c0*/  ISETP.NE.AND P1, PT, R12, RZ, PT ;  /* 0x000000ff0c00720c */ /* 0x000fe20003f25270 */
[----:B0-----:R-:W-:-:S04]  /*d9d0*/  IMAD.MOV.U32 R9, RZ, RZ, 0x8100 ;  /* 0x00008100ff097424 */ /* 0x001fc800078e00ff */
[----:B------:R1:W-:Y:S08]  /*d9e0*/  SYNCS.ARRIVE.TRANS64 RZ, [R0+URZ+0x31630], R9 ;  /* 0x0316300900ff79a7 */ /* 0x0003f0000800003f */
[----:B------:R-:W-:Y:S05]  /*d9f0*/  @!P1 BRA `(.L_x_1275) ;  /* 0x0000000000049947 */ /* 0x000fea0003800000 */
[----:B------:R-:W-:Y:S01]  /*da00*/  BPT.TRAP 0x1 ;  /* 0x000000040000795c */ /* 0x000fe20000300000 */
.L_x_1275:
[----:B------:R2:W-:Y:S02]  /*da10*/  STL.64 [R1+0x8], R2 ;  /* 0x0000080201007387 */ /* 0x0005e40000100a00 */
[----:B--2---:R-:W0:Y:S02]  /*da20*/  LDC.64 R2, c[0x0][0x198] ;  /* 0x00006600ff027b82 */ /* 0x004e240000000a00 */
[----:B01----:R-:W-:-:S05]  /*da30*/  IMAD.MOV.U32 R9, RZ, RZ, R2 ;  /* 0x000000ffff097224 */ /* 0x003fca00078e0002 */
[----:B------:R-:W-:-:S04]  /*da40*/  IADD3 R11, P1, R9, 0x1f0, RZ ;  /* 0x000001f0090b7810 */ /* 0x000fc80007f3e0ff */
[----:B------:R-:W-:Y:S01]  /*da50*/  R2UR UR6, R11 ;  /* 0x000000000b0672ca */ /* 0x000fe200000e0000 */
[----:B------:R-:W-:Y:S02]  /*da60*/  IMAD.MOV.U32 R11, RZ, RZ, R3 ;  /* 0x000000ffff0b7224 */ /* 0x000fe400078e0003 */
[----:B------:R0:W5:Y:S01]  /*da70*/  LDL.LU.64 R2, [R1+0x8] ;  /* 0x0000080001027983 */ /* 0x0001620000300a00 */
        /* <DEDUP_REMOVED lines=47> */
.L_x_1289:
[----:B------:R-:W-:Y:S01]  /*dd70*/  LOP3.LUT R14, R14, 0x1, RZ, 0x3c, !PT ;  /* 0x000000010e0e7812 */ /* 0x000fe200078e3cff */
[----:B------:R-:W-:Y:S06]  /*dd80*/  @P2 BRA `(.L_x_1277) ;  /* 0x0000000000142947 */ /* 0x000fec0003800000 */
[----:B------:R-:W-:Y:S01]  /*dd90*/  ISETP.NE.AND P1, PT, R12, RZ, PT ;  /* 0x000000ff0c00720c */ /* 0x000fe20003f25270 */
[----:B0-----:R-:W-:-:S04]  /*dda0*/  IMAD.MOV.U32 R20, RZ, RZ, 0x8100 ;  /* 0x00008100ff147424 */ /* 0x001fc800078e00ff */
[----:B------:R1:W-:Y:S08]  /*ddb0*/  SYNCS.ARRIVE.TRANS64 RZ, [R19+URZ+0x31610], R20 ;  /* 0x0316101413ff79a7 */ /* 0x0003f0000800003f */
[----:B------:R-:W-:Y:S05]  /*ddc0*/  @!P1 BRA `(.L_x_1277) ;  /* 0x0000000000049947 */ /* 0x000fea0003800000 */
[----:B------:R-:W-:Y:S01]  /*ddd0*/  BPT.TRAP 0x1 ;  /* 0x000000040000795c */ /* 0x000fe20000300000 */
.L_x_1277:
        /* <DEDUP_REMOVED lines=54> */
.L_x_1273:
        /* <DEDUP_REMOVED lines=14> */
.L_x_1290:
        /* <DEDUP_REMOVED lines=8> */
.L_x_1280:
        /* <DEDUP_REMOVED lines=51> */
.L_x_1269:
[----:B------:R-:W-:Y:S05]  /*e5d0*/  WARPSYNC.ALL ;  /* 0x0000000000007948 */ /* 0x000fea0003800000 */
[----:B------:R-:W-:-:S13]  /*e5e0*/  ELECT P0, URZ, PT ;  /* 0x00000000003f782f */ /* 0x000fda0003800000 */
[----:B------:R-:W-:Y:S05]  /*e5f0*/  @!P0 BRA `(.L_x_1169) ;  /* 0x0000000000708947 */ /* 0x000fea0003800000 */
[----:B------:R-:W-:-:S04]  /*e600*/  LOP3.LUT R21, R21, 0x2, RZ, 0xfc, !PT ;  /* 0x0000000215157812 */ /* 0x000fc800078efcff */
[----:B------:R-:W-:-:S13]  /*e610*/  ISETP.NE.AND P1, PT, R21, 0x3, PT ;  /* 0x000000031500780c */ /* 0x000fda0003f25270 */
[----:B------:R-:W-:Y:S05]  /*e620*/  @!P1 BRA `(.L_x_1281) ;  /* 0x0000000000049947 */ /* 0x000fea0003800000 */
[----:B-1----:R-:W-:Y:S01]  /*e630*/  BPT.TRAP 0x1 ;  /* 0x000000040000795c */ /* 0x002fe20000300000 */
.L_x_1281:
        /* <DEDUP_REMOVED lines=8> */
.L_x_1291:
        /* <DEDUP_REMOVED lines=9> */
.L_x_1292:
[----:B------:R-:W-:Y:S05]  /*e750*/  @!P1 BRA `(.L_x_1284) ;  /* 0x0000000000049947 */ /* 0x000fea0003800000 */
[----:B-1----:R-:W-:Y:S01]  /*e760*/  BPT.TRAP 0x1 ;  /* 0x000000040000795c */ /* 0x002fe20000300000 */
.L_x_1284:
[----:B------:R-:W-:-:S07]  /*e770*/  SHF.L.U32 R4, R4, 0x1f, RZ ;  /* 0x0000001f04047819 */ /* 0x000fce00000006ff */
.L_x_1285:
[----:B--2---:R2:W3:Y:S02]  /*e780*/  SYNCS.PHASECHK.TRANS64.TRYWAIT P0, [R7+URZ+0x31638], R4 ;  /* 0x03163804070075a7 */ /* 0x0044e4000800017f */
[----:B---3--:R-:W-:Y:S05]  /*e790*/  @!P0 NANOSLEEP.SYNCS 0x989680 ;  /* 0x009896800000895d */ /* 0x008fea0003900000 */
[----:B------:R-:W3:Y:S02]  /*e7a0*/  @!P0 SYNCS.PHASECHK.TRANS64 P0, [R7+URZ+0x31638], R4 ;  /* 0x03163804070085a7 */ /* 0x000ee4000800007f */
[----:B---3--:R-:W-:Y:S05]  /*e7b0*/  @!P0 BRA `(.L_x_1285) ;  /* 0xfffffffc00f08947 */ /* 0x008fea000383ffff */
.L_x_1169:
[----:B-1----:R-:W-:Y:S05]  /*e7c0*/  BSYNC B0 ;  /* 0x0000000000007941 */ /* 0x002fea0003800000 */
.L_x_1163:
[----:B------:R-:W-:Y:S05]  /*e7d0*/  EXIT ;  /* 0x000000000000794d */ /* 0x000fea0003800000 */
.L_x_1175:
[----:B0-----:R0:W1:Y:S02]  /*e7e0*/  SYNCS.PHASECHK.TRANS64.TRYWAIT P0, [R18+URZ+0x31600], R13 ;  /* 0x0316000d120075a7 */ /* 0x001064000800017f */
[----:B-1----:R-:W-:Y:S05]  /*e7f0*/  @!P0 NANOSLEEP.SYNCS 0x989680 ;  /* 0x009896800000895d */ /* 0x002fea0003900000 */
[----:B------:R-:W1:Y:S02]  /*e800*/  @!P0 SYNCS.PHASECHK.TRANS64 P0, [R18+URZ+0x31600], R13 ;  /* 0x0316000d120085a7 */ /* 0x000e64000800007f */
[----:B-1----:R-:W-:Y:S05]  /*e810*/  @!P0 BRA `(.L_x_1175) ;  /* 0xfffffffc00f08947 */ /* 0x002fea000383ffff */
[----:B------:R-:W-:Y:S05]  /*e820*/  BRA `(.L_x_1174) ;  /* 0xffffff2800207947 */ /* 0x000fea000383ffff */
.L_x_1179:
[----:B-1----:R1:W2:Y:S02]  /*e830*/  SYNCS.PHASECHK.TRANS64.TRYWAIT P1, [R17+URZ+0x31610], R8 ;  /* 0x03161008110075a7 */ /* 0x0022a4000802017f */
[----:B--2---:R-:W-:Y:S05]  /*e840*/  @!P1 NANOSLEEP.SYNCS 0x989680 ;  /* 0x009896800000995d */ /* 0x004fea0003900000 */
[----:B------:R-:W2:Y:S02]  /*e850*/  @!P1 SYNCS.PHASECHK.TRANS64 P1, [R17+URZ+0x31610], R8 ;  /* 0x03161008110095a7 */ /* 0x000ea4000802007f */
[----:B--2---:R-:W-:Y:S05]  /*e860*/  @!P1 BRA `(.L_x_1179) ;  /* 0xfffffffc00f09947 */ /* 0x004fea000383ffff */
[----:B------:R-:W-:Y:S05]  /*e870*/  BRA `(.L_x_1178) ;  /* 0xffffff3000987947 */ /* 0x000fea000383ffff */
.L_x_1183:
[----:B---3--:R3:W4:Y:S02]  /*e880*/  SYNCS.PHASECHK.TRANS64.TRYWAIT P1, [R18+URZ+0x31630], R9 ;  /* 0x03163009120075a7 */ /* 0x008724000802017f */
[----:B----4-:R-:W-:Y:S05]  /*e890*/  @!P1 NANOSLEEP.SYNCS 0x989680 ;  /* 0x009896800000995d */ /* 0x010fea0003900000 */
[----:B------:R-:W4:Y:S02]  /*e8a0*/  @!P1 SYNCS.PHASECHK.TRANS64 P1, [R18+URZ+0x31630], R9 ;  /* 0x03163009120095a7 */ /* 0x000f24000802007f */
[----:B----4-:R-:W-:Y:S05]  /*e8b0*/  @!P1 BRA `(.L_x_1183) ;  /* 0xfffffffc00f09947 */ /* 0x010fea000383ffff */
[----:B------:R-:W-:Y:S05]  /*e8c0*/  BRA `(.L_x_1182) ;  /* 0xffffff4c00987947 */ /* 0x000fea000383ffff */
.L_x_1271:
[----:B0-----:R0:W1:Y:S02]  /*e8d0*/  SYNCS.PHASECHK.TRANS64.TRYWAIT P0, [R0+URZ+0x31620], R5 ;  /* 0x03162005000075a7 */ /* 0x001064000800017f */
[----:B-1----:R-:W-:Y:S05]  /*e8e0*/  @!P0 NANOSLEEP.SYNCS 0x989680 ;  /* 0x009896800000895d */ /* 0x002fea0003900000 */
[----:B------:R-:W1:Y:S02]  /*e8f0*/  @!P0 SYNCS.PHASECHK.TRANS64 P0, [R0+URZ+0x31620], R5 ;  /* 0x03162005000085a7 */ /* 0x000e64000800007f */
[----:B-1----:R-:W-:Y:S05]  /*e900*/  @!P0 BRA `(.L_x_1271) ;  /* 0xfffffffc00f08947 */ /* 0x002fea000383ffff */
[----:B------:R-:W-:Y:S05]  /*e910*/  BRA `(.L_x_1286) ;  /* 0xffffffe400947947 */ /* 0x000fea000383ffff */
.L_x_1274:
[----:B0-----:R0:W1:Y:S02]  /*e920*/  SYNCS.PHASECHK.TRANS64.TRYWAIT P1, [R0+URZ+0x31638], R9 ;  /* 0x03163809000075a7 */ /* 0x001064000802017f */
[----:B-1----:R-:W-:Y:S05]  /*e930*/  @!P1 NANOSLEEP.SYNCS 0x989680 ;  /* 0x009896800000995d */ /* 0x002fea0003900000 */
[----:B------:R-:W1:Y:S02]  /*e940*/  @!P1 SYNCS.PHASECHK.TRANS64 P1, [R0+URZ+0x31638], R9 ;  /* 0x03163809000095a7 */ /* 0x000e64000802007f */
[----:B-1----:R-:W-:Y:S05]  /*e950*/  @!P1 BRA `(.L_x_1274) ;  /* 0xfffffffc00f09947 */ /* 0x002fea000383ffff */
[----:B------:R-:W-:Y:S05]  /*e960*/  BRA `(.L_x_1287) ;  /* 0xfffffff000107947 */ /* 0x000fea000383ffff */
.L_x_1276:
[----:B------:R-:W-:-:S07]  /*e970*/  SHF.L.U32 R20, R6, 0x1f, RZ ;  /* 0x0000001f06147819 */ /* 0x000fce00000006ff */
.L_x_1288:
[----:B0-----:R0:W1:Y:S02]  /*e980*/  SYNCS.PHASECHK.TRANS64.TRYWAIT P1, [R19+URZ+0x31620], R20 ;  /* 0x03162014130075a7 */ /* 0x001064000802017f */
[----:B-1----:R-:W-:Y:S05]  /*e990*/  @!P1 NANOSLEEP.SYNCS 0x989680 ;  /* 0x009896800000995d */ /* 0x002fea0003900000 */
[----:B------:R-:W1:Y:S02]  /*e9a0*/  @!P1 SYNCS.PHASECHK.TRANS64 P1, [R19+URZ+0x31620], R20 ;  /* 0x03162014130095a7 */ /* 0x000e64000802007f */
[----:B-1----:R-:W-:Y:S05]  /*e9b0*/  @!P1 BRA `(.L_x_1288) ;  /* 0xfffffffc00f09947 */ /* 0x002fea000383ffff */
[----:B------:R-:W-:Y:S05]  /*e9c0*/  BRA `(.L_x_1289) ;  /* 0xfffffff000e87947 */ /* 0x000fea000383ffff */
.L_x_1279:
[----:B0-----:R0:W2:Y:S02]  /*e9d0*/  SYNCS.PHASECHK.TRANS64.TRYWAIT P1, [R0+URZ+0x31638], R7 ;  /* 0x03163807000075a7 */ /* 0x0010a4000802017f */
[----:B--2---:R-:W-:Y:S05]  /*e9e0*/  @!P1 NANOSLEEP.SYNCS 0x989680 ;  /* 0x009896800000995d */ /* 0x004fea0003900000 */
[----:B------:R-:W2:Y:S02]  /*e9f0*/  @!P1 SYNCS.PHASECHK.TRANS64 P1, [R0+URZ+0x31638], R7 ;  /* 0x03163807000095a7 */ /* 0x000ea4000802007f */
[----:B--2---:R-:W-:Y:S05]  /*ea00*/  @!P1 BRA `(.L_x_1279) ;  /* 0xfffffffc00f09947 */ /* 0x004fea000383ffff */
[----:B------:R-:W-:Y:S05]  /*ea10*/  BRA `(.L_x_1290) ;  /* 0xfffffff800007947 */ /* 0x000fea000383ffff */
.L_x_1282:
[----:B0-----:R0:W2:Y:S02]  /*ea20*/  SYNCS.PHASECHK.TRANS64.TRYWAIT P0, [R6+URZ], R3 ;  /* 0x00000003060075a7 */ /* 0x0010a4000800017f */
[----:B--2---:R-:W-:Y:S05]  /*ea30*/  @!P0 NANOSLEEP.SYNCS 0x989680 ;  /* 0x009896800000895d */ /* 0x004fea0003900000 */
[----:B------:R-:W2:Y:S02]  /*ea40*/  @!P0 SYNCS.PHASECHK.TRANS64 P0, [R6+URZ], R3 ;  /* 0x00000003060085a7 */ /* 0x000ea4000800007f */
[----:B--2---:R-:W-:Y:S05]  /*ea50*/  @!P0 BRA `(.L_x_1282) ;  /* 0xfffffffc00f08947 */ /* 0x004fea000383ffff */
[----:B------:R-:W-:Y:S05]  /*ea60*/  BRA `(.L_x_1291) ;  /* 0xfffffffc00147947 */ /* 0x000fea000383ffff */
.L_x_1283:
[----:B0-----:R0:W2:Y:S02]  /*ea70*/  SYNCS.PHASECHK.TRANS64.TRYWAIT P0, [R5+URZ], R0 ;  /* 0x00000000050075a7 */ /* 0x0010a4000800017f */
[----:B--2---:R-:W-:Y:S05]  /*ea80*/  @!P0 NANOSLEEP.SYNCS 0x989680 ;  /* 0x009896800000895d */ /* 0x004fea0003900000 */
[----:B------:R-:W2:Y:S02]  /*ea90*/  @!P0 SYNCS.PHASECHK.TRANS64 P0, [R5+URZ], R0 ;  /* 0x00000000050085a7 */ /* 0x000ea4000800007f */
[----:B--2---:R-:W-:Y:S05]  /*eaa0*/  @!P0 BRA `(.L_x_1283) ;  /* 0xfffffffc00f08947 */ /* 0x004fea000383ffff */
[----:B------:R-:W-:Y:S05]  /*eab0*/  BRA `(.L_x_1292) ;  /* 0xfffffffc00247947 */ /* 0x000fea000383ffff */
.L_x_1293:
        /* <DEDUP_REMOVED lines=12> */
.L_x_2211:


//--------------------- .text._ZN7cutlass13device_kernelIN5flash11enable_sm90INS1_16FlashAttnBwdSm90INS1_25CollectiveMainloopBwdSm90ILi2ELi1ELi1EN4cute5tupleIJNS5_1CILi1EEES8_S8_EEENS6_IJNS7_ILi64EEENS7_ILi80EEENS7_ILi256EEEEEENS_6half_tEfNS_4arch4Sm90ELb0ELb0ELb0ELb1ELb0ELb0ELb1ELb1ELi2ELi1ELi1ELi1ELb0EEENS1_24CollectiveEpilogueBwdGQAISD_fSG_Li256ELb1ELb0EEENS1_19SingleTileSchedulerILb1ELb0ELb0ELi80EEEEEEEEEvNT_6ParamsE --------------------------
	.section	.text._ZN7cutlass13device_kernelIN5flash11enable_sm90INS1_16FlashAttnBwdSm90INS1_25CollectiveMainloopBwdSm90ILi2ELi1ELi1EN4cute5tupleIJNS5_1CILi1EEES8_S8_EEENS6_IJNS7_ILi64EEENS7_ILi80EEENS7_ILi256EEEEEENS_6half_tEfNS_4arch4Sm90ELb0ELb0ELb0ELb1ELb0ELb0ELb1ELb1ELi2ELi1ELi1ELi1ELb0EEENS1_24CollectiveEpilogueBwdGQAISD_fSG_Li256ELb1ELb0EEENS1_19SingleTileSchedulerILb1ELb0ELb0ELi80EEEEEEEEEvNT_6ParamsE,"ax",@progbits
	.align	128
.text._ZN7cutlass13device_kernelIN5flash11enable_sm90INS1_16FlashAttnBwdSm90INS1_25CollectiveMainloopBwdSm90ILi2ELi1ELi1EN4cute5tupleIJNS5_1CILi1EEES8_S8_EEENS6_IJNS7_ILi64EEENS7_ILi80EEENS7_ILi256EEEEEENS_6half_tEfNS_4arch4Sm90ELb0ELb0ELb0ELb1ELb0ELb0ELb1ELb1ELi2ELi1ELi1ELi1ELb0EEENS1_24CollectiveEpilogueBwdGQAISD_fSG_Li256ELb1ELb0EEENS1_19SingleTileSchedulerILb1ELb0ELb0ELi80EEEEEEEEEvNT_6ParamsE:
        .type           _ZN7cutlass13device_kernelIN5flash11enable_sm90INS1_16FlashAttnBwdSm90INS1_25CollectiveMainloopBwdSm90ILi2ELi1ELi1EN4cute5tupleIJNS5_1CILi1EEES8_S8_EEENS6_IJNS7_ILi64EEENS7_ILi80EEENS7_ILi256EEEEEENS_6half_tEfNS_4arch4Sm90ELb0ELb0ELb0ELb1ELb0ELb0ELb1ELb1ELi2ELi1ELi1ELi1ELb0EEENS1_24CollectiveEpilogueBwdGQAISD_fSG_Li256ELb1ELb0EEENS1_19SingleTileSchedulerILb1ELb0ELb0ELi80EEEEEEEEEvNT_6ParamsE,@function
        .size           _ZN7cutlass13device_kernelIN5flash11enable_sm90INS1_16FlashAttnBwdSm90INS1_25CollectiveMainloopBwdSm90ILi2ELi1ELi1EN4cute5tupleIJNS5_1CILi1EEES8_S8_EEENS6_IJNS7_ILi64EEENS7_ILi80EEENS7_ILi256EEEEEENS_6half_tEfNS_4arch4Sm90ELb0ELb0ELb0ELb1ELb0ELb0ELb1ELb1ELi2ELi1ELi1ELi1ELb0EEENS1_24CollectiveEpilogueBwdGQAISD_fSG_Li256ELb1ELb0EEENS1_19SingleTileSchedulerILb1ELb0ELb0ELi80EEEEEEEEEvNT_6ParamsE,(.L_x_2212 - _ZN7cutlass13device_kernelIN5flash11enable_sm90INS1_16FlashAttnBwdSm90INS1_25CollectiveMainloopBwdSm90ILi2ELi1ELi1EN4cute5tupleIJNS5_1CILi1EEES8_S8_EEENS6_IJNS7_ILi64EEENS7_ILi80EEENS7_ILi256EEEEEENS_6half_tEfNS_4arch4Sm90ELb0ELb0ELb0ELb1ELb0ELb0ELb1ELb1ELi2ELi1ELi1ELi1ELb0EEENS1_24CollectiveEpilogueBwdGQAISD_fSG_Li256ELb1ELb0EEENS1_19SingleTileSchedulerILb1ELb0ELb0ELi80EEEEEEEEEvNT_6ParamsE)
        .other          _ZN7cutlass13device_kernelIN5flash11enable_sm90INS1_16FlashAttnBwdSm90INS1_25CollectiveMainloopBwdSm90ILi2ELi1ELi1EN4cute5tupleIJNS5_1CILi1EEES8_S8_EEENS6_IJNS7_ILi64EEENS7_ILi80EEENS7_ILi256EEEEEENS_6half_tEfNS_4arch4Sm90ELb0ELb0ELb0ELb1ELb0ELb0ELb1ELb1ELi2ELi1ELi1ELi1ELb0EEENS1_24CollectiveEpilogueBwdGQAISD_fSG_Li256ELb1ELb0EEENS1_19SingleTileSchedulerILb1ELb0ELb0ELi80EEEEEEEEEvNT_6ParamsE,@"STO_CUDA_ENTRY STV_DEFAULT"
_ZN7cutlass13device_kernelIN5flash11enable_sm90INS1_16FlashAttnBwdSm90INS1_25CollectiveMainloopBwdSm90ILi2ELi1ELi1EN4cute5tupleIJNS5_1CILi1EEES8_S8_EEENS6_IJNS7_ILi64EEENS7_ILi80EEENS7_ILi256EEEEEENS_6half_tEfNS_4arch4Sm90ELb0ELb0ELb0ELb1ELb0ELb0ELb1ELb1ELi2ELi1ELi1ELi1ELb0EEENS1_24CollectiveEpilogueBwdGQAISD_fSG_Li256ELb1ELb0EEENS1_19SingleTileSchedulerILb1ELb0ELb0ELi80EEEEEEEEEvNT_6ParamsE:
        /* <DEDUP_REMOVED lines=23> */
.L_x_1295:
[----:B------:R-:W-:Y:S05]  /*0170*/  BSYNC B0 ;  /* 0x0000000000007941 */ /* 0x000fea0003800000 */
.L_x_1294:
        /* <DEDUP_REMOVED lines=34> */
.L_x_1296:
        /* <DEDUP_REMOVED lines=20> */
.L_x_1297:
[----:B-1----:R-:W-:Y:S01]  /*04e0*/  ISETP.NE.AND P0, PT, R2, RZ, PT ;  /* 0x000000ff0200720c */ /* 0x002fe20003f05270 */
[----:B------:R-:W-:Y:S01]  /*04f0*/  IMAD.MOV.U32 R21, RZ, RZ, 0x1 ;  /* 0x00000001ff157424 */ /* 0x000fe200078e00ff */
[----:B------:R-:W-:Y:S01]  /*0500*/  NOP ;  /* 0x0000000000007918 */ /* 0x000fe20000000000 */
[----:B------:R-:W-:Y:S03]  /*0510*/  BSSY B0, `(.L_x_1298) ;  /* 0x0000a96000007945 */ /* 0x000fe60003800000 */
[----:B------:R-:W-:Y:S01]  /*0520*/  SEL R21, R21, 0x2, !P0 ;  /* 0x0000000215157807 */ /* 0x000fe20004000000 */
[----:B--23--:R-:W-:Y:S06]  /*0530*/  BAR.SYNC.DEFER_BLOCKING 0x0 ;  /* 0x0000000000007b1d */ /* 0x00cfec0000010000 */
[----:B------:R-:W-:Y:S05]  /*0540*/  @!P0 BRA `(.L_x_1299) ;  /* 0x0000008800608947 */ /* 0x000fea0003800000 */
.L_x_1300:
        /* <DEDUP_REMOVED lines=15> */
.L_x_1301:
        /* <DEDUP_REMOVED lines=11> */
.L_x_1303:
[----:B------:R-:W3:Y:S02]  /*06f0*/  LDC R0, c[0x0][0x8c4] ;  /* 0x00023100ff007b82 */ /* 0x000ee40000000800 */
.L_x_1302:
[----:B-12---:R-:W-:-:S05]  /*0700*/  IMAD R3, R11, 0x50, RZ ;  /* 0x000000500b037824 */ /* 0x006fca00078e02ff */
[----:B---3-5:R-:W-:-:S04]  /*0710*/  ISETP.GE.AND P0, PT, R3, R0, PT ;  /* 0x000000000300720c */ /* 0x028fc80003f06270 */
[----:B------:R-:W-:-:S04]  /*0720*/  SEL R10, R7, 0xffffffff, !P0 ;  /* 0xffffffff070a7807 */ /* 0x000fc80004000000 */
[----:B------:R-:W-:Y:S01]  /*0730*/  ISETP.GE.AND P0, PT, R10, RZ, PT ;  /* 0x000000ff0a00720c */ /* 0x000fe20003f06270 */
[----:B------:R1:W-:-:S12]  /*0740*/  STL [R1], R10 ;  /* 0x0000000a01007387 */ /* 0x0003d80000100800 */
        /* <DEDUP_REMOVED lines=33> */
.L_x_1305:
        /* <DEDUP_REMOVED lines=8> */
.L_x_1306:
        /* <DEDUP_REMOVED lines=10> */
.L_x_1307:
        /* <DEDUP_REMOVED lines=103> */
.L_x_1309:
[----:B------:R-:W2:Y:S01]  /*10f0*/  LDL R15, [R1] ;  /* 0x00000000010f7983 */ /* 0x000ea20000100800 */
[----:B------:R-:W4:Y:S01]  /*1100*/  S2UR UR4, SR_CTAID.Y ;  /* 0x00000000000479c3 */ /* 0x000f220000002600 */
[----:B------:R-:W-:Y:S01]  /*1110*/  LOP3.LUT R11, R9, 0xffffff0, RZ, 0xc0, !PT ;  /* 0x0ffffff0090b7812 */ /* 0x000fe200078ec0ff */
[----:B------:R-:W-:Y:S01]  /*1120*/  IMAD.MOV.U32 R228, RZ, RZ, RZ ;  /* 0x000000ffffe47224 */ /* 0x000fe200078e00ff */
[--C-:B------:R-:W-:Y:S01]  /*1130*/  SHF.R.S32.HI R9, RZ, 0x5, R8.reuse ;  /* 0x00000005ff097819 */ /* 0x100fe20000011408 */
[----:B------:R-:W-:Y:S01]  /*1140*/  IMAD.MOV.U32 R19, RZ, RZ, RZ ;  /* 0x000000ffff137224 */ /* 0x000fe200078e00ff */
[----:B------:R-:W-:Y:S01]  /*1150*/  LOP3.LUT R5, R6, 0xffffff80, RZ, 0xc0, !PT ;  /* 0xffffff8006057812 */ /* 0x000fe200078ec0ff */
[----:B------:R-:W-:Y:S01]  /*1160*/  IMAD.IADD R11, R4, 0x1, -R11 ;  /* 0x00000001040b7824 */ /* 0x000fe200078e0a0b */
[----:B------:R-:W-:Y:S01]  /*1170*/  SHF.R.S32.HI R8, RZ, 0x1f, R8 ;  /* 0x0000001fff087819 */ /* 0x000fe20000011408 */
[----:B------:R-:W5:Y:S01]  /*1180*/  LDC.64 R16, c[0x0][0x2d8] ;  /* 0x0000b600ff107b82 */ /* 0x000f620000000a00 */
        /* <DEDUP_REMOVED lines=16> */
[----:B----4-:R-:W-:Y:S01]  /*1290*/  USHF.R.S32.HI UR5, URZ, 0x1f, UR4 ;  /* 0x0000001f3f057899 */ /* 0x010fe20008011404 */
[----:B------:R-:W-:Y:S01]  /*12a0*/  IMAD.IADD R4, R7, 0x1, -R4 ;  /* 0x0000000107047824 */ /* 0x000fe200078e0a04 */
[--C-:B------:R-:W-:Y:S01]  /*12b0*/  SHF.R.S32.HI R7, RZ, 0x2, R0.reuse ;  /* 0x00000002ff077819 */ /* 0x100fe20000011400 */
[----:B------:R-:W-:Y:S01]  /*12c0*/  IMAD R11, R8, 0x10, R11 ;  /* 0x00000010080b7824 */ /* 0x000fe200078e020b */
[----:B------:R-:W-:Y:S01]  /*12d0*/  SHF.R.S32.HI R8, RZ, 0x1f, R0 ;  /* 0x0000001fff087819 */ /* 0x000fe20000011400 */
[----:B------:R-:W-:Y:S01]  /*12e0*/  IMAD R13, R13, -0x8, R10 ;  /* 0xfffffff80d0d7824 */ /* 0x000fe200078e020a */
[----:B------:R-:W-:Y:S01]  /*12f0*/  LOP3.LUT R0, R0, 0xfffffffc, RZ, 0xc0, !PT ;  /* 0xfffffffc00007812 */ /* 0x000fe200078ec0ff */
[----:B-----5:R-:W-:Y:S01]  /*1300*/  IMAD R10, R16, UR5, RZ ;  /* 0x00000005100a7c24 */ /* 0x020fe2000f8e02ff */
[----:B------:R-:W-:-:S02]  /*1310*/  IADD3 R2, P0, R9, R2, RZ ;  /* 0x0000000209027210 */ /* 0x000fc40007f1e0ff */
[----:B------:R-:W-:Y:S02]  /*1320*/  CS2R R210, SRZ ;  /* 0x0000000000d27805 */ /* 0x000fe4000001ff00 */
[----:B------:R-:W-:Y:S01]  /*1330*/  LEA.HI R6, R6, R5, RZ, 0x5 ;  /* 0x0000000506067211 */ /* 0x000fe200078f28ff */
[----:B------:R-:W-:Y:S01]  /*1340*/  IMAD.IADD R0, R5, 0x1, -R0 ;  /* 0x0000000105007824 */ /* 0x000fe200078e0a00 */
[----:B------:R-:W-:Y:S02]  /*1350*/  LEA.HI R8, R8, R7, RZ, 0x3 ;  /* 0x0000000708087211 */ /* 0x000fe400078f18ff */
[----:B------:R-:W-:Y:S02]  /*1360*/  CS2R R208, SRZ ;  /* 0x0000000000d07805 */ /* 0x000fe4000001ff00 */
[----:B------:R-:W-:Y:S01]  /*1370*/  LEA.HI.X.SX32 R3, R9, R3, 0x1, P0 ;  /* 0x0000000309037211 */ /* 0x000fe200000f0eff */
[----:B------:R-:W-:Y:S01]  /*1380*/  IMAD R9, R17, UR4, R10 ;  /* 0x0000000411097c24 */ /* 0x000fe2000f8e020a */
[----:B------:R-:W-:Y:S01]  /*1390*/  LOP3.LUT R8, R8, 0xfffffff8, RZ, 0xc0, !PT ;  /* 0xfffffff808087812 */ /* 0x000fe200078ec0ff */
[----:B------:R-:W-:Y:S01]  /*13a0*/  IMAD R0, R0, -0x2, R13 ;  /* 0xfffffffe00007824 */ /* 0x000fe200078e020d */
[----:B------:R-:W-:Y:S01]  /*13b0*/  SHF.R.S32.HI R6, RZ, 0x5, R6 ;  /* 0x00000005ff067819 */ /* 0x000fe20000011406 */
[----:B------:R-:W-:Y:S01]  /*13c0*/  IMAD.WIDE.U32 R2, R16, UR4, R2 ;  /* 0x0000000410027c25 */ /* 0x000fe2000f8e0002 */
[----:B------:R-:W-:Y:S01]  /*13d0*/  ULDC.64 UR4, c[0x0][0x2e0] ;  /* 0x0000b80000047ab9 */ /* 0x000fe20000000a00 */
[----:B------:R-:W-:-:S02]  /*13e0*/  LOP3.LUT R229, R21, 0x1, RZ, 0xfc, !PT ;  /* 0x0000000115e57812 */ /* 0x000fc400078efcff */
[----:B------:R-:W-:Y:S01]  /*13f0*/  CS2R R206, SRZ ;  /* 0x0000000000ce7805 */ /* 0x000fe2000001ff00 */
[----:B------:R-:W-:Y:S01]  /*1400*/  IMAD.IADD R7, R7, 0x1, -R8 ;  /* 0x0000000107077824 */ /* 0x000fe200078e0a08 */
[----:B------:R-:W-:Y:S01]  /*1410*/  CS2R R204, SRZ ;  /* 0x0000000000cc7805 */ /* 0x000fe2000001ff00 */
[----:B------:R-:W-:Y:S01]  /*1420*/  IMAD.IADD R3, R3, 0x1, R9 ;  /* 0x0000000103037824 */ /* 0x000fe200078e0209 */
[----:B------:R-:W-:Y:S01]  /*1430*/  CS2R R202, SRZ ;  /* 0x0000000000ca7805 */ /* 0x000fe2000001ff00 */
[----:B------:R-:W-:Y:S01]  /*1440*/  IMAD R232, R6, 0x10, R7 ;  /* 0x0000001006e87824 */ /* 0x000fe200078e0207 */
        /* <DEDUP_REMOVED lines=74> */
[----:B------:R-:W-:Y:S01]  /*18f0*/  SHF.R.S32.HI R234, RZ, 0x6, R12 ;  /* 0x00000006ffea7819 */ /* 0x000fe2000001140c */
[----:B------:R-:W-:Y:S01]  /*1900*/  ULDC UR60, c[0x0][0x744] ;  /* 0x0001d100003c7ab9 */ /* 0x000fe20000000800 */
[----:B--2---:R-:W-:-:S02]  /*1910*/  SHF.R.S32.HI R5, RZ, 0x1f, R15 ;  /* 0x0000001fff057819 */ /* 0x004fc4000001140f */
[----:B------:R-:W-:Y:S02]  /*1920*/  SEL R231, R15, RZ, !P1 ;  /* 0x000000ff0fe77207 */ /* 0x000fe40004800000 */
[----:B------:R-:W-:-:S05]  /*1930*/  SEL R5, R5, RZ, !P1 ;  /* 0x000000ff05057207 */ /* 0x000fca0004800000 */
[----:B------:R-:W-:Y:S02]  /*1940*/  IMAD R8, R5, UR4, RZ ;  /* 0x0000000405087c24 */ /* 0x000fe4000f8e02ff */
[----:B------:R-:W-:Y:S02]  /*1950*/  IMAD.SHL.U32 R5, R11, 0x8, RZ ;  /* 0x000000080b057824 */ /* 0x000fe400078e00ff */
[C---:B------:R-:W-:Y:S02]  /*1960*/  IMAD R233, R231.reuse, UR5, R8 ;  /* 0x00000005e7e97c24 */ /* 0x040fe4000f8e0208 */
[----:B------:R-:W-:Y:S01]  /*1970*/  IMAD.WIDE.U32 R230, R231, UR4, R2 ;  /* 0x00000004e7e67c25 */ /* 0x000fe2000f8e0002 */
[----:B------:R-:W-:-:S03]  /*1980*/  ULDC.64 UR4, c[0x0][0x2c0] ;  /* 0x0000b00000047ab9 */ /* 0x000fc60000000a00 */
[----:B------:R-:W-:Y:S02]  /*1990*/  IMAD.MOV.U32 R3, RZ, RZ, RZ ;  /* 0x000000ffff037224 */ /* 0x000fe400078e00ff */
[----:B------:R-:W-:Y:S02]  /*19a0*/  IMAD R2, R5, 0x2, R18 ;  /* 0x0000000205027824 */ /* 0x000fe400078e0212 */
[----:B------:R-:W-:Y:S02]  /*19b0*/  IMAD.IADD R233, R231, 0x1, R233 ;  /* 0x00000001e7e97824 */ /* 0x000fe400078e02e9 */
[----:B------:R-:W-:Y:S02]  /*19c0*/  IMAD.U32 R236, RZ, RZ, UR4 ;  /* 0x00000004ffec7e24 */ /* 0x000fe4000f8e00ff */
[----:B------:R-:W-:-:S07]  /*19d0*/  IMAD.U32 R235, RZ, RZ, UR5 ;  /* 0x00000005ffeb7e24 */ /* 0x000fce000f8e00ff */
.L_x_1321:
[----:B------:R-:W-:-:S13]  /*19e0*/  ISETP.NE.AND P0, PT, R229, 0x3, PT ;  /* 0x00000003e500780c */ /* 0x000fda0003f05270 */
[----:B-1----:R-:W-:Y:S05]  /*19f0*/  @!P0 BRA `(.L_x_1311) ;  /* 0x0000000000048947 */ /* 0x002fea0003800000 */
[----:B------:R-:W-:Y:S01]  /*1a00*/  BPT.TRAP 0x1 ;  /* 0x000000040000795c */ /* 0x000fe20000300000 */
.L_x_1311:
[----:B------:R-:W-:Y:S01]  /*1a10*/  IMAD R17, R3, 0x8, R18 ;  /* 0x0000000803117824 */ /* 0x000fe200078e0212 */
[----:B------:R-:W-:-:S04]  /*1a20*/  SHF.L.U32 R8, R228, 0x1f, RZ ;  /* 0x0000001fe4087819 */ /* 0x000fc800000006ff */
[----:B------:R1:W2:Y:S01]  /*1a30*/  SYNCS.PHASECHK.TRANS64.TRYWAIT P1, [R17+URZ+0x31810], R8 ;  /* 0x03181008110075a7 */ /* 0x0002a2000802017f */
[----:B------:R-:W-:Y:S05]  /*1a40*/  @!P0 BRA `(.L_x_1312) ;  /* 0x0000000000048947 */ /* 0x000fea0003800000 */
[----:B------:R-:W-:Y:S01]  /*1a50*/  BPT.TRAP 0x1 ;  /* 0x000000040000795c */ /* 0x000fe20000300000 */
.L_x_1312:
        /* <DEDUP_REMOVED lines=11> */
.L_x_1313:
        /* <DEDUP_REMOVED lines=438> */
.L_x_1315:
[----:B------:R-:W-:-:S04]  /*3670*/  SHF.L.U32 R9, R19, 0x1f, RZ ;  /* 0x0000001f13097819 */ /* 0x000fc800000006ff */
[----:B------:R1:W4:Y:S01]  /*3680*/  SYNCS.PHASECHK.TRANS64.TRYWAIT P1, [R18+URZ+0x31830], R9 ;  /* 0x03183009120075a7 */ /* 0x000322000802017f */
[----:B------:R-:W-:Y:S05]  /*3690*/  @!P0 BRA `(.L_x_1316) ;  /* 0x0000000000048947 */ /* 0x000fea0003800000 */
[----:B------:R-:W-:Y:S01]  /*36a0*/  BPT.TRAP 0x1 ;  /* 0x000000040000795c */ /* 0x000fe20000300000 */
.L_x_1316:
        /* <DEDUP_REMOVED lines=11> */
.L_x_1317:
        /* <DEDUP_REMOVED lines=467> */
[--C-:B--2---:R-:W-:Y:S01]  /*5490*/  FFMA.FTZ R10, R29, UR60, -R14.reuse ;  /* 0x0000003c1d0a7c23 */ /* 0x104fe2000801080e */
[----:B------:R-:W-:Y:S01]  /*54a0*/  FSEL R25, R25, -INF , P6 ;  /* 0xff80000019197808 */ /* 0x000fe20003000000 */
[----:B------:R-:W-:Y:S01]  /*54b0*/  VIADD R24, R18, 0x2c500 ;  /* 0x0002c50012187836 */ /* 0x000fe20000000000 */
[----:B------:R-:W1:Y:S01]  /*54c0*/  LDS R29, [R26+0x2c300] ;  /* 0x02c300001a1d7984 */ /* 0x000e620000000800 */
[C---:B------:R-:W-:Y:S01]  /*54d0*/  ISETP.GT.AND P5, PT, R0.reuse, 0x30, PT ;  /* 0x000000300000780c */ /* 0x040fe20003fa4270 */
[--C-:B------:R-:W-:Y:S01]  /*54e0*/  FFMA.FTZ R8, R7, UR60, -R14.reuse ;  /* 0x0000003c07087c23 */ /* 0x100fe2000801080e */
[----:B------:R-:W-:Y:S01]  /*54f0*/  FSEL R27, R27, -INF , P6 ;  /* 0xff8000001b1b7808 */ /* 0x000fe20003000000 */
[----:B------:R-:W2:Y:S01]  /*5500*/  LDS R26, [R26+0x2c320] ;  /* 0x02c320001a1a7984 */ /* 0x000ea20000000800 */
[----:B------:R-:W-:Y:S01]  /*5510*/  ISETP.GT.AND P6, PT, R0, 0x31, PT ;  /* 0x000000310000780c */ /* 0x000fe20003fc4270 */
[----:B------:R-:W-:Y:S01]  /*5520*/  FFMA.FTZ R9, R25, UR60, -R14 ;  /* 0x0000003c19097c23 */ /* 0x000fe2000801080e */
[----:B------:R-:W-:Y:S01]  /*5530*/  FSEL R13, R36, -INF , P5 ;  /* 0xff800000240d7808 */ /* 0x000fe20002800000 */
[--C-:B---3--:R-:W-:Y:S01]  /*5540*/  FFMA.FTZ R21, R21, UR60, -R20.reuse ;  /* 0x0000003c15157c23 */ /* 0x108fe20008010814 */
        /* <DEDUP_REMOVED lines=15> */
[----:B------:R-:W3:Y:S01]  /*5640*/  MUFU.EX2 R8, R8 ;  /* 0x0000000800087308 */ /* 0x000ee20000000800 */
        /* <DEDUP_REMOVED lines=22> */
[--C-:B-1----:R-:W-:Y:S01]  /*57b0*/  FADD.FTZ R35, R44, -R29.reuse ;  /* 0x8000001d2c237221 */ /* 0x102fe20000010000 */
[--C-:B------:R-:W-:Y:S01]  /*57c0*/  FADD.FTZ R30, R45, -R29.reuse ;  /* 0x8000001d2d1e7221 */ /* 0x100fe20000010000 */
[--C-:B--2---:R-:W-:Y:S01]  /*57d0*/  FADD.FTZ R47, R47, -R26.reuse ;  /* 0x8000001a2f2f7221 */ /* 0x104fe20000010000 */
        /* <DEDUP_REMOVED lines=9> */
[----:B------:R-:W1:Y:S01]  /*5870*/  MUFU.EX2 R22, R22 ;  /* 0x0000001600167308 */ /* 0x000e620000000800 */
[----:B---3--:R-:W-:Y:S01]  /*5880*/  FMUL.FTZ R35, R8, R35 ;  /* 0x0000002308237220 */ /* 0x008fe20000410000 */
[----:B------:R-:W-:Y:S01]  /*5890*/  FADD.FTZ R29, R221, -R29 ;  /* 0x8000001ddd1d7221 */ /* 0x000fe20000010000 */
[C---:B----4-:R-:W-:Y:S01]  /*58a0*/  FMUL.FTZ R30, R9.reuse, R30 ;  /* 0x0000001e091e7220 */ /* 0x050fe20000410000 */
[----:B------:R-:W-:Y:S01]  /*58b0*/  F2FP.F16.F32.PACK_AB R8, R9, R8 ;  /* 0x000000080908723e */ /* 0x000fe200000000ff */
[----:B------:R-:W-:-:S02]  /*58c0*/  VIADD R39, R20, 0x80 ;  /* 0x0000008014277836 */ /* 0x000fc40000000000 */
[--C-:B------:R-:W-:Y:S01]  /*58d0*/  FADD.FTZ R46, R46, -R26.reuse ;  /* 0x8000001a2e2e7221 */ /* 0x100fe20000010000 */
[----:B------:R-:W-:Y:S01]  /*58e0*/  VIADD R40, R20, 0x180 ;  /* 0x0000018014287836 */ /* 0x000fe20000000000 */
[----:B------:R-:W2:Y:S01]  /*58f0*/  MUFU.EX2 R7, R7 ;  /* 0x0000000700077308 */ /* 0x000ea20000000800 */
[----:B------:R-:W-:Y:S01]  /*5900*/  IMAD R216, R4, 0x2000, R5 ;  /* 0x0000200004d87824 */ /* 0x000fe200078e0205 */
[----:B------:R-:W-:Y:S01]  /*5910*/  R2UR UR4, R39 ;  /* 0x00000000270472ca */ /* 0x000fe200000e0000 */
[----:B------:R-:W-:Y:S01]  /*5920*/  VIADD R39, R20, 0x100 ;  /* 0x0000010014277836 */ /* 0x000fe20000000000 */
[----:B------:R-:W-:Y:S01]  /*5930*/  R2UR UR6, R40 ;  /* 0x00000000280672ca */ /* 0x000fe200000e0000 */
[--C-:B------:R-:W-:Y:S01]  /*5940*/  FADD.FTZ R51, R51, -R26.reuse ;  /* 0x8000001a33337221 */ /* 0x100fe20000010000 */
[--C-:B------:R-:W-:Y:S01]  /*5950*/  FADD.FTZ R41, R54, -R26.reuse ;  /* 0x8000001a36297221 */ /* 0x100fe20000010000 */
[--C-:B------:R-:W-:Y:S01]  /*5960*/  FADD.FTZ R40, R55, -R26.reuse ;  /* 0x8000001a37287221 */ /* 0x100fe20000010000 */
[----:B------:R-:W3:Y:S01]  /*5970*/  MUFU.EX2 R10, R10 ;  /* 0x0000000a000a7308 */ /* 0x000ee20000000800 */
[C---:B-1----:R-:W-:Y:S01]  /*5980*/  F2FP.F16.F32.PACK_AB R9, R22.reuse, R21 ;  /* 0x000000151609723e */ /* 0x042fe200000000ff */
[----:B------:R-:W-:Y:S01]  /*5990*/  BAR.SYNC.DEFER_BLOCKING 0x9, 0x100 ;  /* 0x0244000000007b1d */ /* 0x000fe20000010000 */
[----:B------:R-:W-:Y:S01]  /*59a0*/  FMUL.FTZ R42, R22, R47 ;  /* 0x0000002f162a7220 */ /* 0x000fe20000410000 */
[----:B------:R-:W-:Y:S01]  /*59b0*/  R2UR UR5, R39 ;  /* 0x00000000270572ca */ /* 0x000fe200000e0000 */
[--C-:B------:R-:W-:Y:S01]  /*59c0*/  FADD.FTZ R39, R218, -R26.reuse ;  /* 0x8000001ada277221 */ /* 0x100fe20000010000 */
[--C-:B------:R-:W-:Y:S01]  /*59d0*/  FADD.FTZ R219, R219, -R26.reuse ;  /* 0x8000001adbdb7221 */ /* 0x100fe20000010000 */
[----:B------:R-:W-:Y:S01]  /*59e0*/  FADD.FTZ R222, R222, -R26 ;  /* 0x8000001adede7221 */ /* 0x000fe20000010000 */
[----:B------:R-:W1:Y:S01]  /*59f0*/  MUFU.EX2 R23, R23 ;  /* 0x0000001700177308 */ /* 0x000e620000000800 */
[----:B--2---:R-:W-:Y:S01]  /*5a00*/  FMUL.FTZ R48, R7, R48 ;  /* 0x0000003007307220 */ /* 0x004fe20000410000 */
[----:B------:R-:W-:Y:S01]  /*5a10*/  SHF.R.U32.HI R217, RZ, 0x4, R216 ;  /* 0x00000004ffd97819 */ /* 0x000fe200000116d8 */
[----:B------:R-:W-:Y:S01]  /*5a20*/  FADD.FTZ R26, R223, -R26 ;  /* 0x8000001adf1a7221 */ /* 0x000fe20000010000 */
[----:B------:R-:W-:Y:S01]  /*5a30*/  FMUL.FTZ R21, R21, R46 ;  /* 0x0000002e15157220 */ /* 0x000fe20000410000 */
[----:B------:R-:W-:Y:S01]  /*5a40*/  F2FP.F16.F32.PACK_AB R30, R30, R35 ;  /* 0x000000231e1e723e */ /* 0x000fe200000000ff */
[----:B------:R-:W-:Y:S01]  /*5a50*/  VIADD R5, R20, 0x200 ;  /* 0x0000020014057836 */ /* 0x000fe20000000000 */
[----:B------:R-:W-:Y:S01]  /*5a60*/  LOP3.LUT R217, R217, 0x3fff, RZ, 0xc0, !PT ;  /* 0x00003fffd9d97812 */ /* 0x000fe200078ec0ff */
[----:B------:R-:W2:Y:S01]  /*5a70*/  MUFU.EX2 R6, R6 ;  /* 0x0000000600067308 */ /* 0x000ea20000000800 */
[C---:B---3--:R-:W-:Y:S01]  /*5a80*/  FMUL.FTZ R49, R10.reuse, R49 ;  /* 0x000000310a317220 */ /* 0x048fe20000410000 */
[----:B------:R-:W-:Y:S01]  /*5a90*/  F2FP.F16.F32.PACK_AB R22, R10, R7 ;  /* 0x000000070a16723e */ /* 0x000fe200000000ff */
[----:B------:R-:W-:Y:S01]  /*5aa0*/  UMOV UR14, UR4 ;  /* 0x00000004000e7c82 */ /* 0x000fe20008000000 */
[----:B------:R-:W-:Y:S01]  /*5ab0*/  R2UR UR56, R217 ;  /* 0x00000000d93872ca */ /* 0x000fe200000e0000 */
[----:B------:R-:W-:Y:S01]  /*5ac0*/  UMOV UR10, UR5 ;  /* 0x00000005000a7c82 */ /* 0x000fe20008000000 */
[----:B------:R-:W-:Y:S01]  /*5ad0*/  F2FP.F16.F32.PACK_AB R48, R49, R48 ;  /* 0x000000303130723e */ /* 0x000fe200000000ff */
[----:B------:R-:W-:Y:S01]  /*5ae0*/  UMOV UR18, UR6 ;  /* 0x0000000600127c82 */ /* 0x000fe20008000000 */
[----:B------:R-:W3:Y:S01]  /*5af0*/  MUFU.EX2 R12, R12 ;  /* 0x0000000c000c7308 */ /* 0x000ee20000000800 */
[----:B-1----:R-:W-:Y:S01]  /*5b00*/  FMUL.FTZ R50, R23, R50 ;  /* 0x0000003217327220 */ /* 0x002fe20000410000 */
[----:B------:R-:W-:Y:S01]  /*5b10*/  STSM.16.M88.2 [R2+0x2c500], R8 ;  /* 0x02c5000802007844 */ /* 0x000fe20000000100 */
[----:B------:R-:W-:-:S02]  /*5b20*/  R2UR UR58, R20 ;  /* 0x00000000143a72ca */ /* 0x000fc400000e0000 */
[----:B------:R-:W-:Y:S01]  /*5b30*/  R2UR UR7, R5 ;  /* 0x00000000050772ca */ /* 0x000fe200000e0000 */
[----:B------:R-:W-:Y:S02]  /*5b40*/  VIADD R5, R217, 0x80 ;  /* 0x00000080d9057836 */ /* 0x000fe40000000000 */
[----:B------:R-:W1:Y:S01]  /*5b50*/  MUFU.EX2 R28, R28 ;  /* 0x0000001c001c7308 */ /* 0x000e620000000800 */
[----:B--2---:R-:W-:Y:S01]  /*5b60*/  FMUL.FTZ R10, R6, R31 ;  /* 0x0000001f060a7220 */ /* 0x004fe20000410000 */
[----:B------:R-:W-:Y:S01]  /*5b70*/  F2FP.F16.F32.PACK_AB R31, R42, R21 ;  /* 0x000000152a1f723e */ /* 0x000fe200000000ff */
[----:B------:R-:W-:Y:S01]  /*5b80*/  UMOV UR12, UR56 ;  /* 0x00000038000c7c82 */ /* 0x000fe20008000000 */
[----:B------:R-:W-:Y:S01]  /*5b90*/  UMOV UR8, UR56 ;  /* 0x0000003800087c82 */ /* 0x000fe20008000000 */
[----:B------:R-:W-:Y:S01]  /*5ba0*/  UMOV UR16, UR56 ;  /* 0x0000003800107c82 */ /* 0x000fe20008000000 */
[----:B------:R-:W-:Y:S01]  /*5bb0*/  R2UR UR48, R5 ;  /* 0x00000000053072ca */ /* 0x000fe200000e0000 */
[----:B------:R-:W-:Y:S01]  /*5bc0*/  VIADD R5, R20, 0x90 ;  /* 0x0000009014057836 */ /* 0x000fe20000000000 */
[----:B------:R-:W2:Y:S01]  /*5bd0*/  MUFU.EX2 R11, R11 ;  /* 0x0000000b000b7308 */ /* 0x000ea20000000800 */
[----:B---3--:R-:W-:-:S03]  /*5be0*/  FMUL.FTZ R33, R12, R33 ;  /* 0x000000210c217220 */ /* 0x008fc60000410000 */
[----:B------:R-:W-:Y:S01]  /*5bf0*/  R2UR UR4, R5 ;  /* 0x00000000050472ca */ /* 0x000fe200000e0000 */
[----:B------:R-:W-:-:S03]  /*5c00*/  VIADD R5, R20, 0x190 ;  /* 0x0000019014057836 */ /* 0x000fc60000000000 */
[----:B------:R-:W3:Y:S01]  /*5c10*/  MUFU.EX2 R13, R13 ;  /* 0x0000000d000d7308 */ /* 0x000ee20000000800 */
[C---:B-1----:R-:W-:Y:S01]  /*5c20*/  F2FP.F16.F32.PACK_AB R23, R28.reuse, R23 ;  /* 0x000000171c17723e */ /* 0x042fe200000000ff */
[----:B------:R-:W-:Y:S01]  /*5c30*/  FMUL.FTZ R51, R28, R51 ;  /* 0x000000331c337220 */ /* 0x000fe20000410000 */
[----:B------:R-:W-:Y:S01]  /*5c40*/  R2UR UR54, R5 ;  /* 0x00000000053672ca */ /* 0x000fe200000e0000 */
[----:B------:R-:W-:Y:S01]  /*5c50*/  VIADD R5, R20, 0x210 ;  /* 0x0000021014057836 */ /* 0x000fe20000000000 */
[----:B------:R-:W-:Y:S01]  /*5c60*/  UMOV UR52, UR48 ;  /* 0x0000003000347c82 */ /* 0x000fe20008000000 */
[----:B------:R1:W-:Y:S01]  /*5c70*/  STSM.16.M88.2 [R2+0x2cd00], R22 ;  /* 0x02cd001602007844 */ /* 0x0003e20000000100 */
[----:B------:R-:W-:Y:S01]  /*5c80*/  F2FP.F16.F32.PACK_AB R49, R51, R50 ;  /* 0x000000323331723e */ /* 0x000fe200000000ff */
[----:B------:R-:W4:Y:S01]  /*5c90*/  MUFU.EX2 R14, R14 ;  /* 0x0000000e000e7308 */ /* 0x000f220000000800 */
[C---:B--2---:R-:W-:Y:S01]  /*5ca0*/  F2FP.F16.F32.PACK_AB R6, R11.reuse, R6 ;  /* 0x000000060b06723e */ /* 0x044fe200000000ff */
[----:B------:R-:W-:Y:S01]  /*5cb0*/  FMUL.FTZ R43, R11, R32 ;  /* 0x000000200b2b7220 */ /* 0x000fe20000410000 */
[----:B------:R-:W-:Y:S01]  /*5cc0*/  R2UR UR46, R5 ;  /* 0x00000000052e72ca */ /* 0x000fe200000e0000 */
[----:B------:R-:W-:Y:S01]  /*5cd0*/  UMOV UR44, UR48 ;  /* 0x00000030002c7c82 */ /* 0x000fe20008000000 */
[----:B------:R-:W-:-:S02]  /*5ce0*/  VIADD R5, R217, 0x100 ;  /* 0x00000100d9057836 */ /* 0x000fc40000000000 */
[----:B------:R-:W-:Y:S01]  /*5cf0*/  F2FP.F16.F32.PACK_AB R10, R43, R10 ;  /* 0x0000000a2b0a723e */ /* 0x000fe200000000ff */
[----:B------:R-:W2:Y:S01]  /*5d00*/  MUFU.EX2 R36, R36 ;  /* 0x0000002400247308 */ /* 0x000ea20000000800 */
[C---:B---3--:R-:W-:Y:S01]  /*5d10*/  FMUL.FTZ R34, R13.reuse, R34 ;  /* 0x000000220d227220 */ /* 0x048fe20000410000 */
[----:B------:R-:W-:Y:S02]  /*5d20*/  F2FP.F16.F32.PACK_AB R12, R13, R12 ;  /* 0x0000000c0d0c723e */ /* 0x000fe400000000ff */
[----:B------:R-:W-:Y:S01]  /*5d30*/  R2UR UR28, R5 ;  /* 0x00000000051c72ca */ /* 0x000fe200000e0000 */
[----:B------:R-:W-:Y:S01]  /*5d40*/  VIADD R5, R20, 0xa0 ;  /* 0x000000a014057836 */ /* 0x000fe20000000000 */
[----:B------:R-:W-:Y:S02]  /*5d50*/  F2FP.F16.F32.PACK_AB R34, R34, R33 ;  /* 0x000000212222723e */ /* 0x000fe400000000ff */
[----:B------:R-:W3:Y:S01]  /*5d60*/  MUFU.EX2 R37, R37 ;  /* 0x0000002500257308 */ /* 0x000ee20000000800 */
[----:B----4-:R-:W-:Y:S01]  /*5d70*/  FMUL.FTZ R29, R14, R29 ;  /* 0x0000001d0e1d7220 */ /* 0x010fe20000410000 */
[----:B------:R-:W-:Y:S01]  /*5d80*/  R2UR UR42, R5 ;  /* 0x00000000052a72ca */ /* 0x000fe200000e0000 */
[----:B------:R-:W-:Y:S01]  /*5d90*/  VIADD R5, R20, 0x1a0 ;  /* 0x000001a014057836 */ /* 0x000fe20000000000 */
[----:B-1----:R-:W-:-:S04]  /*5da0*/  MOV R23, UR31 ;  /* 0x0000001f00177c02 */ /* 0x002fc80008000f00 */
[----:B------:R-:W1:Y:S01]  /*5db0*/  MUFU.EX2 R15, R15 ;  /* 0x0000000f000f7308 */ /* 0x000e620000000800 */
[----:B--2---:R-:W-:Y:S01]  /*5dc0*/  FMUL.FTZ R41, R36, R41 ;  /* 0x0000002924297220 */ /* 0x004fe20000410000 */
[----:B------:R-:W-:Y:S01]  /*5dd0*/  R2UR UR34, R5 ;  /* 0x00000000052272ca */ /* 0x000fe200000e0000 */
[----:B------:R-:W-:Y:S01]  /*5de0*/  VIADD R5, R20, 0x220 ;  /* 0x0000022014057836 */ /* 0x000fe20000000000 */
[----:B------:R-:W-:Y:S01]  /*5df0*/  UMOV UR40, UR28 ;  /* 0x0000001c00287c82 */ /* 0x000fe20008000000 */
[----:B------:R-:W-:Y:S01]  /*5e00*/  UMOV UR36, UR28 ;  /* 0x0000001c00247c82 */ /* 0x000fe20008000000 */
[----:B------:R-:W-:Y:S01]  /*5e10*/  UMOV UR32, UR28 ;  /* 0x0000001c00207c82 */ /* 0x000fe20008000000 */
[----:B------:R-:W-:Y:S01]  /*5e20*/  UMOV UR24, UR28 ;  /* 0x0000001c00187c82 */ /* 0x000fe20008000000 */
[----:B------:R-:W2:Y:S01]  /*5e30*/  MUFU.EX2 R38, R38 ;  /* 0x0000002600267308 */ /* 0x000ea20000000800 */
[C---:B---3--:R-:W-:Y:S01]  /*5e40*/  F2FP.F16.F32.PACK_AB R7, R37.reuse, R36 ;  /* 0x000000242507723e */ /* 0x048fe200000000ff */
[----:B------:R-:W-:Y:S01]  /*5e50*/  FMUL.FTZ R40, R37, R40 ;  /* 0x0000002825287220 */ /* 0x000fe20000410000 */
[----:B------:R-:W-:Y:S01]  /*5e60*/  R2UR UR26, R5 ;  /* 0x00000000051a72ca */ /* 0x000fe200000e0000 */
[----:B------:R-:W-:-:S02]  /*5e70*/  IMAD R5, R4, 0x2800, R18 ;  /* 0x0000280004057824 */ /* 0x000fc400078e0212 */
[----:B------:R3:W-:Y:S01]  /*5e80*/  STSM.16.M88.2 [R2+0x2d500], R6 ;  /* 0x02d5000602007844 */ /* 0x0007e20000000100 */
[----:B------:R-:W-:Y:S01]  /*5e90*/  F2FP.F16.F32.PACK_AB R11, R40, R41 ;  /* 0x00000029280b723e */ /* 0x000fe200000000ff */
[----:B------:R-:W4:Y:S01]  /*5ea0*/  MUFU.EX2 R27, R27 ;  /* 0x0000001b001b7308 */ /* 0x000f220000000800 */
[----:B-1----:R-:W-:Y:S01]  /*5eb0*/  FMUL.FTZ R220, R15, R220 ;  /* 0x000000dc0fdc7220 */ /* 0x002fe20000410000 */
[----:B------:R-:W-:Y:S02]  /*5ec0*/  F2FP.F16.F32.PACK_AB R14, R14, R15 ;  /* 0x0000000f0e0e723e */ /* 0x000fe400000000ff */
[----:B------:R-:W-:-:S04]  /*5ed0*/  SHF.R.U32.HI R5, RZ, 0x4, R5 ;  /* 0x00000004ff057819 */ /* 0x000fc80000011605 */
[----:B------:R-:W1:Y:S01]  /*5ee0*/  MUFU.EX2 R25, R25 ;  /* 0x0000001900197308 */ /* 0x000e620000000800 */
[----:B--2---:R-:W-:Y:S01]  /*5ef0*/  FMUL.FTZ R39, R38, R39 ;  /* 0x0000002726277220 */ /* 0x004fe20000410000 */
[----:B---3--:R-:W-:Y:S01]  /*5f00*/  VIADD R6, R20, 0x10 ;  /* 0x0000001014067836 */ /* 0x008fe20000000000 */
[----:B------:R-:W-:-:S04]  /*5f10*/  LOP3.LUT R5, R5, 0x3fff, RZ, 0xc0, !PT ;  /* 0x00003fff05057812 */ /* 0x000fc800078ec0ff */
[----:B------:R-:W-:Y:S01]  /*5f20*/  R2UR UR50, R6 ;  /* 0x00000000063272ca */ /* 0x000fe200000e0000 */
[----:B------:R-:W2:Y:S01]  /*5f30*/  MUFU.EX2 R24, R24 ;  /* 0x0000001800187308 */ /* 0x000ea20000000800 */
[C---:B----4-:R-:W-:Y:S01]  /*5f40*/  F2FP.F16.F32.PACK_AB R13, R27.reuse, R38 ;  /* 0x000000261b0d723e */ /* 0x050fe200000000ff */
[----:B------:R-:W-:Y:S01]  /*5f50*/  FMUL.FTZ R8, R27, R219 ;  /* 0x000000db1b087220 */ /* 0x000fe20000410000 */
[----:B------:R-:W-:-:S03]  /*5f60*/  VIADD R6, R20, 0x110 ;  /* 0x0000011014067836 */ /* 0x000fc60000000000 */
[----:B------:R-:W-:Y:S01]  /*5f70*/  STSM.16.M88.2 [R2+0x2dd00], R12 ;  /* 0x02dd000c02007844 */ /* 0x000fe20000000100 */
[----:B------:R-:W-:Y:S01]  /*5f80*/  F2FP.F16.F32.PACK_AB R35, R8, R39 ;  /* 0x000000270823723e */ /* 0x000fe200000000ff */
[----:B-1----:R-:W-:Y:S01]  /*5f90*/  FMUL.FTZ R222, R25, R222 ;  /* 0x000000de19de7220 */ /* 0x002fe20000410000 */
[----:B------:R-:W-:Y:S02]  /*5fa0*/  F2FP.F16.F32.PACK_AB R8, R29, R220 ;  /* 0x000000dc1d08723e */ /* 0x000fe400000000ff */
[----:B------:R-:W-:Y:S01]  /*5fb0*/  R2UR UR5, R6 ;  /* 0x00000000060572ca */ /* 0x000fe200000e0000 */
[----:B------:R-:W-:Y:S01]  /*5fc0*/  VIADD R6, R20, 0x20 ;  /* 0x0000002014067836 */ /* 0x000fe20000000000 */
[C---:B--2---:R-:W-:Y:S01]  /*5fd0*/  F2FP.F16.F32.PACK_AB R15, R24.reuse, R25 ;  /* 0x00000019180f723e */ /* 0x044fe200000000ff */
[----:B------:R-:W-:-:S03]  /*5fe0*/  FMUL.FTZ R9, R24, R26 ;  /* 0x0000001a18097220 */ /* 0x000fc60000410000 */
[----:B------:R-:W-:Y:S01]  /*5ff0*/  R2UR UR30, R6 ;  /* 0x00000000061e72ca */ /* 0x000fe200000e0000 */
[----:B------:R-:W-:Y:S01]  /*6000*/  VIADD R6, R20, 0x120 ;  /* 0x0000012014067836 */ /* 0x000fe20000000000 */
[----:B------:R-:W-:Y:S01]  /*6010*/  STSM.16.M88.2 [R2+0x2e500], R14 ;  /* 0x02e5000e02007844 */ /* 0x000fe20000000100 */
[----:B------:R-:W-:-:S03]  /*6020*/  F2FP.F16.F32.PACK_AB R9, R9, R222 ;  /* 0x000000de0909723e */ /* 0x000fc600000000ff */
[----:B------:R-:W-:Y:S01]  /*6030*/  R2UR UR38, R6 ;  /* 0x00000000062672ca */ /* 0x000fe200000e0000 */
[----:B------:R1:W-:Y:S06]  /*6040*/  MEMBAR.ALL.CTA ;  /* 0x0000000000007992 */ /* 0x0003ec0000008000 */
[----:B-1----:R-:W1:Y:S01]  /*6050*/  FENCE.VIEW.ASYNC.S ;  /* 0x00000000000073c6 */ /* 0x002e620000000000 */
[----:B------:R-:W-:-:S05]  /*6060*/  VIADD R6, R18, 0x2ed00 ;  /* 0x0002ed0012067836 */ /* 0x000fca0000000000 */
[----:B------:R-:W-:Y:S02]  /*6070*/  SHF.R.U32.HI R6, RZ, 0x4, R6 ;  /* 0x00000004ff067819 */ /* 0x000fe40000011606 */
[----:B------:R-:W-:Y:S02]  /*6080*/  MOV R7, UR30 ;  /* 0x0000001e00077c02 */ /* 0x000fe40008000f00 */
[----:B------:R-:W-:-:S04]  /*6090*/  LOP3.LUT R22, R6, 0x3fff, RZ, 0xc0, !PT ;  /* 0x00003fff06167812 */ /* 0x000fc800078ec0ff */
[----:B------:R-:W-:Y:S01]  /*60a0*/  LOP3.LUT R6, R22, 0x400000, RZ, 0xfc, !PT ;  /* 0x0040000016067812 */ /* 0x000fe200078efcff */
        /* <DEDUP_REMOVED lines=11> */
[----:B--2---:R-:W-:Y:S01]  /*6160*/  VIADD R8, R217, 0x180 ;  /* 0x00000180d9087836 */ /* 0x004fe20000000000 */
[----:B------:R-:W-:Y:S01]  /*6170*/  UMOV UR12, UR14 ;  /* 0x0000000e000c7c82 */ /* 0x000fe20008000000 */
[----:B------:R-:W-:Y:S01]  /*6180*/  VIADD R9, R20, 0x30 ;  /* 0x0000003014097836 */ /* 0x000fe20000000000 */
        /* <DEDUP_REMOVED lines=97> */
[----:B------:R-:W-:-:S06]  /*67a0*/  WARPGROUP.ARRIVE ;  /* 0x00000000000079c5 */ /* 0x000fcc0000000000 */
        /* <DEDUP_REMOVED lines=269> */
.L_x_1319:
        /* <DEDUP_REMOVED lines=112> */
.L_x_1320:
        /* <DEDUP_REMOVED lines=94> */
.L_x_1308:
[----:B------:R-:W-:Y:S05]  /*8560*/  @P0 BRA `(.L_x_1304) ;  /* 0x0000002800400947 */ /* 0x000fea0003800000 */
[----:B------:R-:W2:Y:S01]  /*8570*/  LDL.LU R224, [R1] ;  /* 0x0000000001e07983 */ /* 0x000ea20000300800 */
[----:B------:R-:W3:Y:S01]  /*8580*/  LDC.64 R2, c[0x0][0x878] ;  /* 0x00021e00ff027b82 */ /* 0x000ee20000000a00 */
[----:B------:R-:W-:Y:S01]  /*8590*/  ULDC.64 UR4, c[0x0][0x208] ;  /* 0x0000820000047ab9 */ /* 0x000fe20000000a00 */
[----:B------:R-:W4:Y:S06]  /*85a0*/  S2R R22, SR_TID.X ;  /* 0x0000000000167919 */ /* 0x000f2c0000002100 */
[----:B------:R-:W5:Y:S01]  /*85b0*/  LDC R0, c[0x0][0x850] ;  /* 0x00021400ff007b82 */ /* 0x000f620000000800 */
[----:B------:R-:W5:Y:S01]  /*85c0*/  S2R R7, SR_CTAID.Y ;  /* 0x0000000000077919 */ /* 0x000f620000002600 */
[----:B------:R-:W5:Y:S06]  /*85d0*/  S2R R8, SR_CTAID.X ;  /* 0x0000000000087919 */ /* 0x000f6c0000002500 */
[----:B------:R-:W5:Y:S01]  /*85e0*/  LDC.64 R10, c[0x0][0x818] ;  /* 0x00020600ff0a7b82 */ /* 0x000f620000000a00 */
[----:B---3--:R-:W-:-:S07]  /*85f0*/  ISETP.NE.U32.AND P0, PT, R2, RZ, PT ;  /* 0x000000ff0200720c */ /* 0x008fce0003f05070 */
[----:B------:R-:W3:Y:S01]  /*8600*/  LDC.64 R14, c[0x0][0x840] ;  /* 0x00021000ff0e7b82 */ /* 0x000ee20000000a00 */
[----:B------:R-:W-:-:S07]  /*8610*/  ISETP.NE.AND.EX P0, PT, R3, RZ, PT, P0 ;  /* 0x000000ff0300720c */ /* 0x000fce0003f05300 */
[----:B------:R-:W3:Y:S08]  /*8620*/  LDC.64 R12, c[0x0][0x820] ;  /* 0x00020800ff0c7b82 */ /* 0x000ef00000000a00 */
[----:B------:R-:W2:Y:S08]  /*8630*/  @P0 LDC.64 R2, c[0x0][0x878] ;  /* 0x00021e00ff020b82 */ /* 0x000eb00000000a00 */
[----:B-1----:R-:W1:Y:S08]  /*8640*/  LDC.64 R16, c[0x0][0x848] ;  /* 0x00021200ff107b82 */ /* 0x002e700000000a00 */
[----:B------:R-:W1:Y:S08]  /*8650*/  LDC.64 R18, c[0x0][0x800] ;  /* 0x00020000ff127b82 */ /* 0x000e700000000a00 */
[----:B------:R-:W1:Y:S01]  /*8660*/  LDC.64 R20, c[0x0][0x828] ;  /* 0x00020a00ff147b82 */ /* 0x000e620000000a00 */
[----:B--2---:R-:W-:-:S06]  /*8670*/  @P0 IMAD.WIDE R2, R224, 0x4, R2 ;  /* 0x00000004e0020825 */ /* 0x004fcc00078e0202 */
[----:B------:R2:W3:Y:S01]  /*8680*/  @P0 LDG.E R2, desc[UR4][R2.64] ;  /* 0x0000000402020981 */ /* 0x0004e2000c1e1900 */
[----:B----4-:R-:W-:Y:S01]  /*8690*/  VIADD R23, R22, 0xffffff80 ;  /* 0xffffff8016177836 */ /* 0x010fe20000000000 */
[----:B------:R-:W4:Y:S08]  /*86a0*/  S2UR UR5, SR_CgaCtaId ;  /* 0x00000000000579c3 */ /* 0x000f300000008800 */
[----:B------:R-:W-:Y:S01]  /*86b0*/  BAR.SYNC.DEFER_BLOCKING 0x1, 0x100 ;  /* 0x0044000000007b1d */ /* 0x000fe20000010000 */
[----:B-----5:R-:W-:-:S02]  /*86c0*/  ISETP.NE.AND P1, PT, R0, 0x1, PT ;  /* 0x000000010000780c */ /* 0x020fc40003f25270 */
[----:B------:R-:W-:-:S03]  /*86d0*/  SHF.R.S32.HI R0, RZ, 0x1f, R23 ;  /* 0x0000001fff007819 */ /* 0x000fc60000011417 */
[----:B------:R-:W-:Y:S01]  /*86e0*/  UMOV UR4, 0x400 ;  /* 0x0000040000047882 */ /* 0x000fe20000000000 */
[----:B------:R-:W-:Y:S01]  /*86f0*/  LEA.HI R6, R0, R23, RZ, 0x7 ;  /* 0x0000001700067211 */ /* 0x000fe200078f38ff */
[----:B------:R-:W-:Y:S03]  /*8700*/  BSSY B1, `(.L_x_1322) ;  /* 0x0000054000017945 */ /* 0x000fe60003800000 */
[----:B------:R-:W-:Y:S02]  /*8710*/  LOP3.LUT R0, R6, 0x3fffff80, RZ, 0xc0, !PT ;  /* 0x3fffff8006007812 */ /* 0x000fe400078ec0ff */
[----:B--2---:R-:W-:Y:S01]  /*8720*/  SHF.R.S32.HI R3, RZ, 0x7, R6 ;  /* 0x00000007ff037819 */ /* 0x004fe20000011406 */
[----:B------:R-:W2:Y:S02]  /*8730*/  @P1 LDC R4, c[0x0][0x854] ;  /* 0x00021500ff041b82 */ /* 0x000ea40000000800 */
[----:B------:R-:W-:-:S04]  /*8740*/  IMAD.IADD R0, R23, 0x1, -R0 ;  /* 0x0000000117007824 */ /* 0x000fc800078e0a00 */
[----:B------:R-:W-:Y:S02]  /*8750*/  IMAD R0, R3, 0xa00, R0 ;  /* 0x00000a0003007824 */ /* 0x000fe400078e0200 */
[----:B------:R-:W5:Y:S01]  /*8760*/  @P1 LDC R5, c[0x0][0x858] ;  /* 0x00021600ff051b82 */ /* 0x000f620000000800 */
[----:B----4-:R-:W-:Y:S01]  /*8770*/  ULEA UR4, UR5, UR4, 0x18 ;  /* 0x0000000405047291 */ /* 0x010fe2000f8ec03f */
[----:B------:R-:W-:-:S05]  /*8780*/  IMAD.SHL.U32 R3, R0, 0x4, RZ ;  /* 0x0000000400037824 */ /* 0x000fca00078e00ff */
[----:B------:R-:W-:-:S05]  /*8790*/  LEA R6, R3, UR4, 0x2 ;  /* 0x0000000403067c11 */ /* 0x000fca000f8e10ff */
[----:B------:R4:W-:Y:S01]  /*87a0*/  STS.128 [R6], R56 ;  /* 0x0000003806007388 */ /* 0x0009e20000000c00 */
[----:B--2---:R-:W-:-:S03]  /*87b0*/  @P1 IMAD.HI.U32 R0, R7, R4, RZ ;  /* 0x0000000407001227 */ /* 0x004fc600078e00ff */
[----:B------:R4:W-:Y:S04]  /*87c0*/  STS.128 [R6+0x800], R60 ;  /* 0x0008003c06007388 */ /* 0x0009e80000000c00 */
[----:B------:R4:W-:Y:S01]  /*87d0*/  STS.128 [R6+0x1000], R96 ;  /* 0x0010006006007388 */ /* 0x0009e20000000c00 */
[----:B-----5:R-:W-:Y:S01]  /*87e0*/  @P1 SHF.R.U32.HI R7, RZ, R5, R0 ;  /* 0x00000005ff071219 */ /* 0x020fe20000011600 */
        /* <DEDUP_REMOVED lines=21> */
[----:B--2---:R-:W2:Y:S01]  /*8940*/  FENCE.VIEW.ASYNC.S ;  /* 0x00000000000073c6 */ /* 0x004ea20000000000 */
[----:B---3--:R-:W-:-:S04]  /*8950*/  @P0 IMAD R2, R224, 0x50, R2 ;  /* 0x00000050e0020824 */ /* 0x008fc800078e0202 */
[----:B------:R-:W-:-:S05]  /*8960*/  @P0 IMAD.HI R2, R2, 0x66666667, RZ ;  /* 0x6666666702020827 */ /* 0x000fca00078e02ff */
[----:B------:R-:W-:-:S04]  /*8970*/  @P0 SHF.R.U32.HI R3, RZ, 0x1f, R2 ;  /* 0x0000001fff030819 */ /* 0x000fc80000011602 */
[----:B------:R-:W-:-:S05]  /*8980*/  @P0 LEA.HI.SX32 R3, R2, R3, 0x1b ;  /* 0x0000000302030211 */ /* 0x000fca00078fdaff */
[----:B------:R-:W-:-:S05]  /*8990*/  @P0 IMAD R2, R3, 0x5000, RZ ;  /* 0x0000500003020824 */ /* 0x000fca00078e02ff */
[----:B------:R-:W-:Y:S02]  /*89a0*/  @P0 SHF.R.S32.HI R3, RZ, 0x1f, R2 ;  /* 0x0000001fff030819 */ /* 0x000fe40000011402 */
[----:B------:R-:W-:Y:S01]  /*89b0*/  @!P0 CS2R R2, SRZ ;  /* 0x0000000000028805 */ /* 0x000fe2000001ff00 */
[----:B--2---:R-:W-:Y:S05]  /*89c0*/  BAR.SYNC.DEFER_BLOCKING 0x1, 0x100 ;  /* 0x0044000000007b1d */ /* 0x004fea0000010000 */
        /* <DEDUP_REMOVED lines=14> */
[----:B-1----:R-:W-:-:S02]  /*8ab0*/  IMAD R8, R9, R16, RZ ;  /* 0x0000001009087224 */ /* 0x002fc400078e02ff */
        /* <DEDUP_REMOVED lines=17> */
.L_x_1324:
[----:B------:R-:W-:Y:S01]  /*8bd0*/  @P0 ELECT P1, URZ, PT ;  /* 0x00000000003f082f */ /* 0x000fe20003820000 */
[----:B------:R1:W-:-:S12]  /*8be0*/  UBLKRED.G.S.ADD.F32.RN [UR6], [UR4], UR5, desc[UR8] ;  /* 0x00000806040073bb */ /* 0x0003d800080a1405 */
[----:B------:R-:W-:Y:S02]  /*8bf0*/  @P1 PLOP3.LUT P0, PT, P1, PT, PT, 0x8, 0x0 ;  /* 0x000000000000181c */ /* 0x000fe40000f0e170 */
[----:B------:R-:W-:-:S11]  /*8c00*/  PLOP3.LUT P1, PT, PT, PT, PT, 0x8, 0x0 ;  /* 0x000000000000781c */ /* 0x000fd60003f2e170 */
[----:B-1----:R-:W-:Y:S05]  /*8c10*/  @P0 BRA.U.ANY `(.L_x_1324) ;  /* 0xfffffffd00ec0947 */ /* 0x002fea000393ffff */
[----:B------:R0:W-:Y:S01]  /*8c20*/  UTMACMDFLUSH ;  /* 0x00000000000079b7 */ /* 0x0001e20000000000 */
[----:B------:R-:W-:-:S04]  /*8c30*/  DEPBAR.LE SB0, 0x0 ;  /* 0x000080000000791a */ /* 0x000fc80000000000 */
.L_x_1323:
[----:B------:R-:W-:Y:S05]  /*8c40*/  BSYNC B1 ;  /* 0x0000000000017941 */ /* 0x000fea0003800000 */
.L_x_1322:
        /* <DEDUP_REMOVED lines=32> */
.L_x_1325:
        /* <DEDUP_REMOVED lines=8> */
.L_x_1299:
        /* <DEDUP_REMOVED lines=17> */
.L_x_1326:
        /* <DEDUP_REMOVED lines=11> */
.L_x_1328:
[----:B------:R-:W3:Y:S02]  /*9090*/  LDC R0, c[0x0][0x8c4] ;  /* 0x00023100ff007b82 */ /* 0x000ee40000000800 */
.L_x_1327:
        /* <DEDUP_REMOVED lines=48> */
.L_x_1330:
        /* <DEDUP_REMOVED lines=40> */
.L_x_1346:
        /* <DEDUP_REMOVED lines=14> */
.L_x_1332:
        /* <DEDUP_REMOVED lines=147> */
.L_x_1338:
[----:B------:R-:W-:-:S04]  /*a030*/  SHF.L.U32 R9, R14, 0x1f, RZ ;  /* 0x0000001f0e097819 */ /* 0x000fc800000006ff */
[----:B-1----:R-:W1:Y:S02]  /*a040*/  SYNCS.PHASECHK.TRANS64.TRYWAIT P1, [R0+URZ+0x31838], R9 ;  /* 0x03183809000075a7 */ /* 0x002e64000802017f */
[----:B-12--5:R-:W-:Y:S05]  /*a050*/  @!P1 BRA `(.L_x_1334) ;  /* 0x0000000c00dc9947 */ /* 0x026fea0003800000 */
.L_x_1347:
[----:B------:R-:W-:Y:S05]  /*a060*/  @P0 BRA `(.L_x_1335) ;  /* 0x0000000000140947 */ /* 0x000fea0003800000 */
[----:B------:R-:W-:Y:S01]  /*a070*/  ISETP.NE.AND P1, PT, R12, RZ, PT ;  /* 0x000000ff0c00720c */ /* 0x000fe20003f25270 */
[----:B-1----:R-:W-:-:S04]  /*a080*/  IMAD.MOV.U32 R9, RZ, RZ, 0x8100 ;  /* 0x00008100ff097424 */ /* 0x002fc800078e00ff */
[----:B------:R2:W-:Y:S08]  /*a090*/  SYNCS.ARRIVE.TRANS64 RZ, [R0+URZ+0x31830], R9 ;  /* 0x0318300900ff79a7 */ /* 0x0005f0000800003f */
[----:B------:R-:W-:Y:S05]  /*a0a0*/  @!P1 BRA `(.L_x_1335) ;  /* 0x0000000000049947 */ /* 0x000fea0003800000 */
[----:B------:R-:W-:Y:S01]  /*a0b0*/  BPT.TRAP 0x1 ;  /* 0x000000040000795c */ /* 0x000fe20000300000 */
.L_x_1335:
[----:B------:R3:W-:Y:S02]  /*a0c0*/  STL.64 [R1+0x8], R2 ;  /* 0x0000080201007387 */ /* 0x0007e40000100a00 */
[----:B---3--:R-:W1:Y:S02]  /*a0d0*/  LDC.64 R2, c[0x0][0x198] ;  /* 0x00006600ff027b82 */ /* 0x008e640000000a00 */
[----:B-12---:R-:W-:-:S05]  /*a0e0*/  IMAD.MOV.U32 R9, RZ, RZ, R2 ;  /* 0x000000ffff097224 */ /* 0x006fca00078e0002 */
[----:B------:R-:W-:-:S04]  /*a0f0*/  IADD3 R11, P1, R9, 0x1f0, RZ ;  /* 0x000001f0090b7810 */ /* 0x000fc80007f3e0ff */
[----:B------:R-:W-:Y:S01]  /*a100*/  R2UR UR6, R11 ;  /* 0x000000000b0672ca */ /* 0x000fe200000e0000 */
[----:B------:R-:W-:Y:S02]  /*a110*/  IMAD.MOV.U32 R11, RZ, RZ, R3 ;  /* 0x000000ffff0b7224 */ /* 0x000fe400078e0003 */
[----:B------:R1:W5:Y:S01]  /*a120*/  LDL.LU.64 R2, [R1+0x8] ;  /* 0x0000080001027983 */ /* 0x0003620000300a00 */
        /* <DEDUP_REMOVED lines=47> */
.L_x_1349:
[----:B------:R-:W-:Y:S01]  /*a420*/  LOP3.LUT R14, R14, 0x1, RZ, 0x3c, !PT ;  /* 0x000000010e0e7812 */ /* 0x000fe200078e3cff */
[----:B------:R-:W-:Y:S06]  /*a430*/  @P2 BRA `(.L_x_1337) ;  /* 0x0000000000142947 */ /* 0x000fec0003800000 */
[----:B------:R-:W-:Y:S01]  /*a440*/  ISETP.NE.AND P1, PT, R12, RZ, PT ;  /* 0x000000ff0c00720c */ /* 0x000fe20003f25270 */
[----:B-1----:R-:W-:-:S04]  /*a450*/  IMAD.MOV.U32 R20, RZ, RZ, 0x8100 ;  /* 0x00008100ff147424 */ /* 0x002fc800078e00ff */
[----:B------:R2:W-:Y:S08]  /*a460*/  SYNCS.ARRIVE.TRANS64 RZ, [R19+URZ+0x31810], R20 ;  /* 0x0318101413ff79a7 */ /* 0x0005f0000800003f */
[----:B------:R-:W-:Y:S05]  /*a470*/  @!P1 BRA `(.L_x_1337) ;  /* 0x0000000000049947 */ /* 0x000fea0003800000 */
[----:B------:R-:W-:Y:S01]  /*a480*/  BPT.TRAP 0x1 ;  /* 0x000000040000795c */ /* 0x000fe20000300000 */
.L_x_1337:
        /* <DEDUP_REMOVED lines=54> */
.L_x_1333:
        /* <DEDUP_REMOVED lines=14> */
.L_x_1350:
        /* <DEDUP_REMOVED lines=8> */
.L_x_1340:
        /* <DEDUP_REMOVED lines=51> */
.L_x_1329:
[----:B------:R-:W-:Y:S05]  /*ac80*/  WARPSYNC.ALL ;  /* 0x0000000000007948 */ /* 0x000fea0003800000 */
[----:B------:R-:W-:-:S13]  /*ac90*/  ELECT P0, URZ, PT ;  /* 0x00000000003f782f */ /* 0x000fda0003800000 */
[----:B------:R-:W-:Y:S05]  /*aca0*/  @!P0 BRA `(.L_x_1304) ;  /* 0x0000000000708947 */ /* 0x000fea0003800000 */
[----:B------:R-:W-:-:S04]  /*acb0*/  LOP3.LUT R21, R21, 0x2, RZ, 0xfc, !PT ;  /* 0x0000000215157812 */ /* 0x000fc800078efcff */
[----:B------:R-:W-:-:S13]  /*acc0*/  ISETP.NE.AND P1, PT, R21, 0x3, PT ;  /* 0x000000031500780c */ /* 0x000fda0003f25270 */
[----:B------:R-:W-:Y:S05]  /*acd0*/  @!P1 BRA `(.L_x_1341) ;  /* 0x0000000000049947 */ /* 0x000fea0003800000 */
[----:B--2---:R-:W-:Y:S01]  /*ace0*/  BPT.TRAP 0x1 ;  /* 0x000000040000795c */ /* 0x004fe20000300000 */
.L_x_1341:
        /* <DEDUP_REMOVED lines=8> */
.L_x_1351:
        /* <DEDUP_REMOVED lines=9> */
.L_x_1352:
[----:B------:R-:W-:Y:S05]  /*ae00*/  @!P1 BRA `(.L_x_1344) ;  /* 0x0000000000049947 */ /* 0x000fea0003800000 */
[----:B--2---:R-:W-:Y:S01]  /*ae10*/  BPT.TRAP 0x1 ;  /* 0x000000040000795c */ /* 0x004fe20000300000 */
.L_x_1344:
[----:B------:R-:W-:-:S07]  /*ae20*/  SHF.L.U32 R4, R4, 0x1f, RZ ;  /* 0x0000001f04047819 */ /* 0x000fce00000006ff */
.L_x_1345:
[----:B---3--:R3:W4:Y:S02]  /*ae30*/  SYNCS.PHASECHK.TRANS64.TRYWAIT P0, [R7+URZ+0x31838], R4 ;  /* 0x03183804070075a7 */ /* 0x008724000800017f */
[----:B----4-:R-:W-:Y:S05]  /*ae40*/  @!P0 NANOSLEEP.SYNCS 0x989680 ;  /* 0x009896800000895d */ /* 0x010fea0003900000 */
[----:B------:R-:W4:Y:S02]  /*ae50*/  @!P0 SYNCS.PHASECHK.TRANS64 P0, [R7+URZ+0x31838], R4 ;  /* 0x03183804070085a7 */ /* 0x000f24000800007f */
[----:B----4-:R-:W-:Y:S05]  /*ae60*/  @!P0 BRA `(.L_x_1345) ;  /* 0xfffffffc00f08947 */ /* 0x010fea000383ffff */
.L_x_1304:
[----:B--2---:R-:W-:Y:S05]  /*ae70*/  BSYNC B0 ;  /* 0x0000000000007941 */ /* 0x004fea0003800000 */
.L_x_1298:
[----:B------:R-:W-:Y:S05]  /*ae80*/  EXIT ;  /* 0x000000000000794d */ /* 0x000fea0003800000 */
.L_x_1310:
[----:B-1----:R1:W2:Y:S02]  /*ae90*/  SYNCS.PHASECHK.TRANS64.TRYWAIT P0, [R18+URZ+0x31800], R13 ;  /* 0x0318000d120075a7 */ /* 0x0022a4000800017f */
[----:B--2---:R-:W-:Y:S05]  /*aea0*/  @!P0 NANOSLEEP.SYNCS 0x989680 ;  /* 0x009896800000895d */ /* 0x004fea0003900000 */
[----:B------:R-:W2:Y:S02]  /*aeb0*/  @!P0 SYNCS.PHASECHK.TRANS64 P0, [R18+URZ+0x31800], R13 ;  /* 0x0318000d120085a7 */ /* 0x000ea4000800007f */
[----:B--2---:R-:W-:Y:S05]  /*aec0*/  @!P0 BRA `(.L_x_1310) ;  /* 0xfffffffc00f08947 */ /* 0x004fea000383ffff */
[----:B------:R-:W-:Y:S05]  /*aed0*/  BRA `(.L_x_1309) ;  /* 0xffffff6000847947 */ /* 0x000fea000383ffff */
.L_x_1314:
[----:B--2---:R2:W3:Y:S02]  /*aee0*/  SYNCS.PHASECHK.TRANS64.TRYWAIT P1, [R17+URZ+0x31810], R8 ;  /* 0x03181008110075a7 */ /* 0x0044e4000802017f */
[----:B---3--:R-:W-:Y:S05]  /*aef0*/  @!P1 NANOSLEEP.SYNCS 0x989680 ;  /* 0x009896800000995d */ /* 0x008fea0003900000 */
[----:B------:R-:W3:Y:S02]  /*af00*/  @!P1 SYNCS.PHASECHK.TRANS64 P1, [R17+URZ+0x31810], R8 ;  /* 0x03181008110095a7 */ /* 0x000ee4000802007f */
[----:B---3--:R-:W-:Y:S05]  /*af10*/  @!P1 BRA `(.L_x_1314) ;  /* 0xfffffffc00f09947 */ /* 0x008fea000383ffff */
[----:B------:R-:W-:Y:S05]  /*af20*/  BRA `(.L_x_1313) ;  /* 0xffffff6800f87947 */ /* 0x000fea000383ffff */
.L_x_1318:
[----:B----4-:R4:W1:Y:S02]  /*af30*/  SYNCS.PHASECHK.TRANS64.TRYWAIT P1, [R18+URZ+0x31830], R9 ;  /* 0x03183009120075a7 */ /* 0x010864000802017f */
[----:B-1----:R-:W-:Y:S05]  /*af40*/  @!P1 NANOSLEEP.SYNCS 0x989680 ;  /* 0x009896800000995d */ /* 0x002fea0003900000 */
[----:B------:R-:W1:Y:S02]  /*af50*/  @!P1 SYNCS.PHASECHK.TRANS64 P1, [R18+URZ+0x31830], R9 ;  /* 0x03183009120095a7 */ /* 0x000e64000802007f */
[----:B-1----:R-:W-:Y:S05]  /*af60*/  @!P1 BRA `(.L_x_1318) ;  /* 0xfffffffc00f09947 */ /* 0x002fea000383ffff */
[----:B------:R-:W-:Y:S05]  /*af70*/  BRA `(.L_x_1317) ;  /* 0xffffff8400f87947 */ /* 0x000fea000383ffff */
.L_x_1331:
[----:B-1----:R1:W2:Y:S02]  /*af80*/  SYNCS.PHASECHK.TRANS64.TRYWAIT P0, [R0+URZ+0x31820], R5 ;  /* 0x03182005000075a7 */ /* 0x0022a4000800017f */
[----:B--2---:R-:W-:Y:S05]  /*af90*/  @!P0 NANOSLEEP.SYNCS 0x989680 ;  /* 0x009896800000895d */ /* 0x004fea0003900000 */
[----:B------:R-:W2:Y:S02]  /*afa0*/  @!P0 SYNCS.PHASECHK.TRANS64 P0, [R0+URZ+0x31820], R5 ;  /* 0x03182005000085a7 */ /* 0x000ea4000800007f */
[----:B--2---:R-:W-:Y:S05]  /*afb0*/  @!P0 BRA `(.L_x_1331) ;  /* 0xfffffffc00f08947 */ /* 0x004fea000383ffff */
[----:B------:R-:W-:Y:S05]  /*afc0*/  BRA `(.L_x_1346) ;  /* 0xffffffe400947947 */ /* 0x000fea000383ffff */
.L_x_1334:
[----:B-1----:R1:W2:Y:S02]  /*afd0*/  SYNCS.PHASECHK.TRANS64.TRYWAIT P1, [R0+URZ+0x31838], R9 ;  /* 0x03183809000075a7 */ /* 0x0022a4000802017f */
[----:B--2---:R-:W-:Y:S05]  /*afe0*/  @!P1 NANOSLEEP.SYNCS 0x989680 ;  /* 0x009896800000995d */ /* 0x004fea0003900000 */
[----:B------:R-:W2:Y:S02]  /*aff0*/  @!P1 SYNCS.PHASECHK.TRANS64 P1, [R0+URZ+0x31838], R9 ;  /* 0x03183809000095a7 */ /* 0x000ea4000802007f */
[----:B--2---:R-:W-:Y:S05]  /*b000*/  @!P1 BRA `(.L_x_1334) ;  /* 0xfffffffc00f09947 */ /* 0x004fea000383ffff */
[----:B------:R-:W-:Y:S05]  /*b010*/  BRA `(.L_x_1347) ;  /* 0xfffffff000107947 */ /* 0x000fea000383ffff */
.L_x_1336:
[----:B------:R-:W-:-:S07]  /*b020*/  SHF.L.U32 R20, R6, 0x1f, RZ ;  /* 0x0000001f06147819 */ /* 0x000fce00000006ff */
.L_x_1348:
[----:B-1----:R1:W2:Y:S02]  /*b030*/  SYNCS.PHASECHK.TRANS64.TRYWAIT P1, [R19+URZ+0x31820], R20 ;  /* 0x03182014130075a7 */ /* 0x0022a4000802017f */
[----:B--2---:R-:W-:Y:S05]  /*b040*/  @!P1 NANOSLEEP.SYNCS 0x989680 ;  /* 0x009896800000995d */ /* 0x004fea0003900000 */
[----:B------:R-:W2:Y:S02]  /*b050*/  @!P1 SYNCS.PHASECHK.TRANS64 P1, [R19+URZ+0x31820], R20 ;  /* 0x03182014130095a7 */ /* 0x000ea4000802007f */
[----:B--2---:R-:W-:Y:S05]  /*b060*/  @!P1 BRA `(.L_x_1348) ;  /* 0xfffffffc00f09947 */ /* 0x004fea000383ffff */
[----:B------:R-:W-:Y:S05]  /*b070*/  BRA `(.L_x_1349) ;  /* 0xfffffff000e87947 */ /* 0x000fea000383ffff */
.L_x_1339:
[----:B-1----:R1:W2:Y:S02]  /*b080*/  SYNCS.PHASECHK.TRANS64.TRYWAIT P1, [R0+URZ+0x31838], R7 ;  /* 0x03183807000075a7 */ /* 0x0022a4000802017f */
[----:B--2---:R-:W-:Y:S05]  /*b090*/  @!P1 NANOSLEEP.SYNCS 0x989680 ;  /* 0x009896800000995d */ /* 0x004fea0003900000 */
[----:B------:R-:W2:Y:S02]  /*b0a0*/  @!P1 SYNCS.PHASECHK.TRANS64 P1, [R0+URZ+0x31838], R7 ;  /* 0x03183807000095a7 */ /* 0x000ea4000802007f */
[----:B--2---:R-:W-:Y:S05]  /*b0b0*/  @!P1 BRA `(.L_x_1339) ;  /* 0xfffffffc00f09947 */ /* 0x004fea000383ffff */
[----:B------:R-:W-:Y:S05]  /*b0c0*/  BRA `(.L_x_1350) ;  /* 0xfffffff800007947 */ /* 0x000fea000383ffff */
.L_x_1342:
[----:B-1----:R1:W3:Y:S02]  /*b0d0*/  SYNCS.PHASECHK.TRANS64.TRYWAIT P0, [R6+URZ], R3 ;  /* 0x00000003060075a7 */ /* 0x0022e4000800017f */
[----:B---3--:R-:W-:Y:S05]  /*b0e0*/  @!P0 NANOSLEEP.SYNCS 0x989680 ;  /* 0x009896800000895d */ /* 0x008fea0003900000 */
[----:B------:R-:W3:Y:S02]  /*b0f0*/  @!P0 SYNCS.PHASECHK.TRANS64 P0, [R6+URZ], R3 ;  /* 0x00000003060085a7 */ /* 0x000ee4000800007f */
[----:B---3--:R-:W-:Y:S05]  /*b100*/  @!P0 BRA `(.L_x_1342) ;  /* 0xfffffffc00f08947 */ /* 0x008fea000383ffff */
[----:B------:R-:W-:Y:S05]  /*b110*/  BRA `(.L_x_1351) ;  /* 0xfffffffc00147947 */ /* 0x000fea000383ffff */
.L_x_1343:
[----:B-1----:R1:W3:Y:S02]  /*b120*/  SYNCS.PHASECHK.TRANS64.TRYWAIT P0, [R5+URZ], R0 ;  /* 0x00000000050075a7 */ /* 0x0022e4000800017f */
[----:B---3--:R-:W-:Y:S05]  /*b130*/  @!P0 NANOSLEEP.SYNCS 0x989680 ;  /* 0x009896800000895d */ /* 0x008fea0003900000 */
[----:B------:R-:W3:Y:S02]  /*b140*/  @!P0 SYNCS.PHASECHK.TRANS64 P0, [R5+URZ], R0 ;  /* 0x00000000050085a7 */ /* 0x000ee4000800007f */
[----:B---3--:R-:W-:Y:S05]  /*b150*/  @!P0 BRA `(.L_x_1343) ;  /* 0xfffffffc00f08947 */ /* 0x008fea000383ffff */
[----:B------:R-:W-:Y:S05]  /*b160*/  BRA `(.L_x_1352) ;  /* 0xfffffffc00247947 */ /* 0x000fea000383ffff */
.L_x_1353:
        /* <DEDUP_REMOVED lines=9> */
.L_x_2212:


//--------------------- .text._ZN7cutlass13device_kernelIN5flash11enable_sm90INS1_16FlashAttnBwdSm90INS1_25CollectiveMainloopBwdSm90ILi2ELi1ELi1EN4cute5tupleIJNS5_1CILi1EEES8_S8_EEENS6_IJNS7_ILi64EEENS7_ILi80EEENS7_ILi256EEEEEENS_6half_tEfNS_4arch4Sm90ELb0ELb1ELb0ELb0ELb0ELb0ELb1ELb1ELi2ELi1ELi1ELi1ELb0EEENS1_21CollectiveEpilogueBwdISD_SE_SG_Li256ELb0ELb1ELi2EEENS1_19SingleTileSchedulerILb0ELb0ELb0ELi80EEEEEEEEEvNT_6ParamsE --------------------------
	.section	.text._ZN7cutlass13device_kernelIN5flash11enable_sm90INS1_16FlashAttnBwdSm90INS1_25CollectiveMainloopBwdSm90ILi2ELi1ELi1EN4cute5tupleIJNS5_1CILi1EEES8_S8_EEENS6_IJNS7_ILi64EEENS7_ILi80EEENS7_ILi256EEEEEENS_6half_tEfNS_4arch4Sm90ELb0ELb1ELb0ELb0ELb0ELb0ELb1ELb1ELi2ELi1ELi1ELi1ELb0EEENS1_21CollectiveEpilogueBwdISD_SE_SG_Li256ELb0ELb1ELi2EEENS1_19SingleTileSchedulerILb0ELb0ELb0ELi80EEEEEEEEEvNT_6ParamsE,"ax",@progbits
	.align	128
.text._ZN7cutlass13device_kernelIN5flash11enable_sm90INS1_16FlashAttnBwdSm90INS1_25CollectiveMainloopBwdSm90ILi2ELi1ELi1EN4cute5tupleIJNS5_1CILi1EEES8_S8_EEENS6_IJNS7_ILi64EEENS7_ILi80EEENS7_ILi256EEEEEENS_6half_tEfNS_4arch4Sm90ELb0ELb1ELb0ELb0ELb0ELb0ELb1ELb1ELi2ELi1ELi1ELi1ELb0EEENS1_21CollectiveEpilogueBwdISD_SE_SG_Li256ELb0ELb1ELi2EEENS1_19SingleTileSchedulerILb0ELb0ELb0ELi80EEEEEEEEEvNT_6ParamsE:
        .type           _ZN7cutlass13device_kernelIN5flash11enable_sm90INS1_16FlashAttnBwdSm90INS1_25CollectiveMainloopBwdSm90ILi2ELi1ELi1EN4cute5tupleIJNS5_1CILi1EEES8_S8_EEENS6_IJNS7_ILi64EEENS7_ILi80EEENS7_ILi256EEEEEENS_6half_tEfNS_4arch4Sm90ELb0ELb1ELb0ELb0ELb0ELb0ELb1ELb1ELi2ELi1ELi1ELi1ELb0EEENS1_21CollectiveEpilogueBwdISD_SE_SG_Li256ELb0ELb1ELi2EEENS1_19SingleTileSchedulerILb0ELb0ELb0ELi80EEEEEEEEEvNT_6ParamsE,@function
        .size           _ZN7cutlass13device_kernelIN5flash11enable_sm90INS1_16FlashAttnBwdSm90INS1_25CollectiveMainloopBwdSm90ILi2ELi1ELi1EN4cute5tupleIJNS5_1CILi1EEES8_S8_EEENS6_IJNS7_ILi64EEENS7_ILi80EEENS7_ILi256EEEEEENS_6half_tEfNS_4arch4Sm90ELb0ELb1ELb0ELb0ELb0ELb0ELb1ELb1ELi2ELi1ELi1ELi1ELb0EEENS1_21CollectiveEpilogueBwdISD_SE_SG_Li256ELb0ELb1ELi2EEENS1_19SingleTileSchedulerILb0ELb0ELb0ELi80EEEEEEEEEvNT_6ParamsE,(.L_x_2213 - _ZN7cutlass13device_kernelIN5flash11enable_sm90INS1_16FlashAttnBwdSm90INS1_25CollectiveMainloopBwdSm90ILi2ELi1ELi1EN4cute5tupleIJNS5_1CILi1EEES8_S8_EEENS6_IJNS7_ILi64EEENS7_ILi80EEENS7_ILi256EEEEEENS_6half_tEfNS_4arch4Sm90ELb0ELb1ELb0ELb0ELb0ELb0ELb1ELb1ELi2ELi1ELi1ELi1ELb0EEENS1_21CollectiveEpilogueBwdISD_SE_SG_Li256ELb0ELb1ELi2EEENS1_19SingleTileSchedulerILb0ELb0ELb0ELi80EEEEEEEEEvNT_6ParamsE)
        .other          _ZN7cutlass13device_kernelIN5flash11enable_sm90INS1_16FlashAttnBwdSm90INS1_25CollectiveMainloopBwdSm90ILi2ELi1ELi1EN4cute5tupleIJNS5_1CILi1EEES8_S8_EEENS6_IJNS7_ILi64EEENS7_ILi80EEENS7_ILi256EEEEEENS_6half_tEfNS_4arch4Sm90ELb0ELb1ELb0ELb0ELb0ELb0ELb1ELb1ELi2ELi1ELi1ELi1ELb0EEENS1_21CollectiveEpilogueBwdISD_SE_SG_Li256ELb0ELb1ELi2EEENS1_19SingleTileSchedulerILb0ELb0ELb0ELi80EEEEEEEEEvNT_6ParamsE,@"STO_CUDA_ENTRY STV_DEFAULT"
_ZN7cutlass13device_kernelIN5flash11enable_sm90INS1_16FlashAttnBwdSm90INS1_25CollectiveMainloopBwdSm90ILi2ELi1ELi1EN4cute5tupleIJNS5_1CILi1EEES8_S8_EEENS6_IJNS7_ILi64EEENS7_ILi80EEENS7_ILi256EEEEEENS_6half_tEfNS_4arch4Sm90ELb0ELb1ELb0ELb0ELb0ELb0ELb1ELb1ELi2ELi1ELi1ELi1ELb0EEENS1_21CollectiveEpilogueBwdISD_SE_SG_Li256ELb0ELb1ELi2EEENS1_19SingleTileSchedulerILb0ELb0ELb0ELi80EEEEEEEEEvNT_6ParamsE:
        /* <DEDUP_REMOVED lines=30> */
.L_x_1355:
[----:B------:R-:W-:Y:S05]  /*01e0*/  BSYNC B0 ;  /* 0x0000000000007941 */ /* 0x000fea0003800000 */
.L_x_1354:
        /* <DEDUP_REMOVED lines=39> */
.L_x_1356:
        /* <DEDUP_REMOVED lines=20> */
.L_x_1357:
[----:B------:R-:W-:Y:S01]  /*05a0*/  PLOP3.LUT P0, PT, PT, PT, UP0, 0x80, 0x0 ;  /* 0x000000000000781c */ /* 0x000fe20003f0f008 */
[----:B------:R-:W-:Y:S01]  /*05b0*/  NOP ;  /* 0x0000000000007918 */ /* 0x000fe20000000000 */
[----:B------:R-:W-:Y:S01]  /*05c0*/  LOP3.LUT R0, R21, 0x7f, RZ, 0xc0, !PT ;  /* 0x0000007f15007812 */ /* 0x000fe200078ec0ff */
[----:B-1234-:R-:W-:Y:S10]  /*05d0*/  BAR.SYNC.DEFER_BLOCKING 0x0 ;  /* 0x0000000000007b1d */ /* 0x01eff40000010000 */
[----:B------:R-:W-:Y:S05]  /*05e0*/  @!P0 BRA `(.L_x_1358) ;  /* 0x000000cc00a48947 */ /* 0x000fea0003800000 */
.L_x_1359:
        /* <DEDUP_REMOVED lines=110> */
.L_x_1360:
        /* <DEDUP_REMOVED lines=23> */
.L_x_1362:
        /* <DEDUP_REMOVED lines=141> */
.L_x_1382:
[----:B------:R-:W-:-:S13]  /*1710*/  R2UR UR4, R236 ;  /* 0x00000000ec0472ca */ /* 0x000fda00000e0000 */
[----:B------:R-:W-:-:S06]  /*1720*/  UISETP.NE.AND UP2, UPT, UR4, 0x3, UPT ;  /* 0x000000030400788c */ /* 0x000fcc000bf45270 */
[----:B------:R-:W-:-:S13]  /*1730*/  PLOP3.LUT P0, PT, PT, PT, UP2, 0x40, 0x0 ;  /* 0x000000000000781c */ /* 0x000fda0003f0e828 */
[----:B-1----:R-:W-:Y:S05]  /*1740*/  @P0 BRA `(.L_x_1364) ;  /* 0x0000000000040947 */ /* 0x002fea0003800000 */
[----:B------:R-:W-:Y:S01]  /*1750*/  BPT.TRAP 0x1 ;  /* 0x000000040000795c */ /* 0x000fe20000300000 */
.L_x_1364:
[----:B------:R-:W-:Y:S01]  /*1760*/  PLOP3.LUT P1, PT, PT, PT, UP2, 0x40, 0x0 ;  /* 0x000000000000781c */ /* 0x000fe20003f2e828 */
[----:B------:R-:W-:Y:S01]  /*1770*/  IMAD R16, R2, 0x8, R17 ;  /* 0x0000000802107824 */ /* 0x000fe200078e0211 */
[----:B------:R-:W-:-:S04]  /*1780*/  SHF.L.U32 R9, R19, 0x1f, RZ ;  /* 0x0000001f13097819 */ /* 0x000fc800000006ff */
[----:B------:R1:W2:Y:S07]  /*1790*/  SYNCS.PHASECHK.TRANS64.TRYWAIT P0, [R16+URZ+0x31810], R9 ;  /* 0x03181009100075a7 */ /* 0x0002ae000800017f */
[----:B------:R-:W-:Y:S05]  /*17a0*/  @P1 BRA `(.L_x_1365) ;  /* 0x0000000000041947 */ /* 0x000fea0003800000 */
[----:B------:R-:W-:Y:S01]  /*17b0*/  BPT.TRAP 0x1 ;  /* 0x000000040000795c */ /* 0x000fe20000300000 */
.L_x_1365:
        /* <DEDUP_REMOVED lines=12> */
.L_x_1366:
        /* <DEDUP_REMOVED lines=597> */
.L_x_1368:
[----:B------:R-:W-:Y:S02]  /*3dd0*/  R2UR UR4, R228 ;  /* 0x00000000e40472ca */ /* 0x000fe400000e0000 */
[----:B------:R-:W-:-:S11]  /*3de0*/  PLOP3.LUT P1, PT, PT, PT, UP2, 0x40, 0x0 ;  /* 0x000000000000781c */ /* 0x000fd60003f2e828 */
[----:B------:R-:W-:-:S05]  /*3df0*/  IMAD.U32 R10, RZ, RZ, UR4 ;  /* 0x00000004ff0a7e24 */ /* 0x000fca000f8e00ff */
[----:B------:R-:W-:-:S04]  /*3e00*/  SHF.L.U32 R10, R10, 0x1f, RZ ;  /* 0x0000001f0a0a7819 */ /* 0x000fc800000006ff */
[----:B------:R4:W1:Y:S01]  /*3e10*/  SYNCS.PHASECHK.TRANS64.TRYWAIT P0, [R17+URZ+0x31830], R10 ;  /* 0x0318300a110075a7 */ /* 0x000862000800017f */
[----:B------:R-:W-:Y:S05]  /*3e20*/  @P1 BRA `(.L_x_1369) ;  /* 0x0000000000041947 */ /* 0x000fea0003800000 */
[----:B------:R-:W-:Y:S01]  /*3e30*/  BPT.TRAP 0x1 ;  /* 0x000000040000795c */ /* 0x000fe20000300000 */
.L_x_1369:
        /* <DEDUP_REMOVED lines=11> */
.L_x_1370:
[----:B------:R-:W-:Y:S01]  /*3ef0*/  R2UR UR4, R7 ;  /* 0x00000000070472ca */ /* 0x000fe200000e0000 */
[----:B------:R-:W-:Y:S01]  /*3f00*/  WARPGROUP.ARRIVE ;  /* 0x00000000000079c5 */ /* 0x000fe20000000000 */
[C---:B------:R-:W-:Y:S01]  /*3f10*/  R2UR UR6, R5.reuse ;  /* 0x00000000050672ca */ /* 0x040fe200000e0000 */
[----:B------:R-:W-:Y:S01]  /*3f20*/  UMOV UR5, 0x40000040 ;  /* 0x4000004000057882 */ /* 0x000fe20000000000 */
[----:B------:R-:W-:Y:S01]  /*3f30*/  UMOV UR7, 0x40000000 ;  /* 0x4000000000077882 */ /* 0x000fe20000000000 */
[C---:B------:R-:W-:Y:S02]  /*3f40*/  VIADD R9, R5.reuse, 0x80 ;  /* 0x0000008005097836 */ /* 0x040fe40000000000 */
[----:B----4-:R-:W-:Y:S02]  /*3f50*/  VIADD R10, R5, 0x100 ;  /* 0x00000100050a7836 */ /* 0x010fe40000000000 */
[----:B------:R-:W-:Y:S01]  /*3f60*/  IMAD R15, R3, 0x40, R18 ;  /* 0x00000040030f7824 */ /* 0x000fe200078e0212 */
[----:B------:R-:W-:Y:S01]  /*3f70*/  R2UR UR8, R9 ;  /* 0x00000000090872ca */ /* 0x000fe200000e0000 */
[C---:B------:R-:W-:Y:S01]  /*3f80*/  VIADD R9, R5.reuse, 0x180 ;  /* 0x0000018005097836 */ /* 0x040fe20000000000 */
[----:B------:R-:W-:Y:S01]  /*3f90*/  R2UR UR9, R10 ;  /* 0x000000000a0972ca */ /* 0x000fe200000e0000 */
[----:B------:R-:W-:-:S02]  /*3fa0*/  VIADD R10, R5, 0x200 ;  /* 0x00000200050a7836 */ /* 0x000fc40000000000 */
[----:B------:R-:W-:Y:S01]  /*3fb0*/  HGMMA.64x8x16.F32 R44, gdesc[UR4], RZ, !UPT, gsb0 ;  /* 0x00000000042c79f0 */ /* 0x000fe2000c0008ff */
[----:B------:R-:W-:Y:S01]  /*3fc0*/  UMOV UR7, 0x40000000 ;  /* 0x4000000000077882 */ /* 0x000fe20000000000 */
[----:B------:R-:W-:Y:S01]  /*3fd0*/  R2UR UR10, R9 ;  /* 0x00000000090a72ca */ /* 0x000fe200000e0000 */
[----:B------:R-:W-:Y:S01]  /*3fe0*/  VIADD R9, R5, 0x2 ;  /* 0x0000000205097836 */ /* 0x000fe20000000000 */
[----:B------:R-:W-:-:S04]  /*3ff0*/  R2UR UR11, R10 ;  /* 0x000000000a0b72ca */ /* 0x000fc800000e0000 */
        /* <DEDUP_REMOVED lines=583> */
[----:B------:R-:W-:Y:S05]  /*6470*/  @P0 BRA `(.L_x_1372) ;  /* 0x0000000000640947 */ /* 0x000fea0003800000 */
        /* <DEDUP_REMOVED lines=15> */
.L_x_1374:
[----:B------:R-:W-:-:S06]  /*6570*/  UISETP.NE.AND UP0, UPT, UR6, 0x1, UPT ;  /* 0x000000010600788c */ /* 0x000fcc000bf05270 */
[----:B------:R-:W-:-:S05]  /*6580*/  PLOP3.LUT P0, PT, PT, PT, UP0, 0x80, 0x0 ;  /* 0x000000000000781c */ /* 0x000fca0003f0f008 */
[----:B------:R-:W-:-:S08]  /*6590*/  @UP0 ULDC UR4, c[0x0][0x754] ;  /* 0x0001d50000040ab9 */ /* 0x000fd00000000800 */
[----:B------:R-:W-:Y:S01]  /*65a0*/  @P0 IMAD.HI.U32 R5, R22, UR4, RZ ;  /* 0x0000000416050c27 */ /* 0x000fe2000f8e00ff */
[----:B------:R-:W-:-:S04]  /*65b0*/  @UP0 ULDC UR4, c[0x0][0x758] ;  /* 0x0001d60000040ab9 */ /* 0x000fc80000000800 */
[----:B------:R-:W-:-:S07]  /*65c0*/  @P0 SHF.R.U32.HI R22, RZ, UR4, R5 ;  /* 0x00000004ff160c19 */ /* 0x000fce0008011605 */
.L_x_1375:
[----:B------:R-:W-:Y:S05]  /*65d0*/  BSYNC B0 ;  /* 0x0000000000007941 */ /* 0x000fea0003800000 */
.L_x_1373:
[----:B------:R-:W-:-:S05]  /*65e0*/  IMAD R5, R22, UR6, R229 ;  /* 0x0000000616057c24 */ /* 0x000fca000f8e02e5 */
[----:B------:R-:W-:Y:S02]  /*65f0*/  VIMNMX R14, R14, R5, !PT ;  /* 0x000000050e0e7248 */ /* 0x000fe40007fe0100 */
[----:B------:R-:W-:-:S07]  /*6600*/  VIADDMNMX R20, R5, UR6, R20, PT ;  /* 0x0000000605147c46 */ /* 0x000fce000b800114 */
.L_x_1372:
[----:B------:R-:W1:Y:S01]  /*6610*/  S2R R224, SR_CTAID.X ;  /* 0x0000000000e07919 */ /* 0x000e620000002500 */
[----:B------:R-:W-:-:S04]  /*6620*/  VIADD R15, R15, 0x8 ;  /* 0x000000080f0f7836 */ /* 0x000fc80000000000 */
[----:B------:R-:W-:Y:S01]  /*6630*/  IMAD.IADD R23, R10, 0x1, R15 ;  /* 0x000000010a177824 */ /* 0x000fe200078e020f */
[----:B------:R-:W-:Y:S01]  /*6640*/  VIADDMNMX R22, R15, R12, R233, PT ;  /* 0x0000000c0f167246 */ /* 0x000fe200038001e9 */
[----:B-1----:R-:W-:-:S05]  /*6650*/  IMAD R224, R224, -0x50, RZ ;  /* 0xffffffb0e0e07824 */ /* 0x002fca00078e02ff */
[C---:B------:R-:W-:Y:S02]  /*6660*/  ISETP.GE.AND P0, PT, R224.reuse, 0x1, PT ;  /* 0x00000001e000780c */ /* 0x040fe40003f06270 */
[----:B------:R-:W-:Y:S02]  /*6670*/  ISETP.GE.AND P1, PT, R224, 0x2, PT ;  /* 0x00000002e000780c */ /* 0x000fe40003f26270 */
[----:B------:R-:W-:Y:S02]  /*6680*/  ISETP.GT.AND P4, PT, R14, RZ, !P0 ;  /* 0x000000ff0e00720c */ /* 0x000fe40004784270 */
[----:B------:R-:W-:Y:S02]  /*6690*/  ISETP.GE.AND P2, PT, R224, 0x11, PT ;  /* 0x00000011e000780c */ /* 0x000fe40003f46270 */
[----:B------:R-:W-:Y:S02]  /*66a0*/  ISETP.GT.AND P5, PT, R14, 0x1, !P1 ;  /* 0x000000010e00780c */ /* 0x000fe40004fa4270 */
[----:B------:R-:W-:-:S02]  /*66b0*/  ISETP.LT.OR P4, PT, R20, 0x1, P4 ;  /* 0x000000011400780c */ /* 0x000fc40002781670 */
[----:B------:R-:W-:Y:S02]  /*66c0*/  ISETP.GT.AND P6, PT, R14, 0x10, !P2 ;  /* 0x000000100e00780c */ /* 0x000fe400057c4270 */
[----:B------:R-:W-:Y:S02]  /*66d0*/  ISETP.LT.OR P5, PT, R20, 0x2, P5 ;  /* 0x000000021400780c */ /* 0x000fe40002fa1670 */
[----:B------:R-:W-:Y:S02]  /*66e0*/  ISETP.GE.AND P3, PT, R224, 0x12, PT ;  /* 0x00000012e000780c */ /* 0x000fe40003f66270 */
[----:B------:R-:W-:Y:S02]  /*66f0*/  FSEL R7, R24, -INF , !P4 ;  /* 0xff80000018077808 */ /* 0x000fe40006000000 */
[----:B------:R-:W-:Y:S02]  /*6700*/  ISETP.LT.OR P6, PT, R20, 0x11, P6 ;  /* 0x000000111400780c */ /* 0x000fe400037c1670 */
[----:B------:R-:W-:-:S02]  /*6710*/  FSEL R25, R25, -INF , !P5 ;  /* 0xff80000019197808 */ /* 0x000fc40006800000 */
[----:B------:R-:W-:Y:S02]  /*6720*/  ISETP.GE.AND P4, PT, R224, 0x21, PT ;  /* 0x00000021e000780c */ /* 0x000fe40003f86270 */
[----:B------:R-:W-:Y:S02]  /*6730*/  ISETP.GT.AND P5, PT, R14, 0x11, !P3 ;  /* 0x000000110e00780c */ /* 0x000fe40005fa4270 */
[----:B------:R-:W-:Y:S02]  /*6740*/  FSEL R11, R28, -INF , !P6 ;  /* 0xff8000001c0b7808 */ /* 0x000fe40007000000 */
[----:B------:R-:W-:Y:S02]  /*6750*/  ISETP.GT.AND P6, PT, R14, 0x20, !P4 ;  /* 0x000000200e00780c */ /* 0x000fe400067c4270 */
[C---:B------:R-:W-:Y:S02]  /*6760*/  ISETP.LT.OR P5, PT, R20.reuse, 0x12, P5 ;  /* 0x000000121400780c */ /* 0x040fe40002fa1670 */
[----:B------:R-:W-:-:S02]  /*6770*/  ISETP.LT.OR P6, PT, R20, 0x21, P6 ;  /* 0x000000211400780c */ /* 0x000fc400037c1670 */
[----:B------:R-:W-:Y:S02]  /*6780*/  FSEL R29, R29, -INF , !P5 ;  /* 0xff8000001d1d7808 */ /* 0x000fe40006800000 */
[----:B------:R-:W-:Y:S02]  /*6790*/  ISETP.GE.AND P5, PT, R224, 0x22, PT ;  /* 0x00000022e000780c */ /* 0x000fe40003fa6270 */
[----:B------:R-:W-:Y:S02]  /*67a0*/  FSEL R9, R32, -INF , !P6 ;  /* 0xff80000020097808 */ /* 0x000fe40007000000 */
[----:B------:R-:W-:-:S04]  /*67b0*/  ISETP.GT.AND P6, PT, R14, 0x21, !P5 ;  /* 0x000000210e00780c */ /* 0x000fc80006fc4270 */
[----:B------:R-:W-:-:S04]  /*67c0*/  ISETP.LT.OR P6, PT, R20, 0x22, P6 ;  /* 0x000000221400780c */ /* 0x000fc800037c1670 */
[----:B------:R-:W-:Y:S02]  /*67d0*/  FSEL R33, R33, -INF , !P6 ;  /* 0xff80000021217808 */ /* 0x000fe40007000000 */
[----:B------:R-:W-:-:S04]  /*67e0*/  ISETP.GE.AND P6, PT, R224, 0x31, PT ;  /* 0x00000031e000780c */ /* 0x000fc80003fc6270 */
        /* <DEDUP_REMOVED lines=15> */
[----:B------:R-:W-:-:S13]  /*68e0*/  PLOP3.LUT P6, PT, PT, PT, UP1, 0x40, 0x0 ;  /* 0x000000000000781c */ /* 0x000fda0003fce818 */
        /* <DEDUP_REMOVED lines=12> */
[----:B------:R-:W-:Y:S01]  /*69b0*/  PLOP3.LUT P6, PT, PT, PT, UP0, 0x80, 0x0 ;  /* 0x000000000000781c */ /* 0x000fe20003fcf008 */
[----:B------:R-:W-:-:S12]  /*69c0*/  @UP0 ULDC UR4, c[0x0][0x758] ;  /* 0x0001d60000040ab9 */ /* 0x000fd80000000800 */
[----:B------:R-:W-:-:S04]  /*69d0*/  @P6 SHF.R.U32.HI R10, RZ, UR4, R12 ;  /* 0x00000004ff0a6c19 */ /* 0x000fc8000801160c */
[----:B------:R-:W-:Y:S01]  /*69e0*/  LOP3.LUT R10, RZ, R10, RZ, 0x33, !PT ;  /* 0x0000000aff0a7212 */ /* 0x000fe200078e33ff */
[----:B------:R-:W-:Y:S06]  /*69f0*/  BRA `(.L_x_1379) ;  /* 0x00000000001c7947 */ /* 0x000fec0003800000 */
.L_x_1378:
[----:B------:R-:W-:-:S06]  /*6a00*/  UISETP.NE.AND UP0, UPT, UR6, 0x1, UPT ;  /* 0x000000010600788c */ /* 0x000fcc000bf05270 */
[----:B------:R-:W-:-:S05]  /*6a10*/  PLOP3.LUT P6, PT, PT, PT, UP0, 0x80, 0x0 ;  /* 0x000000000000781c */ /* 0x000fca0003fcf008 */
[----:B------:R-:W-:-:S08]  /*6a20*/  @UP0 ULDC UR4, c[0x0][0x754] ;  /* 0x0001d50000040ab9 */ /* 0x000fd00000000800 */
[----:B------:R-:W-:Y:S01]  /*6a30*/  @P6 IMAD.HI.U32 R12, R10, UR4, RZ ;  /* 0x000000040a0c6c27 */ /* 0x000fe2000f8e00ff */
[----:B------:R-:W-:Y:S01]  /*6a40*/  PLOP3.LUT P6, PT, PT, PT, UP0, 0x80, 0x0 ;  /* 0x000000000000781c */ /* 0x000fe20003fcf008 */
[----:B------:R-:W-:-:S12]  /*6a50*/  @UP0 ULDC UR4, c[0x0][0x758] ;  /* 0x0001d60000040ab9 */ /* 0x000fd80000000800 */
[----:B------:R-:W-:-:S07]  /*6a60*/  @P6 SHF.R.U32.HI R10, RZ, UR4, R12 ;  /* 0x00000004ff0a6c19 */ /* 0x000fce000801160c */
.L_x_1379:
[----:B------:R-:W-:Y:S05]  /*6a70*/  BSYNC B0 ;  /* 0x0000000000007941 */ /* 0x000fea0003800000 */
.L_x_1377:
[----:B------:R-:W-:-:S05]  /*6a80*/  IMAD R10, R10, UR6, R229 ;  /* 0x000000060a0a7c24 */ /* 0x000fca000f8e02e5 */
[----:B------:R-:W-:Y:S02]  /*6a90*/  VIMNMX R23, R23, R10, !PT ;  /* 0x0000000a17177248 */ /* 0x000fe40007fe0100 */
[----:B------:R-:W-:-:S07]  /*6aa0*/  VIADDMNMX R22, R10, UR6, R22, PT ;  /* 0x000000060a167c46 */ /* 0x000fce000b800116 */
.L_x_1376:
[C---:B------:R-:W-:Y:S01]  /*6ab0*/  ISETP.GT.AND P3, PT, R23.reuse, 0x11, !P3 ;  /* 0x000000111700780c */ /* 0x040fe20005f64270 */
[----:B------:R-:W-:Y:S01]  /*6ac0*/  ULDC UR4, c[0x0][0x744] ;  /* 0x0001d10000047ab9 */ /* 0x000fe20000000800 */
[C---:B------:R-:W-:Y:S01]  /*6ad0*/  ISETP.GT.AND P2, PT, R23.reuse, 0x10, !P2 ;  /* 0x000000101700780c */ /* 0x040fe20005744270 */
[----:B------:R-:W-:Y:S01]  /*6ae0*/  IMAD R32, R18, 0x4, R17 ;  /* 0x0000000412207824 */ /* 0x000fe200078e0211 */
[----:B------:R-:W-:Y:S01]  /*6af0*/  ISETP.GT.AND P4, PT, R23, 0x20, !P4 ;  /* 0x000000201700780c */ /* 0x000fe20006784270 */
[--C-:B--2---:R-:W-:Y:S01]  /*6b00*/  FFMA.FTZ R10, R5, UR4, -R8.reuse ;  /* 0x00000004050a7c23 */ /* 0x104fe20008010808 */
[C---:B------:R-:W-:Y:S01]  /*6b10*/  ISETP.LT.OR P3, PT, R22.reuse, 0x12, P3 ;  /* 0x000000121600780c */ /* 0x040fe20001f61670 */
[--C-:B------:R-:W-:Y:S01]  /*6b20*/  FFMA.FTZ R7, R7, UR4, -R8.reuse ;  /* 0x0000000407077c23 */ /* 0x100fe20008010808 */
[C---:B------:R-:W-:Y:S01]  /*6b30*/  ISETP.LT.OR P2, PT, R22.reuse, 0x11, P2 ;  /* 0x000000111600780c */ /* 0x040fe20001741670 */
[--C-:B------:R-:W-:Y:S01]  /*6b40*/  FFMA.FTZ R20, R25, UR4, -R8.reuse ;  /* 0x0000000419147c23 */ /* 0x100fe20008010808 */
[----:B------:R-:W-:Y:S01]  /*6b50*/  ISETP.LT.OR P4, PT, R22, 0x21, P4 ;  /* 0x000000211600780c */ /* 0x000fe20002781670 */
[--C-:B------:R-:W-:Y:S01]  /*6b60*/  FFMA.FTZ R11, R11, UR4, -R8.reuse ;  /* 0x000000040b0b7c23 */ /* 0x100fe20008010808 */
[----:B------:R-:W-:Y:S01]  /*6b70*/  ISETP.GE.AND P6, PT, R224, 0x32, PT ;  /* 0x00000032e000780c */ /* 0x000fe20003fc6270 */
[--C-:B------:R-:W-:Y:S01]  /*6b80*/  FFMA.FTZ R14, R29, UR4, -R8.reuse ;  /* 0x000000041d0e7c23 */ /* 0x100fe20008010808 */
[----:B------:R-:W-:Y:S01]  /*6b90*/  FSEL R31, R31, -INF , !P3 ;  /* 0xff8000001f1f7808 */ /* 0x000fe20005800000 */
[--C-:B------:R-:W-:Y:S01]  /*6ba0*/  FFMA.FTZ R9, R9, UR4, -R8.reuse ;  /* 0x0000000409097c23 */ /* 0x100fe20008010808 */
[----:B------:R-:W-:Y:S01]  /*6bb0*/  FSEL R15, R30, -INF , !P2 ;  /* 0xff8000001e0f7808 */ /* 0x000fe20005000000 */
[--C-:B------:R-:W-:Y:S01]  /*6bc0*/  FFMA.FTZ R12, R33, UR4, -R8.reuse ;  /* 0x00000004210c7c23 */ /* 0x100fe20008010808 */
[----:B------:R-:W-:Y:S01]  /*6bd0*/  FSEL R21, R34, -INF , !P4 ;  /* 0xff80000022157808 */ /* 0x000fe20006000000 */
[--C-:B------:R-:W-:Y:S01]  /*6be0*/  FFMA.FTZ R5, R37, UR4, -R8.reuse ;  /* 0x0000000425057c23 */ /* 0x100fe20008010808 */
[C---:B------:R-:W-:Y:S01]  /*6bf0*/  ISETP.GT.AND P3, PT, R23.reuse, 0x31, !P6 ;  /* 0x000000311700780c */ /* 0x040fe20007764270 */
[----:B------:R-:W1:Y:S01]  /*6c00*/  LDS R30, [R32+0x2c300] ;  /* 0x02c30000201e7984 */ /* 0x000e620000000800 */
[C---:B------:R-:W-:Y:S01]  /*6c10*/  ISETP.GE.AND P2, PT, R224.reuse, 0x31, PT ;  /* 0x00000031e000780c */ /* 0x040fe20003f46270 */
[----:B------:R-:W2:Y:S01]  /*6c20*/  MUFU.EX2 R7, R7 ;  /* 0x0000000700077308 */ /* 0x000ea20000000800 */
[C---:B------:R-:W-:Y:S01]  /*6c30*/  ISETP.GE.AND P4, PT, R224.reuse, 0x41, PT ;  /* 0x00000041e000780c */ /* 0x040fe20003f86270 */
[----:B------:R-:W-:Y:S01]  /*6c40*/  UMOV UR57, 0x40000040 ;  /* 0x4000004000397882 */ /* 0x000fe20000000000 */
[----:B------:R-:W-:Y:S01]  /*6c50*/  ISETP.GE.AND P6, PT, R224, 0x42, PT ;  /* 0x00000042e000780c */ /* 0x000fe20003fc6270 */
[----:B------:R-:W-:Y:S01]  /*6c60*/  UMOV UR59, 0x40 ;  /* 0x00000040003b7882 */ /* 0x000fe20000000000 */
[C---:B------:R-:W-:Y:S01]  /*6c70*/  ISETP.GT.AND P0, PT, R23.reuse, RZ, !P0 ;  /* 0x000000ff1700720c */ /* 0x040fe20004704270 */
[----:B------:R-:W-:Y:S01]  /*6c80*/  UMOV UR9, UR57 ;  /* 0x0000003900097c82 */ /* 0x000fe20008000000 */
[C---:B------:R-:W-:Y:S01]  /*6c90*/  ISETP.GT.AND P1, PT, R23.reuse, 0x1, !P1 ;  /* 0x000000011700780c */ /* 0x040fe20004f24270 */
[----:B------:R-:W-:Y:S01]  /*6ca0*/  MUFU.EX2 R20, R20 ;  /* 0x0000001400147308 */ /* 0x000fe20000000800 */
[C---:B------:R-:W-:Y:S01]  /*6cb0*/  ISETP.GT.AND P5, PT, R23.reuse, 0x21, !P5 ;  /* 0x000000211700780c */ /* 0x040fe20006fa4270 */
[----:B------:R-:W-:Y:S01]  /*6cc0*/  UMOV UR11, 0x40 ;  /* 0x00000040000b7882 */ /* 0x000fe20000000000 */
[C---:B------:R-:W-:Y:S01]  /*6cd0*/  ISETP.GT.AND P2, PT, R23.reuse, 0x30, !P2 ;  /* 0x000000301700780c */ /* 0x040fe20005744270 */
[----:B------:R-:W-:Y:S01]  /*6ce0*/  UMOV UR13, UR57 ;  /* 0x00000039000d7c82 */ /* 0x000fe20008000000 */
[C---:B------:R-:W-:Y:S01]  /*6cf0*/  ISETP.GT.AND P4, PT, R23.reuse, 0x40, !P4 ;  /* 0x000000401700780c */ /* 0x040fe20006784270 */
[----:B------:R-:W-:Y:S01]  /*6d00*/  UMOV UR15, 0x40 ;  /* 0x00000040000f7882 */ /* 0x000fe20000000000 */
[----:B------:R-:W-:Y:S01]  /*6d10*/  ISETP.GT.AND P6, PT, R23, 0x41, !P6 ;  /* 0x000000411700780c */ /* 0x000fe200077c4270 */
[--C-:B------:R-:W-:Y:S01]  /*6d20*/  FFMA.FTZ R23, R13, UR4, -R8.reuse ;  /* 0x000000040d177c23 */ /* 0x100fe20008010808 */
[C---:B------:R-:W-:Y:S01]  /*6d30*/  ISETP.LT.OR P0, PT, R22.reuse, 0x1, P0 ;  /* 0x000000011600780c */ /* 0x040fe20000701670 */
[----:B------:R-:W-:Y:S01]  /*6d40*/  FFMA.FTZ R13, R41, UR4, -R8 ;  /* 0x00000004290d7c23 */ /* 0x000fe20008010808 */
[C---:B------:R-:W-:Y:S01]  /*6d50*/  ISETP.LT.OR P1, PT, R22.reuse, 0x2, P1 ;  /* 0x000000021600780c */ /* 0x040fe20000f21670 */
[----:B------:R4:W-:Y:S01]  /*6d60*/  MUFU.EX2 R8, R23 ;  /* 0x0000001700087308 */ /* 0x0009e20000000800 */
[C---:B------:R-:W-:Y:S01]  /*6d70*/  ISETP.LT.OR P5, PT, R22.reuse, 0x22, P5 ;  /* 0x000000221600780c */ /* 0x040fe20002fa1670 */
[----:B------:R-:W-:Y:S01]  /*6d80*/  UMOV UR17, UR57 ;  /* 0x0000003900117c82 */ /* 0x000fe20008000000 */
[C---:B------:R-:W-:Y:S01]  /*6d90*/  ISETP.LT.OR P2, PT, R22.reuse, 0x31, P2 ;  /* 0x000000311600780c */ /* 0x040fe20001741670 */
[----:B------:R-:W-:Y:S01]  /*6da0*/  UMOV UR19, 0x40 ;  /* 0x0000004000137882 */ /* 0x000fe20000000000 */
[C---:B------:R-:W-:Y:S01]  /*6db0*/  ISETP.LT.OR P3, PT, R22.reuse, 0x32, P3 ;  /* 0x000000321600780c */ /* 0x040fe20001f61670 */
[----:B------:R-:W-:Y:S01]  /*6dc0*/  UMOV UR49, 0x40000040 ;  /* 0x4000004000317882 */ /* 0x000fe20000000000 */
[----:B------:R-:W-:Y:S01]  /*6dd0*/  ISETP.LT.OR P4, PT, R22, 0x41, P4 ;  /* 0x000000411600780c */ /* 0x000fe20002781670 */
[----:B------:R-:W5:Y:S01]  /*6de0*/  MUFU.EX2 R12, R12 ;  /* 0x0000000c000c7308 */ /* 0x000f620000000800 */
[----:B----4-:R-:W-:Y:S01]  /*6df0*/  FSEL R23, R26, -INF , !P0 ;  /* 0xff8000001a177808 */ /* 0x010fe20004000000 */
[----:B------:R-:W-:Y:S01]  /*6e00*/  UMOV UR51, 0x40 ;  /* 0x0000004000337882 */ /* 0x000fe20000000000 */
[----:B------:R-:W4:Y:S01]  /*6e10*/  LDS R26, [R32+0x2c320] ;  /* 0x02c32000201a7984 */ /* 0x000f220000000800 */
[----:B------:R-:W-:Y:S01]  /*6e20*/  ISETP.LT.OR P6, PT, R22, 0x42, P6 ;  /* 0x000000421600780c */ /* 0x000fe200037c1670 */
[----:B------:R-:W-:Y:S01]  /*6e30*/  VIADD R22, R17, 0x2c500 ;  /* 0x0002c50011167836 */ /* 0x000fe20000000000 */
[----:B------:R-:W-:Y:S01]  /*6e40*/  FSEL R27, R27, -INF , !P1 ;  /* 0xff8000001b1b7808 */ /* 0x000fe20004800000 */
[----:B---3--:R-:W-:Y:S01]  /*6e50*/  FFMA.FTZ R34, R23, UR4, -R6 ;  /* 0x0000000417227c23 */ /* 0x008fe20008010806 */
[----:B------:R-:W-:Y:S01]  /*6e60*/  FSEL R35, R35, -INF , !P5 ;  /* 0xff80000023237808 */ /* 0x000fe20006800000 */
[----:B------:R-:W3:Y:S01]  /*6e70*/  MUFU.EX2 R9, R9 ;  /* 0x0000000900097308 */ /* 0x000ee20000000800 */
[----:B------:R-:W-:Y:S01]  /*6e80*/  SHF.R.U32.HI R24, RZ, 0x4, R22 ;  /* 0x00000004ff187819 */ /* 0x000fe20000011616 */
[--C-:B------:R-:W-:Y:S01]  /*6e90*/  FFMA.FTZ R22, R15, UR4, -R6.reuse ;  /* 0x000000040f167c23 */ /* 0x100fe20008010806 */
[--C-:B------:R-:W-:Y:S01]  /*6ea0*/  FFMA.FTZ R25, R27, UR4, -R6.reuse ;  /* 0x000000041b197c23 */ /* 0x100fe20008010806 */
[----:B------:R-:W-:Y:S01]  /*6eb0*/  FSEL R29, R38, -INF , !P2 ;  /* 0xff800000261d7808 */ /* 0x000fe20005000000 */
[--C-:B------:R-:W-:Y:S01]  /*6ec0*/  FFMA.FTZ R36, R35, UR4, -R6.reuse ;  /* 0x0000000423247c23 */ /* 0x100fe20008010806 */
[----:B------:R-:W-:Y:S01]  /*6ed0*/  LOP3.LUT R15, R24, 0x3fff, RZ, 0xc0, !PT ;  /* 0x00003fff180f7812 */ /* 0x000fe200078ec0ff */
[--C-:B------:R-:W-:Y:S01]  /*6ee0*/  FFMA.FTZ R24, R31, UR4, -R6.reuse ;  /* 0x000000041f187c23 */ /* 0x100fe20008010806 */
[----:B------:R-:W-:Y:S01]  /*6ef0*/  FSEL R27, R42, -INF , !P4 ;  /* 0xff8000002a1b7808 */ /* 0x000fe20006000000 */
[--C-:B------:R-:W-:Y:S01]  /*6f00*/  FFMA.FTZ R35, R29, UR4, -R6.reuse ;  /* 0x000000041d237c23 */ /* 0x100fe20008010806 */
[----:B------:R-:W-:Y:S01]  /*6f10*/  FSEL R39, R39, -INF , !P3 ;  /* 0xff80000027277808 */ /* 0x000fe20005800000 */
[--C-:B------:R-:W-:Y:S01]  /*6f20*/  FFMA.FTZ R31, R21, UR4, -R6.reuse ;  /* 0x00000004151f7c23 */ /* 0x100fe20008010806 */
[----:B------:R-:W-:Y:S01]  /*6f30*/  FSEL R43, R43, -INF , !P6 ;  /* 0xff8000002b2b7808 */ /* 0x000fe20007000000 */
[--C-:B------:R-:W-:Y:S01]  /*6f40*/  FFMA.FTZ R28, R27, UR4, -R6.reuse ;  /* 0x000000041b1c7c23 */ /* 0x100fe20008010806 */
[----:B------:R-:W-:Y:S01]  /*6f50*/  LOP3.LUT R15, R15, 0x80000, RZ, 0xfc, !PT ;  /* 0x000800000f0f7812 */ /* 0x000fe200078efcff */
[--C-:B------:R-:W-:Y:S01]  /*6f60*/  FFMA.FTZ R29, R39, UR4, -R6.reuse ;  /* 0x00000004271d7c23 */ /* 0x100fe20008010806 */
[----:B------:R-:W-:Y:S01]  /*6f70*/  MUFU.EX2 R25, R25 ;  /* 0x0000001900197308 */ /* 0x000fe20000000800 */
[----:B------:R-:W-:Y:S01]  /*6f80*/  FFMA.FTZ R27, R43, UR4, -R6 ;  /* 0x000000042b1b7c23 */ /* 0x000fe20008010806 */
[----:B-1----:R-:W-:Y:S01]  /*6f90*/  FADD.FTZ R44, R44, -R30 ;  /* 0x8000001e2c2c7221 */ /* 0x002fe20000010000 */
[----:B------:R-:W-:-:S02]  /*6fa0*/  VIADD R6, R15, 0x80 ;  /* 0x000000800f067836 */ /* 0x000fc40000000000 */
[--C-:B------:R-:W-:Y:S01]  /*6fb0*/  FADD.FTZ R53, R53, -R30.reuse ;  /* 0x8000001e35357221 */ /* 0x100fe20000010000 */
[--C-:B------:R-:W-:Y:S01]  /*6fc0*/  FADD.FTZ R52, R52, -R30.reuse ;  /* 0x8000001e34347221 */ /* 0x100fe20000010000 */
[----:B--2---:R-:W-:Y:S01]  /*6fd0*/  FMUL.FTZ R44, R7, R44 ;  /* 0x0000002c072c7220 */ /* 0x004fe20000410000 */
[--C-:B------:R-:W-:Y:S01]  /*6fe0*/  FADD.FTZ R45, R45, -R30.reuse ;  /* 0x8000001e2d2d7221 */ /* 0x100fe20000010000 */
[----:B------:R-:W1:Y:S01]  /*6ff0*/  MUFU.EX2 R34, R34 ;  /* 0x0000002200227308 */ /* 0x000e620000000800 */
[----:B------:R-:W-:Y:S01]  /*7000*/  R2UR UR4, R6 ;  /* 0x00000000060472ca */ /* 0x000fe200000e0000 */
[----:B------:R-:W-:Y:S02]  /*7010*/  VIADD R6, R15, 0x100 ;  /* 0x000001000f067836 */ /* 0x000fe40000000000 */
[C---:B-----5:R-:W-:Y:S01]  /*7020*/  FMUL.FTZ R53, R12.reuse, R53 ;  /* 0x000000350c357220 */ /* 0x060fe20000410000 */
[----:B---3--:R-:W-:Y:S01]  /*7030*/  FMUL.FTZ R52, R9, R52 ;  /* 0x0000003409347220 */ /* 0x008fe20000410000 */
[----:B------:R-:W-:Y:S01]  /*7040*/  F2FP.F16.F32.PACK_AB R12, R12, R9 ;  /* 0x000000090c0c723e */ /* 0x000fe200000000ff */
[----:B------:R-:W-:Y:S01]  /*7050*/  FADD.FTZ R48, R48, -R30 ;  /* 0x8000001e30307221 */ /* 0x000fe20000010000 */
[----:B------:R-:W-:Y:S01]  /*7060*/  R2UR UR5, R6 ;  /* 0x00000000060572ca */ /* 0x000fe200000e0000 */
[----:B------:R2:W3:Y:S01]  /*7070*/  MUFU.EX2 R21, R22 ;  /* 0x0000001600157308 */ /* 0x0004e20000000800 */
[----:B------:R-:W-:-:S02]  /*7080*/  VIADD R6, R15, 0x180 ;  /* 0x000001800f067836 */ /* 0x000fc40000000000 */
[----:B----4-:R-:W-:Y:S01]  /*7090*/  FADD.FTZ R37, R46, -R26 ;  /* 0x8000001a2e257221 */ /* 0x010fe20000010000 */
[--C-:B------:R-:W-:Y:S01]  /*70a0*/  FADD.FTZ R49, R49, -R30.reuse ;  /* 0x8000001e31317221 */ /* 0x100fe20000010000 */
[--C-:B------:R-:W-:Y:S01]  /*70b0*/  FADD.FTZ R32, R217, -R30.reuse ;  /* 0x8000001ed9207221 */ /* 0x100fe20000010000 */
[----:B------:R-:W-:Y:S01]  /*70c0*/  FADD.FTZ R33, R220, -R30 ;  /* 0x8000001edc217221 */ /* 0x000fe20000010000 */
[----:B------:R-:W-:Y:S01]  /*70d0*/  R2UR UR6, R6 ;  /* 0x00000000060672ca */ /* 0x000fe200000e0000 */
[--C-:B------:R-:W-:Y:S01]  /*70e0*/  FADD.FTZ R50, R50, -R26.reuse ;  /* 0x8000001a32327221 */ /* 0x100fe20000010000 */
[----:B------:R-:W4:Y:S01]  /*70f0*/  MUFU.EX2 R11, R11 ;  /* 0x0000000b000b7308 */ /* 0x000f220000000800 */
[----:B--2---:R-:W-:Y:S01]  /*7100*/  VIADD R22, R15, 0x200 ;  /* 0x000002000f167836 */ /* 0x004fe20000000000 */
[----:B------:R-:W-:Y:S01]  /*7110*/  F2FP.F16.F32.PACK_AB R6, R20, R7 ;  /* 0x000000071406723e */ /* 0x000fe200000000ff */
[--C-:B------:R-:W-:Y:S01]  /*7120*/  FADD.FTZ R38, R47, -R26.reuse ;  /* 0x8000001a2f267221 */ /* 0x100fe20000010000 */
[----:B-1----:R-:W-:Y:S01]  /*7130*/  F2FP.F16.F32.PACK_AB R7, R25, R34 ;  /* 0x000000221907723e */ /* 0x002fe200000000ff */
[----:B------:R-:W-:Y:S01]  /*7140*/  BAR.SYNC.DEFER_BLOCKING 0x9, 0x100 ;  /* 0x0244000000007b1d */ /* 0x000fe20000010000 */
[----:B------:R-:W-:Y:S01]  /*7150*/  R2UR UR7, R22 ;  /* 0x00000000160772ca */ /* 0x000fe200000e0000 */
[----:B------:R-:W-:Y:S01]  /*7160*/  FMUL.FTZ R34, R34, R37 ;  /* 0x0000002522227220 */ /* 0x000fe20000410000 */
[--C-:B------:R-:W-:Y:S01]  /*7170*/  FADD.FTZ R51, R51, -R26.reuse ;  /* 0x8000001a33337221 */ /* 0x100fe20000010000 */
[--C-:B------:R-:W-:Y:S01]  /*7180*/  FADD.FTZ R54, R54, -R26.reuse ;  /* 0x8000001a36367221 */ /* 0x100fe20000010000 */
[--C-:B------:R-:W-:Y:S01]  /*7190*/  FADD.FTZ R55, R55, -R26.reuse ;  /* 0x8000001a37377221 */ /* 0x100fe20000010000 */
[----:B------:R-:W1:Y:S01]  /*71a0*/  MUFU.EX2 R14, R14 ;  /* 0x0000000e000e7308 */ /* 0x000e620000000800 */
[--C-:B------:R-:W-:Y:S01]  /*71b0*/  FADD.FTZ R218, R218, -R26.reuse ;  /* 0x8000001adada7221 */ /* 0x100fe20000010000 */
[--C-:B------:R-:W-:Y:S01]  /*71c0*/  FADD.FTZ R219, R219, -R26.reuse ;  /* 0x8000001adbdb7221 */ /* 0x100fe20000010000 */
[--C-:B------:R-:W-:Y:S01]  /*71d0*/  FADD.FTZ R222, R222, -R26.reuse ;  /* 0x8000001adede7221 */ /* 0x100fe20000010000 */
[----:B------:R-:W-:Y:S01]  /*71e0*/  FADD.FTZ R26, R223, -R26 ;  /* 0x8000001adf1a7221 */ /* 0x000fe20000010000 */
[----:B------:R-:W-:Y:S01]  /*71f0*/  FMUL.FTZ R45, R20, R45 ;  /* 0x0000002d142d7220 */ /* 0x000fe20000410000 */
[----:B------:R-:W-:Y:S01]  /*7200*/  FMUL.FTZ R33, R8, R33 ;  /* 0x0000002108217220 */ /* 0x000fe20000410000 */
[----:B---3--:R-:W-:Y:S01]  /*7210*/  FMUL.FTZ R50, R21, R50 ;  /* 0x0000003215327220 */ /* 0x008fe20000410000 */
[----:B------:R-:W-:Y:S01]  /*7220*/  MUFU.EX2 R10, R10 ;  /* 0x0000000a000a7308 */ /* 0x000fe20000000800 */
[----:B----4-:R-:W-:Y:S01]  /*7230*/  FMUL.FTZ R48, R11, R48 ;  /* 0x000000300b307220 */ /* 0x010fe20000410000 */
[----:B------:R-:W-:Y:S01]  /*7240*/  FMUL.FTZ R25, R25, R38 ;  /* 0x0000002619197220 */ /* 0x000fe20000410000 */
[----:B------:R-:W-:Y:S01]  /*7250*/  F2FP.F16.F32.PACK_AB R52, R53, R52 ;  /* 0x000000343534723e */ /* 0x000fe200000000ff */
[----:B------:R-:W-:Y:S01]  /*7260*/  UMOV UR10, UR4 ;  /* 0x00000004000a7c82 */ /* 0x000fe20008000000 */
[----:B------:R-:W-:Y:S01]  /*7270*/  R2UR UR58, R15 ;  /* 0x000000000f3a72ca */ /* 0x000fe200000e0000 */
[----:B------:R-:W-:Y:S01]  /*7280*/  UMOV UR14, UR5 ;  /* 0x00000005000e7c82 */ /* 0x000fe20008000000 */
[----:B------:R-:W-:Y:S01]  /*7290*/  F2FP.F16.F32.PACK_AB R25, R25, R34 ;  /* 0x000000221919723e */ /* 0x000fe200000000ff */
[----:B------:R-:W2:Y:S01]  /*72a0*/  MUFU.EX2 R13, R13 ;  /* 0x0000000d000d7308 */ /* 0x000ea20000000800 */
[C---:B-1----:R-:W-:Y:S01]  /*72b0*/  F2FP.F16.F32.PACK_AB R20, R14.reuse, R11 ;  /* 0x0000000b0e14723e */ /* 0x042fe200000000ff */
[----:B------:R-:W-:Y:S01]  /*72c0*/  STSM.16.M88.2 [R0+0x2c500], R6 ;  /* 0x02c5000600007844 */ /* 0x000fe20000000100 */
[----:B------:R-:W-:Y:S01]  /*72d0*/  FMUL.FTZ R49, R14, R49 ;  /* 0x000000310e317220 */ /* 0x000fe20000410000 */
[----:B------:R-:W-:Y:S01]  /*72e0*/  UMOV UR18, UR6 ;  /* 0x0000000600127c82 */ /* 0x000fe20008000000 */
[----:B------:R-:W-:Y:S01]  /*72f0*/  UMOV UR53, UR49 ;  /* 0x0000003100357c82 */ /* 0x000fe20008000000 */
[----:B------:R-:W-:Y:S01]  /*7300*/  UMOV UR55, 0x40 ;  /* 0x0000004000377882 */ /* 0x000fe20000000000 */
[----:B------:R-:W-:Y:S01]  /*7310*/  UMOV UR45, UR49 ;  /* 0x00000031002d7c82 */ /* 0x000fe20008000000 */
[----:B------:R-:W1:Y:S01]  /*7320*/  MUFU.EX2 R24, R24 ;  /* 0x0000001800187308 */ /* 0x000e620000000800 */
[----:B------:R-:W-:Y:S01]  /*7330*/  F2FP.F16.F32.PACK_AB R48, R49, R48 ;  /* 0x000000303130723e */ /* 0x000fe200000000ff */
[----:B------:R-:W-:Y:S01]  /*7340*/  UMOV UR47, 0x40 ;  /* 0x00000040002f7882 */ /* 0x000fe20000000000 */
[----:B------:R-:W-:Y:S01]  /*7350*/  UMOV UR29, 0x40000040 ;  /* 0x40000040001d7882 */ /* 0x000fe20000000000 */
[----:B------:R-:W-:Y:S01]  /*7360*/  UMOV UR31, 0x40 ;  /* 0x00000040001f7882 */ /* 0x000fe20000000000 */
[----:B------:R-:W-:Y:S01]  /*7370*/  UMOV UR41, UR29 ;  /* 0x0000001d00297c82 */ /* 0x000fe20008000000 */
[----:B------:R-:W-:Y:S01]  /*7380*/  UMOV UR43, 0x40 ;  /* 0x00000040002b7882 */ /* 0x000fe20000000000 */
[----:B------:R-:W-:Y:S01]  /*7390*/  UMOV UR37, UR29 ;  /* 0x0000001d00257c82 */ /* 0x000fe20008000000 */
[----:B------:R-:W3:Y:S01]  /*73a0*/  MUFU.EX2 R5, R5 ;  /* 0x0000000500057308 */ /* 0x000ee20000000800 */
[----:B--2---:R-:W-:Y:S01]  /*73b0*/  F2FP.F16.F32.PACK_AB R8, R13, R8 ;  /* 0x000000080d08723e */ /* 0x004fe200000000ff */
[----:B------:R-:W-:Y:S01]  /*73c0*/  UMOV UR39, 0x40 ;  /* 0x0000004000277882 */ /* 0x000fe20000000000 */
[----:B------:R-:W-:Y:S01]  /*73d0*/  UMOV UR33, UR29 ;  /* 0x0000001d00217c82 */ /* 0x000fe20008000000 */
[----:B------:R-:W-:Y:S01]  /*73e0*/  UMOV UR35, 0x40 ;  /* 0x0000004000237882 */ /* 0x000fe20000000000 */
[----:B------:R-:W-:Y:S01]  /*73f0*/  UMOV UR25, UR29 ;  /* 0x0000001d00197c82 */ /* 0x000fe20008000000 */
[----:B------:R-:W-:Y:S01]  /*7400*/  UMOV UR27, 0x40 ;  /* 0x00000040001b7882 */ /* 0x000fe20000000000 */
[----:B------:R-:W-:Y:S01]  /*7410*/  UMOV UR21, 0x40000040 ;  /* 0x4000004000157882 */ /* 0x000fe20000000000 */
[----:B------:R2:W4:Y:S01]  /*7420*/  MUFU.EX2 R23, R31 ;  /* 0x0000001f00177308 */ /* 0x0005220000000800 */
[C---:B-1----:R-:W-:Y:S01]  /*7430*/  F2FP.F16.F32.PACK_AB R21, R24.reuse, R21 ;  /* 0x000000151815723e */ /* 0x042fe200000000ff */
[----:B------:R-:W-:Y:S01]  /*7440*/  FMUL.FTZ R51, R24, R51 ;  /* 0x0000003318337220 */ /* 0x000fe20000410000 */
[----:B------:R-:W-:Y:S01]  /*7450*/  F2FP.F16.F32.PACK_AB R24, R45, R44 ;  /* 0x0000002c2d18723e */ /* 0x000fe200000000ff */
[----:B------:R-:W-:Y:S01]  /*7460*/  UMOV UR23, 0x40 ;  /* 0x0000004000177882 */ /* 0x000fe20000000000 */
[----:B------:R-:W-:Y:S01]  /*7470*/  VIADD R14, R15, 0xb0 ;  /* 0x000000b00f0e7836 */ /* 0x000fe20000000000 */
[----:B------:R1:W-:Y:S01]  /*7480*/  STSM.16.M88.2 [R0+0x2cd00], R20 ;  /* 0x02cd001400007844 */ /* 0x0003e20000000100 */
[----:B------:R-:W-:Y:S01]  /*7490*/  F2FP.F16.F32.PACK_AB R49, R51, R50 ;  /* 0x000000323331723e */ /* 0x000fe200000000ff */
[----:B------:R-:W5:Y:S01]  /*74a0*/  MUFU.EX2 R22, R36 ;  /* 0x0000002400167308 */ /* 0x000f620000000800 */
[--C-:B--2---:R-:W-:Y:S01]  /*74b0*/  FADD.FTZ R31, R216, -R30.reuse ;  /* 0x8000001ed81f7221 */ /* 0x104fe20000010000 */
[----:B------:R-:W-:Y:S01]  /*74c0*/  FADD.FTZ R30, R221, -R30 ;  /* 0x8000001edd1e7221 */ /* 0x000fe20000010000 */
[----:B---3--:R-:W-:-:S02]  /*74d0*/  FMUL.FTZ R32, R5, R32 ;  /* 0x0000002005207220 */ /* 0x008fc40000410000 */
[----:B------:R-:W-:Y:S01]  /*74e0*/  FMUL.FTZ R31, R10, R31 ;  /* 0x0000001f0a1f7220 */ /* 0x000fe20000410000 */
[----:B------:R-:W-:Y:S01]  /*74f0*/  FMUL.FTZ R30, R13, R30 ;  /* 0x0000001e0d1e7220 */ /* 0x000fe20000410000 */
[----:B------:R-:W-:Y:S01]  /*7500*/  F2FP.F16.F32.PACK_AB R10, R5, R10 ;  /* 0x0000000a050a723e */ /* 0x000fe200000000ff */
[----:B------:R-:W2:Y:S01]  /*7510*/  MUFU.EX2 R35, R35 ;  /* 0x0000002300237308 */ /* 0x000ea20000000800 */
[----:B----4-:R-:W-:Y:S01]  /*7520*/  FMUL.FTZ R54, R23, R54 ;  /* 0x0000003617367220 */ /* 0x010fe20000410000 */
[----:B------:R-:W-:Y:S01]  /*7530*/  F2FP.F16.F32.PACK_AB R32, R32, R31 ;  /* 0x0000001f2020723e */ /* 0x000fe200000000ff */
[----:B-1----:R-:W-:Y:S01]  /*7540*/  VIADD R20, R15, 0x130 ;  /* 0x000001300f147836 */ /* 0x002fe20000000000 */
[----:B------:R-:W-:-:S04]  /*7550*/  F2FP.F16.F32.PACK_AB R30, R30, R33 ;  /* 0x000000211e1e723e */ /* 0x000fc800000000ff */
[----:B------:R-:W1:Y:S01]  /*7560*/  MUFU.EX2 R36, R29 ;  /* 0x0000001d00247308 */ /* 0x000e620000000800 */
[C---:B-----5:R-:W-:Y:S01]  /*7570*/  F2FP.F16.F32.PACK_AB R13, R22.reuse, R23 ;  /* 0x00000017160d723e */ /* 0x060fe200000000ff */
[----:B------:R-:W-:Y:S01]  /*7580*/  FMUL.FTZ R55, R22, R55 ;  /* 0x0000003716377220 */ /* 0x000fe20000410000 */
[----:B------:R-:W-:-:S03]  /*7590*/  IMAD R22, R4, 0x2000, R17 ;  /* 0x0000200004167824 */ /* 0x000fc600078e0211 */
[----:B------:R-:W-:Y:S01]  /*75a0*/  STSM.16.M88.2 [R0+0x2d500], R12 ;  /* 0x02d5000c00007844 */ /* 0x000fe20000000100 */
[----:B------:R-:W-:Y:S01]  /*75b0*/  VIADD R6, R22, 0x24100 ;  /* 0x0002410016067836 */ /* 0x000fe20000000000 */
[----:B------:R-:W3:Y:S01]  /*75c0*/  MUFU.EX2 R9, R27 ;  /* 0x0000001b00097308 */ /* 0x000ee20000000800 */
[----:B--2---:R-:W-:Y:S01]  /*75d0*/  FMUL.FTZ R218, R35, R218 ;  /* 0x000000da23da7220 */ /* 0x004fe20000410000 */
[----:B------:R-:W-:Y:S02]  /*75e0*/  F2FP.F16.F32.PACK_AB R53, R55, R54 ;  /* 0x000000363735723e */ /* 0x000fe400000000ff */
[----:B------:R-:W-:-:S04]  /*75f0*/  SHF.R.U32.HI R6, RZ, 0x4, R6 ;  /* 0x00000004ff067819 */ /* 0x000fc80000011606 */
[----:B------:R-:W2:Y:S01]  /*7600*/  MUFU.EX2 R37, R28 ;  /* 0x0000001c00257308 */ /* 0x000ea20000000800 */
[C---:B-1----:R-:W-:Y:S01]  /*7610*/  F2FP.F16.F32.PACK_AB R11, R36.reuse, R35 ;  /* 0x00000023240b723e */ /* 0x042fe200000000ff */
[----:B------:R-:W-:Y:S01]  /*7620*/  FMUL.FTZ R219, R36, R219 ;  /* 0x000000db24db7220 */ /* 0x000fe20000410000 */
[----:B------:R-:W-:Y:S01]  /*7630*/  LOP3.LUT R23, R6, 0x3fff, RZ, 0xc0, !PT ;  /* 0x00003fff06177812 */ /* 0x000fe200078ec0ff */
[----:B------:R-:W-:Y:S02]  /*7640*/  VIADD R6, R15, 0x10 ;  /* 0x000000100f067836 */ /* 0x000fe40000000000 */
[----:B------:R-:W-:Y:S01]  /*7650*/  STSM.16.M88.2 [R0+0x2dd00], R10 ;  /* 0x02dd000a00007844 */ /* 0x000fe20000000100 */
[----:B------:R-:W-:Y:S01]  /*7660*/  R2UR UR56, R23 ;  /* 0x00000000173872ca */ /* 0x000fe200000e0000 */
[----:B---3--:R-:W-:Y:S01]  /*7670*/  FMUL.FTZ R5, R9, R26 ;  /* 0x0000001a09057220 */ /* 0x008fe20000410000 */
[----:B------:R-:W-:Y:S02]  /*7680*/  F2FP.F16.F32.PACK_AB R33, R219, R218 ;  /* 0x000000dadb21723e */ /* 0x000fe400000000ff */
[----:B------:R-:W-:Y:S01]  /*7690*/  R2UR UR50, R6 ;  /* 0x00000000063272ca */ /* 0x000fe200000e0000 */
[----:B------:R-:W-:Y:S01]  /*76a0*/  VIADD R6, R15, 0x110 ;  /* 0x000001100f067836 */ /* 0x000fe20000000000 */
[----:B--2---:R-:W-:Y:S01]  /*76b0*/  F2FP.F16.F32.PACK_AB R9, R9, R37 ;  /* 0x000000250909723e */ /* 0x004fe200000000ff */
[----:B------:R-:W-:-:S03]  /*76c0*/  FMUL.FTZ R222, R37, R222 ;  /* 0x000000de25de7220 */ /* 0x000fc60000410000 */
[----:B------:R-:W-:-:S03]  /*76d0*/  R2UR UR5, R6 ;  /* 0x00000000060572ca */ /* 0x000fc600000e0000 */
[----:B------:R-:W-:Y:S01]  /*76e0*/  UMOV UR8, UR56 ;  /* 0x0000003800087c82 */ /* 0x000fe20008000000 */
[----:B------:R-:W-:Y:S01]  /*76f0*/  UMOV UR12, UR56 ;  /* 0x00000038000c7c82 */ /* 0x000fe20008000000 */
[----:B------:R1:W-:Y:S01]  /*7700*/  STSM.16.M88.2 [R0+0x2e500], R8 ;  /* 0x02e5000800007844 */ /* 0x0003e20000000100 */
[----:B------:R-:W-:Y:S01]  /*7710*/  F2FP.F16.F32.PACK_AB R31, R5, R222 ;  /* 0x000000de051f723e */ /* 0x000fe200000000ff */
[----:B------:R-:W-:Y:S01]  /*7720*/  UMOV UR16, UR56 ;  /* 0x0000003800107c82 */ /* 0x000fe20008000000 */
[----:B------:R-:W-:Y:S01]  /*7730*/  VIADD R5, R23, 0x80 ;  /* 0x0000008017057836 */ /* 0x000fe20000000000 */
[----:B------:R-:W-:Y:S01]  /*7740*/  @!PT LDS RZ, [RZ] ;  /* 0x00000000fffff984 */ /* 0x000fe20000000800 */
[----:B------:R-:W-:Y:S01]  /*7750*/  @!PT LDS RZ, [RZ] ;  /* 0x00000000fffff984 */ /* 0x000fe20000000800 */
[----:B------:R-:W-:Y:S01]  /*7760*/  @!PT LDS RZ, [RZ] ;  /* 0x00000000fffff984 */ /* 0x000fe20000000800 */
[----:B------:R-:W-:Y:S01]  /*7770*/  @!PT LDS RZ, [RZ] ;  /* 0x00000000fffff984 */ /* 0x000fe20000000800 */
[----:B------:R2:W-:Y:S06]  /*7780*/  MEMBAR.ALL.CTA ;  /* 0x0000000000007992 */ /* 0x0005ec0000008000 */
[----:B--2---:R-:W2:Y:S01]  /*7790*/  FENCE.VIEW.ASYNC.S ;  /* 0x00000000000073c6 */ /* 0x004ea20000000000 */
[----:B------:R-:W-:Y:S01]  /*77a0*/  VIADD R6, R15, 0x210 ;  /* 0x000002100f067836 */ /* 0x000fe20000000000 */
[----:B------:R-:W-:Y:S01]  /*77b0*/  R2UR UR48, R5 ;  /* 0x00000000053072ca */ /* 0x000fe200000e0000 */
[----:B------:R-:W-:-:S03]  /*77c0*/  VIADD R5, R15, 0x90 ;  /* 0x000000900f057836 */ /* 0x000fc60000000000 */
[----:B------:R-:W-:Y:S01]  /*77d0*/  R2UR UR46, R6 ;  /* 0x00000000062e72ca */ /* 0x000fe200000e0000 */
[----:B------:R-:W-:Y:S01]  /*77e0*/  VIADD R6, R15, 0x20 ;  /* 0x000000200f067836 */ /* 0x000fe20000000000 */
[----:B-1----:R-:W-:Y:S02]  /*77f0*/  MOV R8, UR59 ;  /* 0x0000003b00087c02 */ /* 0x002fe40008000f00 */
[----:B------:R-:W-:Y:S01]  /*7800*/  R2UR UR4, R5 ;  /* 0x00000000050472ca */ /* 0x000fe200000e0000 */
[C---:B------:R-:W-:Y:S01]  /*7810*/  VIADD R5, R15.reuse, 0x190 ;  /* 0x000001900f057836 */ /* 0x040fe20000000000 */
[----:B------:R-:W-:Y:S02]  /*7820*/  MOV R9, UR58 ;  /* 0x0000003a00097c02 */ /* 0x000fe40008000f00 */
[----:B------:R-:W-:Y:S01]  /*7830*/  R2UR UR30, R6 ;  /* 0x00000000061e72ca */ /* 0x000fe200000e0000 */
[----:B------:R-:W-:Y:S01]  /*7840*/  VIADD R6, R15, 0x120 ;  /* 0x000001200f067836 */ /* 0x000fe20000000000 */
[----:B------:R-:W-:Y:S01]  /*7850*/  R2UR UR54, R5 ;  /* 0x00000000053672ca */ /* 0x000fe200000e0000 */
[----:B------:R-:W-:Y:S01]  /*7860*/  UMOV UR52, UR48 ;  /* 0x0000003000347c82 */ /* 0x000fe20008000000 */
[----:B------:R-:W-:Y:S01]  /*7870*/  UMOV UR44, UR48 ;  /* 0x00000030002c7c82 */ /* 0x000fe20008000000 */
[----:B------:R-:W-:Y:S01]  /*7880*/  VIADD R5, R23, 0x100 ;  /* 0x0000010017057836 */ /* 0x000fe20000000000 */
[----:B------:R-:W-:Y:S01]  /*7890*/  R2UR UR38, R6 ;  /* 0x00000000062672ca */ /* 0x000fe200000e0000 */
[----:B------:R-:W-:Y:S01]  /*78a0*/  VIADD R6, R15, 0x220 ;  /* 0x000002200f067836 */ /* 0x000fe20000000000 */
[----:B--2---:R-:W-:Y:S02]  /*78b0*/  BAR.SYNC.DEFER_BLOCKING 0x9, 0x100 ;  /* 0x0244000000007b1d */ /* 0x004fe40000010000 */
[----:B------:R-:W-:Y:S01]  /*78c0*/  R2UR UR28, R5 ;  /* 0x00000000051c72ca */ /* 0x000fe200000e0000 */
[C---:B------:R-:W-:Y:S01]  /*78d0*/  VIADD R5, R15.reuse, 0xa0 ;  /* 0x000000a00f057836 */ /* 0x040fe20000000000 */
[----:B------:R-:W-:Y:S01]  /*78e0*/  R2UR UR26, R6 ;  /* 0x00000000061a72ca */ /* 0x000fe200000e0000 */
[----:B------:R-:W-:-:S03]  /*78f0*/  VIADD R6, R15, 0x30 ;  /* 0x000000300f067836 */ /* 0x000fc60000000000 */
[----:B------:R-:W-:Y:S01]  /*7900*/  R2UR UR42, R5 ;  /* 0x00000000052a72ca */ /* 0x000fe200000e0000 */
[----:B------:R-:W-:Y:S01]  /*7910*/  VIADD R5, R15, 0x1a0 ;  /* 0x000001a00f057836 */ /* 0x000fe20000000000 */
[----:B------:R-:W-:Y:S01]  /*7920*/  R2UR UR22, R6 ;  /* 0x00000000061672ca */ /* 0x000fe200000e0000 */
[----:B------:R-:W-:-:S03]  /*7930*/  VIADD R6, R17, 0x2ed00 ;  /* 0x0002ed0011067836 */ /* 0x000fc60000000000 */
[----:B------:R-:W-:Y:S01]  /*7940*/  R2UR UR34, R5 ;  /* 0x00000000052272ca */ /* 0x000fe200000e0000 */
[----:B------:R-:W-:Y:S01]  /*7950*/  UMOV UR40, UR28 ;  /* 0x0000001c00287c82 */ /* 0x000fe20008000000 */
[----:B------:R-:W-:Y:S01]  /*7960*/  UMOV UR36, UR28 ;  /* 0x0000001c00247c82 */ /* 0x000fe20008000000 */
[----:B------:R-:W-:Y:S01]  /*7970*/  UMOV UR32, UR28 ;  /* 0x0000001c00207c82 */ /* 0x000fe20008000000 */
[----:B------:R-:W-:Y:S01]  /*7980*/  UMOV UR24, UR28 ;  /* 0x0000001c00187c82 */ /* 0x000fe20008000000 */
[----:B------:R-:W-:Y:S01]  /*7990*/  VIADD R5, R23, 0x180 ;  /* 0x0000018017057836 */ /* 0x000fe20000000000 */
[----:B------:R-:W-:-:S04]  /*79a0*/  SHF.R.U32.HI R6, RZ, 0x4, R6 ;  /* 0x00000004ff067819 */ /* 0x000fc80000011606 */
[----:B------:R-:W-:Y:S01]  /*79b0*/  R2UR UR20, R5 ;  /* 0x00000000051472ca */ /* 0x000fe200000e0000 */
[----:B------:R-:W-:Y:S01]  /*79c0*/  STSM.16.M88.2 [R0+0x2ed00], R24 ;  /* 0x02ed001800007844 */ /* 0x000fe20000000100 */
[----:B------:R-:W-:Y:S01]  /*79d0*/  IMAD R5, R4, 0x2800, R17 ;  /* 0x0000280004057824 */ /* 0x000fe200078e0211 */
[----:B------:R-:W-:Y:S02]  /*79e0*/  LOP3.LUT R216, R6, 0x3fff, RZ, 0xc0, !PT ;  /* 0x00003fff06d87812 */ /* 0x000fe400078ec0ff */
[----:B------:R-:W-:Y:S02]  /*79f0*/  STSM.16.M88.2 [R0+0x2f500], R48 ;  /* 0x02f5003000007844 */ /* 0x000fe40000000100 */
[----:B------:R-:W-:Y:S02]  /*7a00*/  SHF.R.U32.HI R5, RZ, 0x4, R5 ;  /* 0x00000004ff057819 */ /* 0x000fe40000011605 */
[----:B------:R-:W-:Y:S01]  /*7a10*/  STSM.16.M88.2 [R0+0x2fd00], R52 ;  /* 0x02fd003400007844 */ /* 0x000fe20000000100 */
[----:B------:R-:W-:-:S02]  /*7a20*/  LOP3.LUT R6, R216, 0x400000, RZ, 0xfc, !PT ;  /* 0x00400000d8067812 */ /* 0x000fc400078efcff */
[----:B------:R-:W-:Y:S01]  /*7a30*/  LOP3.LUT R5, R5, 0x3fff, RZ, 0xc0, !PT ;  /* 0x00003fff05057812 */ /* 0x000fe200078ec0ff */
[----:B------:R-:W-:Y:S04]  /*7a40*/  STSM.16.M88.2 [R0+0x30500], R32 ;  /* 0x0305002000007844 */ /* 0x000fe80000000100 */
        /* <DEDUP_REMOVED lines=147> */
[----:B------:R-:W-:Y:S02]  /*8380*/  IMAD.U32 R14, RZ, RZ, UR58 ;  /* 0x0000003aff0e7e24 */ /* 0x000fe4000f8e00ff */
        /* <DEDUP_REMOVED lines=10> */
[----:B------:R-:W-:Y:S02]  /*8430*/  R2UR UR4, R12 ;  /* 0x000000000c0472ca */ /* 0x000fe400000e0000 */
[----:B------:R-:W-:-:S03]  /*8440*/  R2UR UR5, R13 ;  /* 0x000000000d0572ca */ /* 0x000fc600000e0000 */
[----:B------:R-:W-:Y:S01]  /*8450*/  UMOV UR33, UR59 ;  /* 0x0000003b00217c82 */ /* 0x000fe20008000000 */
[----:B------:R-:W-:Y:S01]  /*8460*/  UMOV UR59, 0x8 ;  /* 0x00000008003b7882 */ /* 0x000fe20000000000 */
[----:B------:R-:W-:Y:S01]  /*8470*/  UMOV UR37, UR57 ;  /* 0x0000003900257c82 */ /* 0x000fe20008000000 */
[----:B------:R-:W-:Y:S01]  /*8480*/  UMOV UR57, 0x40000040 ;  /* 0x4000004000397882 */ /* 0x000fe20000000000 */
[----:B------:R-:W-:Y:S01]  /*8490*/  UMOV UR32, UR58 ;  /* 0x0000003a00207c82 */ /* 0x000fe20008000000 */
[----:B------:R-:W-:Y:S01]  /*84a0*/  IMAD.U32 R13, RZ, RZ, UR59 ;  /* 0x0000003bff0d7e24 */ /* 0x000fe2000f8e00ff */
[----:B------:R-:W-:Y:S02]  /*84b0*/  UMOV UR36, UR56 ;  /* 0x0000003800247c82 */ /* 0x000fe40008000000 */
[----:B------:R-:W-:Y:S02]  /*84c0*/  UMOV UR56, UR4 ;  /* 0x0000000400387c82 */ /* 0x000fe40008000000 */
[----:B------:R-:W-:-:S02]  /*84d0*/  UMOV UR58, UR5 ;  /* 0x00000005003a7c82 */ /* 0x000fc40008000000 */
[----:B------:R-:W-:Y:S01]  /*84e0*/  IMAD.U32 R12, RZ, RZ, UR58 ;  /* 0x0000003aff0c7e24 */ /* 0x000fe2000f8e00ff */
[----:B------:R-:W-:Y:S02]  /*84f0*/  WARPGROUP.DEPBAR.LE gsb0, 0x0 ;  /* 0x00008000000079c5 */ /* 0x000fe40000010000 */
        /* <DEDUP_REMOVED lines=351> */
.L_x_1380:
        /* <DEDUP_REMOVED lines=158> */
.L_x_1381:
        /* <DEDUP_REMOVED lines=96> */
.L_x_1361:
        /* <DEDUP_REMOVED lines=23> */
.L_x_1384:
        /* <DEDUP_REMOVED lines=20> */
.L_x_1385:
        /* <DEDUP_REMOVED lines=18> */
.L_x_1386:
        /* <DEDUP_REMOVED lines=18> */
.L_x_1387:
        /* <DEDUP_REMOVED lines=183> */
.L_x_1389:
[----:B------:R-:W-:Y:S05]  /*bb30*/  BSYNC B0 ;  /* 0x0000000000007941 */ /* 0x000fea0003800000 */
.L_x_1388:
[----:B------:R-:W-:-:S04]  /*bb40*/  DEPBAR.LE SB0, 0x0 ;  /* 0x000080000000791a */ /* 0x000fc80000000000 */
[----:B------:R-:W-:Y:S05]  /*bb50*/  EXIT ;  /* 0x000000000000794d */ /* 0x000fea0003800000 */
.L_x_1383:
        /* <DEDUP_REMOVED lines=53> */
.L_x_1391:
[----:B------:R-:W-:Y:S05]  /*beb0*/  BSYNC B0 ;  /* 0x0000000000007941 */ /* 0x000fea0003800000 */
.L_x_1390:
        /* <DEDUP_REMOVED lines=16> */
.L_x_1393:
[----:B------:R-:W-:Y:S05]  /*bfc0*/  BSYNC B0 ;  /* 0x0000000000007941 */ /* 0x000fea0003800000 */
.L_x_1392:
        /* <DEDUP_REMOVED lines=16> */
.L_x_1395:
[----:B------:R-:W-:Y:S05]  /*c0d0*/  BSYNC B0 ;  /* 0x0000000000007941 */ /* 0x000fea0003800000 */
.L_x_1394:
        /* <DEDUP_REMOVED lines=17> */
.L_x_1397:
[----:B------:R-:W-:Y:S05]  /*c1f0*/  BSYNC B0 ;  /* 0x0000000000007941 */ /* 0x000fea0003800000 */
.L_x_1396:
        /* <DEDUP_REMOVED lines=16> */
.L_x_1399:
[----:B------:R-:W-:Y:S05]  /*c300*/  BSYNC B0 ;  /* 0x0000000000007941 */ /* 0x000fea0003800000 */
.L_x_1398:
        /* <DEDUP_REMOVED lines=18> */
.L_x_1401:
[----:B------:R-:W-:Y:S05]  /*c430*/  BSYNC B0 ;  /* 0x0000000000007941 */ /* 0x000fea0003800000 */
.L_x_1400:
        /* <DEDUP_REMOVED lines=29> */
.L_x_1403:
[----:B------:R-:W-:Y:S05]  /*c610*/  BSYNC B0 ;  /* 0x0000000000007941 */ /* 0x000fea0003800000 */
.L_x_1402:
        /* <DEDUP_REMOVED lines=21> */
.L_x_1405:
[----:B------:R-:W-:Y:S05]  /*c770*/  BSYNC B0 ;  /* 0x0000000000007941 */ /* 0x000fea0003800000 */
.L_x_1404:
        /* <DEDUP_REMOVED lines=21> */
.L_x_1407:
[----:B------:R-:W-:Y:S05]  /*c8d0*/  BSYNC B0 ;  /* 0x0000000000007941 */ /* 0x000fea0003800000 */
.L_x_1406:
        /* <DEDUP_REMOVED lines=22> */
.L_x_1409:
[----:B------:R-:W-:Y:S05]  /*ca40*/  BSYNC B0 ;  /* 0x0000000000007941 */ /* 0x000fea0003800000 */
.L_x_1408:
        /* <DEDUP_REMOVED lines=14> */
.L_x_1411:
[----:B------:R-:W-:Y:S05]  /*cb30*/  BSYNC B0 ;  /* 0x0000000000007941 */ /* 0x000fea0003800000 */
.L_x_1410:
        /* <DEDUP_REMOVED lines=16> */
.L_x_1413:
[----:B------:R-:W-:Y:S05]  /*cc40*/  BSYNC B0 ;  /* 0x0000000000007941 */ /* 0x000fea0003800000 */
.L_x_1412:
        /* <DEDUP_REMOVED lines=16> */
.L_x_1415:
[----:B------:R-:W-:Y:S05]  /*cd50*/  BSYNC B0 ;  /* 0x0000000000007941 */ /* 0x000fea0003800000 */
.L_x_1414:
        /* <DEDUP_REMOVED lines=16> */
.L_x_1417:
[----:B------:R-:W-:Y:S05]  /*ce60*/  BSYNC B0 ;  /* 0x0000000000007941 */ /* 0x000fea0003800000 */
.L_x_1416:
        /* <DEDUP_REMOVED lines=15> */
.L_x_1419:
[----:B------:R-:W-:Y:S05]  /*cf60*/  BSYNC B0 ;  /* 0x0000000000007941 */ /* 0x000fea0003800000 */
.L_x_1418:
        /* <DEDUP_REMOVED lines=15> */
.L_x_1421:
[----:B------:R-:W-:Y:S05]  /*d060*/  BSYNC B0 ;  /* 0x0000000000007941 */ /* 0x000fea0003800000 */
.L_x_1420:
        /* <DEDUP_REMOVED lines=15> */
.L_x_1423:
[----:B------:R-:W-:Y:S05]  /*d160*/  BSYNC B0 ;  /* 0x0000000000007941 */ /* 0x000fea0003800000 */
.L_x_1422:
        /* <DEDUP_REMOVED lines=15> */
.L_x_1425:
[----:B------:R-:W-:Y:S05]  /*d260*/  BSYNC B0 ;  /* 0x0000000000007941 */ /* 0x000fea0003800000 */
.L_x_1424:
        /* <DEDUP_REMOVED lines=15> */
.L_x_1427:
[----:B------:R-:W-:Y:S05]  /*d360*/  BSYNC B0 ;  /* 0x0000000000007941 */ /* 0x000fea0003800000 */
.L_x_1426:
        /* <DEDUP_REMOVED lines=15> */
.L_x_1429:
[----:B------:R-:W-:Y:S05]  /*d460*/  BSYNC B0 ;  /* 0x0000000000007941 */ /* 0x000fea0003800000 */
.L_x_1428:
[----:B------:R-:W-:Y:S05]  /*d470*/  EXIT ;  /* 0x000000000000794d */ /* 0x000fea0003800000 */
.L_x_1358:
        /* <DEDUP_REMOVED lines=42> */
.L_x_1433:
        /* <DEDUP_REMOVED lines=43> */
.L_x_1451:
        /* <DEDUP_REMOVED lines=12> */
.L_x_1436:
        /* <DEDUP_REMOVED lines=126> */
.L_x_1442:
[----:B------:R-:W-:-:S04]  /*e270*/  SHF.L.U32 R8, R11, 0x1f, RZ ;  /* 0x0000001f0b087819 */ /* 0x000fc800000006ff */
[----:B------:R-:W1:Y:S02]  /*e280*/  SYNCS.PHASECHK.TRANS64.TRYWAIT P1, [R5+URZ+0x31838], R8 ;  /* 0x03183808050075a7 */ /* 0x000e64000802017f */
[----:B-1----:R-:W-:Y:S05]  /*e290*/  @!P1 BRA `(.L_x_1438) ;  /* 0x0000000c00989947 */ /* 0x002fea0003800000 */
.L_x_1452:
[----:B------:R-:W-:Y:S05]  /*e2a0*/  @P0 BRA `(.L_x_1439) ;  /* 0x0000000000140947 */ /* 0x000fea0003800000 */
[----:B------:R-:W-:Y:S01]  /*e2b0*/  ISETP.NE.AND P1, PT, R13, RZ, PT ;  /* 0x000000ff0d00720c */ /* 0x000fe20003f25270 */
[----:B-1----:R-:W-:-:S04]  /*e2c0*/  IMAD.MOV.U32 R8, RZ, RZ, 0x8100 ;  /* 0x00008100ff087424 */ /* 0x002fc800078e00ff */
[----:B------:R2:W-:Y:S08]  /*e2d0*/  SYNCS.ARRIVE.TRANS64 RZ, [R5+URZ+0x31830], R8 ;  /* 0x0318300805ff79a7 */ /* 0x0005f0000800003f */
[----:B------:R-:W-:Y:S05]  /*e2e0*/  @!P1 BRA `(.L_x_1439) ;  /* 0x0000000000049947 */ /* 0x000fea0003800000 */
[----:B------:R-:W-:Y:S01]  /*e2f0*/  BPT.TRAP 0x1 ;  /* 0x000000040000795c */ /* 0x000fe20000300000 */
.L_x_1439:
        /* <DEDUP_REMOVED lines=48> */
.L_x_1454:
[----:B------:R-:W-:Y:S01]  /*e600*/  LOP3.LUT R11, R11, 0x1, RZ, 0x3c, !PT ;  /* 0x000000010b0b7812 */ /* 0x000fe200078e3cff */
[----:B------:R-:W-:Y:S06]  /*e610*/  @P2 BRA `(.L_x_1441) ;  /* 0x0000000000142947 */ /* 0x000fec0003800000 */
[----:B------:R-:W-:Y:S01]  /*e620*/  ISETP.NE.AND P1, PT, R13, RZ, PT ;  /* 0x000000ff0d00720c */ /* 0x000fe20003f25270 */
[----:B-1----:R-:W-:-:S04]  /*e630*/  IMAD.MOV.U32 R20, RZ, RZ, 0x8100 ;  /* 0x00008100ff147424 */ /* 0x002fc800078e00ff */
[----:B------:R2:W-:Y:S08]  /*e640*/  SYNCS.ARRIVE.TRANS64 RZ, [R19+URZ+0x31810], R20 ;  /* 0x0318101413ff79a7 */ /* 0x0005f0000800003f */
[----:B------:R-:W-:Y:S05]  /*e650*/  @!P1 BRA `(.L_x_1441) ;  /* 0x0000000000049947 */ /* 0x000fea0003800000 */
[----:B------:R-:W-:Y:S01]  /*e660*/  BPT.TRAP 0x1 ;  /* 0x000000040000795c */ /* 0x000fe20000300000 */
.L_x_1441:
        /* <DEDUP_REMOVED lines=52> */
.L_x_1437:
[----:B------:R-:W-:-:S04]  /*e9b0*/  SHF.L.U32 R0, R11, 0x1f, RZ ;  /* 0x0000001f0b007819 */ /* 0x000fc800000006ff */
[----:B------:R-:W1:Y:S02]  /*e9c0*/  SYNCS.PHASECHK.TRANS64.TRYWAIT P1, [R5+URZ+0x31838], R0 ;  /* 0x03183800050075a7 */ /* 0x000e64000802017f */
[----:B-1----:R-:W-:Y:S05]  /*e9d0*/  @!P1 BRA `(.L_x_1443) ;  /* 0x0000000400f49947 */ /* 0x002fea0003800000 */
.L_x_1455:
[----:B------:R-:W-:Y:S05]  /*e9e0*/  @P0 BRA `(.L_x_1444) ;  /* 0x0000000000140947 */ /* 0x000fea0003800000 */
[----:B------:R-:W-:Y:S01]  /*e9f0*/  LOP3.LUT P0, RZ, R21, 0x1f, RZ, 0xc0, !PT ;  /* 0x0000001f15ff7812 */ /* 0x000fe2000780c0ff */
[----:B-1----:R-:W-:-:S04]  /*ea00*/  IMAD.MOV.U32 R0, RZ, RZ, 0x8100 ;  /* 0x00008100ff007424 */ /* 0x002fc800078e00ff */
[----:B------:R2:W-:Y:S08]  /*ea10*/  SYNCS.ARRIVE.TRANS64 RZ, [R5+URZ+0x31830], R0 ;  /* 0x0318300005ff79a7 */ /* 0x0005f0000800003f */
[----:B------:R-:W-:Y:S05]  /*ea20*/  @!P0 BRA `(.L_x_1444) ;  /* 0x0000000000048947 */ /* 0x000fea0003800000 */
[----:B------:R-:W-:Y:S01]  /*ea30*/  BPT.TRAP 0x1 ;  /* 0x000000040000795c */ /* 0x000fe20000300000 */
.L_x_1444:
        /* <DEDUP_REMOVED lines=50> */
.L_x_1434:
[----:B------:R-:W-:Y:S05]  /*ed60*/  BSYNC B1 ;  /* 0x0000000000017941 */ /* 0x000fea0003800000 */
.L_x_1432:
[----:B------:R-:W-:-:S03]  /*ed70*/  UMOV UR4, 0xffffffff ;  /* 0xffffffff00047882 */ /* 0x000fc60000000000 */
[----:B------:R-:W-:Y:S05]  /*ed80*/  BRA.DIV UR4, `(.L_x_1445) ;  /* 0x00000006041c7947 */ /* 0x000fea000b800000 */
[----:B------:R-:W-:-:S13]  /*ed90*/  ELECT P6, URZ, PT ;  /* 0x00000000003f782f */ /* 0x000fda00038c0000 */
.L_x_1458:
        /* <DEDUP_REMOVED lines=8> */
.L_x_1446:
        /* <DEDUP_REMOVED lines=8> */
.L_x_1459:
        /* <DEDUP_REMOVED lines=9> */
.L_x_1460:
[----:B------:R-:W-:Y:S05]  /*ef30*/  @!P1 BRA `(.L_x_1449) ;  /* 0x0000000000049947 */ /* 0x000fea0003800000 */
[----:B------:R-:W-:Y:S01]  /*ef40*/  BPT.TRAP 0x1 ;  /* 0x000000040000795c */ /* 0x000fe20000300000 */
.L_x_1449:
[----:B------:R-:W-:-:S07]  /*ef50*/  SHF.L.U32 R11, R11, 0x1f, RZ ;  /* 0x0000001f0b0b7819 */ /* 0x000fce00000006ff */
.L_x_1450:
[----:B--2---:R2:W3:Y:S02]  /*ef60*/  SYNCS.PHASECHK.TRANS64.TRYWAIT P0, [R4+URZ+0x31838], R11 ;  /* 0x0318380b040075a7 */ /* 0x0044e4000800017f */
[----:B---3--:R-:W-:Y:S05]  /*ef70*/  @!P0 NANOSLEEP.SYNCS 0x989680 ;  /* 0x009896800000895d */ /* 0x008fea0003900000 */
[----:B------:R-:W3:Y:S02]  /*ef80*/  @!P0 SYNCS.PHASECHK.TRANS64 P0, [R4+URZ+0x31838], R11 ;  /* 0x0318380b040085a7 */ /* 0x000ee4000800007f */
[----:B---3--:R-:W-:Y:S05]  /*ef90*/  @!P0 BRA `(.L_x_1450) ;  /* 0xfffffffc00f08947 */ /* 0x008fea000383ffff */
.L_x_1431:
[----:B------:R-:W-:Y:S05]  /*efa0*/  BSYNC B0 ;  /* 0x0000000000007941 */ /* 0x000fea0003800000 */
.L_x_1430:
[----:B------:R-:W-:Y:S05]  /*efb0*/  EXIT ;  /* 0x000000000000794d */ /* 0x000fea0003800000 */
.L_x_1363:
[----:B-1----:R1:W2:Y:S02]  /*efc0*/  SYNCS.PHASECHK.TRANS64.TRYWAIT P0, [R17+URZ+0x31800], R8 ;  /* 0x03180008110075a7 */ /* 0x0022a4000800017f */
[----:B--2---:R-:W-:Y:S05]  /*efd0*/  @!P0 NANOSLEEP.SYNCS 0x989680 ;  /* 0x009896800000895d */ /* 0x004fea0003900000 */
[----:B------:R-:W2:Y:S02]  /*efe0*/  @!P0 SYNCS.PHASECHK.TRANS64 P0, [R17+URZ+0x31800], R8 ;  /* 0x03180008110085a7 */ /* 0x000ea4000800007f */
[----:B--2---:R-:W-:Y:S05]  /*eff0*/  @!P0 BRA `(.L_x_1363) ;  /* 0xfffffffc00f08947 */ /* 0x004fea000383ffff */
[----:B------:R-:W-:Y:S05]  /*f000*/  BRA `(.L_x_1362) ;  /* 0xffffff1c008c7947 */ /* 0x000fea000383ffff */
.L_x_1367:
[----:B--2---:R2:W3:Y:S02]  /*f010*/  SYNCS.PHASECHK.TRANS64.TRYWAIT P0, [R16+URZ+0x31810], R9 ;  /* 0x03181009100075a7 */ /* 0x0044e4000800017f */
[----:B---3--:R-:W-:Y:S05]  /*f020*/  @!P0 NANOSLEEP.SYNCS 0x989680 ;  /* 0x009896800000895d */ /* 0x008fea0003900000 */
[----:B------:R-:W3:Y:S02]  /*f030*/  @!P0 SYNCS.PHASECHK.TRANS64 P0, [R16+URZ+0x31810], R9 ;  /* 0x03181009100085a7 */ /* 0x000ee4000800007f */
[----:B---3--:R-:W-:Y:S05]  /*f040*/  @!P0 BRA `(.L_x_1367) ;  /* 0xfffffffc00f08947 */ /* 0x008fea000383ffff */
[----:B------:R-:W-:Y:S05]  /*f050*/  BRA `(.L_x_1366) ;  /* 0xffffff2800087947 */ /* 0x000fea000383ffff */
.L_x_1371:
[----:B------:R1:W1:Y:S02]  /*f060*/  SYNCS.PHASECHK.TRANS64.TRYWAIT P0, [R17+URZ+0x31830], R10 ;  /* 0x0318300a110075a7 */ /* 0x000264000800017f */
[----:B-1----:R-:W-:Y:S05]  /*f070*/  @!P0 NANOSLEEP.SYNCS 0x989680 ;  /* 0x009896800000895d */ /* 0x002fea0003900000 */
[----:B------:R-:W1:Y:S02]  /*f080*/  @!P0 SYNCS.PHASECHK.TRANS64 P0, [R17+URZ+0x31830], R10 ;  /* 0x0318300a110085a7 */ /* 0x000e64000800007f */
[----:B-1----:R-:W-:Y:S05]  /*f090*/  @!P0 BRA `(.L_x_1371) ;  /* 0xfffffffc00f08947 */ /* 0x002fea000383ffff */
[----:B------:R-:W-:Y:S05]  /*f0a0*/  BRA `(.L_x_1370) ;  /* 0xffffff4c00907947 */ /* 0x000fea000383ffff */
.L_x_1435:
[----:B-1----:R1:W2:Y:S02]  /*f0b0*/  SYNCS.PHASECHK.TRANS64.TRYWAIT P0, [R5+URZ+0x31820], R2 ;  /* 0x03182002050075a7 */ /* 0x0022a4000800017f */
[----:B--2---:R-:W-:Y:S05]  /*f0c0*/  @!P0 NANOSLEEP.SYNCS 0x989680 ;  /* 0x009896800000895d */ /* 0x004fea0003900000 */
[----:B------:R-:W2:Y:S02]  /*f0d0*/  @!P0 SYNCS.PHASECHK.TRANS64 P0, [R5+URZ+0x31820], R2 ;  /* 0x03182002050085a7 */ /* 0x000ea4000800007f */
[----:B--2---:R-:W-:Y:S05]  /*f0e0*/  @!P0 BRA `(.L_x_1435) ;  /* 0xfffffffc00f08947 */ /* 0x004fea000383ffff */
[----:B------:R-:W-:Y:S05]  /*f0f0*/  BRA `(.L_x_1451) ;  /* 0xffffffe800347947 */ /* 0x000fea000383ffff */
.L_x_1438:
[----:B-1----:R1:W2:Y:S02]  /*f100*/  SYNCS.PHASECHK.TRANS64.TRYWAIT P1, [R5+URZ+0x31838], R8 ;  /* 0x03183808050075a7 */ /* 0x0022a4000802017f */
[----:B--2---:R-:W-:Y:S05]  /*f110*/  @!P1 NANOSLEEP.SYNCS 0x989680 ;  /* 0x009896800000995d */ /* 0x004fea0003900000 */
[----:B------:R-:W2:Y:S02]  /*f120*/  @!P1 SYNCS.PHASECHK.TRANS64 P1, [R5+URZ+0x31838], R8 ;  /* 0x03183808050095a7 */ /* 0x000ea4000802007f */
[----:B--2---:R-:W-:Y:S05]  /*f130*/  @!P1 BRA `(.L_x_1438) ;  /* 0xfffffffc00f09947 */ /* 0x004fea000383ffff */
[----:B------:R-:W-:Y:S05]  /*f140*/  BRA `(.L_x_1452) ;  /* 0xfffffff000547947 */ /* 0x000fea000383ffff */
.L_x_1440:
[----:B------:R-:W-:-:S07]  /*f150*/  SHF.L.U32 R20, R7, 0x1f, RZ ;  /* 0x0000001f07147819 */ /* 0x000fce00000006ff */
.L_x_1453:
[----:B-1----:R1:W2:Y:S02]  /*f160*/  SYNCS.PHASECHK.TRANS64.TRYWAIT P1, [R19+URZ+0x31820], R20 ;  /* 0x03182014130075a7 */ /* 0x0022a4000802017f */
[----:B--2---:R-:W-:Y:S05]  /*f170*/  @!P1 NANOSLEEP.SYNCS 0x989680 ;  /* 0x009896800000995d */ /* 0x004fea0003900000 */
[----:B------:R-:W2:Y:S02]  /*f180*/  @!P1 SYNCS.PHASECHK.TRANS64 P1, [R19+URZ+0x31820], R20 ;  /* 0x03182014130095a7 */ /* 0x000ea4000802007f */
[----:B--2---:R-:W-:Y:S05]  /*f190*/  @!P1 BRA `(.L_x_1453) ;  /* 0xfffffffc00f09947 */ /* 0x004fea000383ffff */
[----:B------:R-:W-:Y:S05]  /*f1a0*/  BRA `(.L_x_1454) ;  /* 0xfffffff400147947 */ /* 0x000fea000383ffff */
.L_x_1443:
[----:B-1----:R1:W2:Y:S02]  /*f1b0*/  SYNCS.PHASECHK.TRANS64.TRYWAIT P1, [R5+URZ+0x31838], R0 ;  /* 0x03183800050075a7 */ /* 0x0022a4000802017f */
[----:B--2---:R-:W-:Y:S05]  /*f1c0*/  @!P1 NANOSLEEP.SYNCS 0x989680 ;  /* 0x009896800000995d */ /* 0x004fea0003900000 */
[----:B------:R-:W2:Y:S02]  /*f1d0*/  @!P1 SYNCS.PHASECHK.TRANS64 P1, [R5+URZ+0x31838], R0 ;  /* 0x03183800050095a7 */ /* 0x000ea4000802007f */
[----:B--2---:R-:W-:Y:S05]  /*f1e0*/  @!P1 BRA `(.L_x_1443) ;  /* 0xfffffffc00f09947 */ /* 0x004fea000383ffff */
[----:B------:R-:W-:Y:S05]  /*f1f0*/  BRA `(.L_x_1455) ;  /* 0xfffffff400f87947 */ /* 0x000fea000383ffff */
.L_x_1445:
[----:B------:R-:W-:Y:S01]  /*f200*/  BSSY B1, `(.L_x_1456) ;  /* 0x0000006000017945 */ /* 0x000fe20003800000 */
[----:B------:R-:W-:-:S07]  /*f210*/  IMAD.MOV.U32 R15, RZ, RZ, -0x1 ;  /* 0xffffffffff0f7424 */ /* 0x000fce00078e00ff */
[----:B------:R-:W-:Y:S05]  /*f220*/  WARPSYNC.COLLECTIVE R15, `(.L_x_1457) ;  /* 0x000000000f0c7348 */ /* 0x000fea0003c00000 */
[----:B------:R-:W-:Y:S02]  /*f230*/  ELECT P6, UR62, PT ;  /* 0x00000000003e782f */ /* 0x000fe400038c0000 */
[----:B------:R-:W-:Y:S01]  /*f240*/  MOV R14, UR62 ;  /* 0x0000003e000e7c02 */ /* 0x000fe20008000f00 */
[----:B------:R-:W-:Y:S10]  /*f250*/  ENDCOLLECTIVE ;  /* 0x000000000000791b */ /* 0x000ff40003800000 */
.L_x_1457:
[----:B------:R-:W-:Y:S05]  /*f260*/  BSYNC B1 ;  /* 0x0000000000017941 */ /* 0x000fea0003800000 */
.L_x_1456:
[----:B------:R-:W-:Y:S05]  /*f270*/  BRA `(.L_x_1458) ;  /* 0xfffffff800c87947 */ /* 0x000fea000383ffff */
.L_x_1447:
[----:B-1----:R1:W2:Y:S02]  /*f280*/  SYNCS.PHASECHK.TRANS64.TRYWAIT P0, [R5+URZ], R0 ;  /* 0x00000000050075a7 */ /* 0x0022a4000800017f */
[----:B--2---:R-:W-:Y:S05]  /*f290*/  @!P0 NANOSLEEP.SYNCS 0x989680 ;  /* 0x009896800000895d */ /* 0x004fea0003900000 */
[----:B------:R-:W2:Y:S02]  /*f2a0*/  @!P0 SYNCS.PHASECHK.TRANS64 P0, [R5+URZ], R0 ;  /* 0x00000000050085a7 */ /* 0x000ea4000800007f */
[----:B--2---:R-:W-:Y:S05]  /*f2b0*/  @!P0 BRA `(.L_x_1447) ;  /* 0xfffffffc00f08947 */ /* 0x004fea000383ffff */
[----:B------:R-:W-:Y:S05]  /*f2c0*/  BRA `(.L_x_1459) ;  /* 0xfffffff800f47947 */ /* 0x000fea000383ffff */
.L_x_1448:
[----:B-1----:R1:W2:Y:S02]  /*f2d0*/  SYNCS.PHASECHK.TRANS64.TRYWAIT P0, [R3+URZ], R0 ;  /* 0x00000000030075a7 */ /* 0x0022a4000800017f */
[----:B--2---:R-:W-:Y:S05]  /*f2e0*/  @!P0 NANOSLEEP.SYNCS 0x989680 ;  /* 0x009896800000895d */ /* 0x004fea0003900000 */
[----:B------:R-:W2:Y:S02]  /*f2f0*/  @!P0 SYNCS.PHASECHK.TRANS64 P0, [R3+URZ], R0 ;  /* 0x00000000030085a7 */ /* 0x000ea4000800007f */
[----:B--2---:R-:W-:Y:S05]  /*f300*/  @!P0 BRA `(.L_x_1448) ;  /* 0xfffffffc00f08947 */ /* 0x004fea000383ffff */
[----:B------:R-:W-:Y:S05]  /*f310*/  BRA `(.L_x_1460) ;  /* 0xfffffffc00047947 */ /* 0x000fea000383ffff */
.L_x_1461:
        /* <DEDUP_REMOVED lines=14> */
.L_x_2213:


//--------------------- .text._ZN7cutlass13device_kernelIN5flash11enable_sm90INS1_16FlashAttnBwdSm90INS1_25CollectiveMainloopBwdSm90ILi2ELi1ELi1EN4cute5tupleIJNS5_1CILi1EEES8_S8_EEENS6_IJNS7_ILi64EEENS7_ILi80EEENS7_ILi256EEEEEENS_6half_tEfNS_4arch4Sm90ELb0ELb1ELb0ELb0ELb0ELb0ELb1ELb1ELi2ELi1ELi1ELi1ELb0EEENS1_24CollectiveEpilogueBwdGQAISD_fSG_Li256ELb0ELb0EEENS1_19SingleTileSchedulerILb0ELb0ELb0ELi80EEEEEEEEEvNT_6ParamsE --------------------------
	.section	.text._ZN7cutlass13device_kernelIN5flash11enable_sm90INS1_16FlashAttnBwdSm90INS1_25CollectiveMainloopBwdSm90ILi2ELi1ELi1EN4cute5tupleIJNS5_1CILi1EEES8_S8_EEENS6_IJNS7_ILi64EEENS7_ILi80EEENS7_ILi256EEEEEENS_6half_tEfNS_4arch4Sm90ELb0ELb1ELb0ELb0ELb0ELb0ELb1ELb1ELi2ELi1ELi1ELi1ELb0EEENS1_24CollectiveEpilogueBwdGQAISD_fSG_Li256ELb0ELb0EEENS1_19SingleTileSchedulerILb0ELb0ELb0ELi80EEEEEEEEEvNT_6ParamsE,"ax",@progbits
	.align	128
.text._ZN7cutlass13device_kernelIN5flash11enable_sm90INS1_16FlashAttnBwdSm90INS1_25CollectiveMainloopBwdSm90ILi2ELi1ELi1EN4cute5tupleIJNS5_1CILi1EEES8_S8_EEENS6_IJNS7_ILi64EEENS7_ILi80EEENS7_ILi256EEEEEENS_6half_tEfNS_4arch4Sm90ELb0ELb1ELb0ELb0ELb0ELb0ELb1ELb1ELi2ELi1ELi1ELi1ELb0EEENS1_24CollectiveEpilogueBwdGQAISD_fSG_Li256ELb0ELb0EEENS1_19SingleTileSchedulerILb0ELb0ELb0ELi80EEEEEEEEEvNT_6ParamsE:
        .type           _ZN7cutlass13device_kernelIN5flash11enable_sm90INS1_16FlashAttnBwdSm90INS1_25CollectiveMainloopBwdSm90ILi2ELi1ELi1EN4cute5tupleIJNS5_1CILi1EEES8_S8_EEENS6_IJNS7_ILi64EEENS7_ILi80EEENS7_ILi256EEEEEENS_6half_tEfNS_4arch4Sm90ELb0ELb1ELb0ELb0ELb0ELb0ELb1ELb1ELi2ELi1ELi1ELi1ELb0EEENS1_24CollectiveEpilogueBwdGQAISD_fSG_Li256ELb0ELb0EEENS1_19SingleTileSchedulerILb0ELb0ELb0ELi80EEEEEEEEEvNT_6ParamsE,@function
        .size           _ZN7cutlass13device_kernelIN5flash11enable_sm90INS1_16FlashAttnBwdSm90INS1_25CollectiveMainloopBwdSm90ILi2ELi1ELi1EN4cute5tupleIJNS5_1CILi1EEES8_S8_EEENS6_IJNS7_ILi64EEENS7_ILi80EEENS7_ILi256EEEEEENS_6half_tEfNS_4arch4Sm90ELb0ELb1ELb0ELb0ELb0ELb0ELb1ELb1ELi2ELi1ELi1ELi1ELb0EEENS1_24CollectiveEpilogueBwdGQAISD_fSG_Li256ELb0ELb0EEENS1_19SingleTileSchedulerILb0ELb0ELb0ELi80EEEEEEEEEvNT_6ParamsE,(.L_x_2214 - _ZN7cutlass13device_kernelIN5flash11enable_sm90INS1_16FlashAttnBwdSm90INS1_25CollectiveMainloopBwdSm90ILi2ELi1ELi1EN4cute5tupleIJNS5_1CILi1EEES8_S8_EEENS6_IJNS7_ILi64EEENS7_ILi80EEENS7_ILi256EEEEEENS_6half_tEfNS_4arch4Sm90ELb0ELb1ELb0ELb0ELb0ELb0ELb1ELb1ELi2ELi1ELi1ELi1ELb0EEENS1_24CollectiveEpilogueBwdGQAISD_fSG_Li256ELb0ELb0EEENS1_19SingleTileSchedulerILb0ELb0ELb0ELi80EEEEEEEEEvNT_6ParamsE)
        .other          _ZN7cutlass13device_kernelIN5flash11enable_sm90INS1_16FlashAttnBwdSm90INS1_25CollectiveMainloopBwdSm90ILi2ELi1ELi1EN4cute5tupleIJNS5_1CILi1EEES8_S8_EEENS6_IJNS7_ILi64EEENS7_ILi80EEENS7_ILi256EEEEEENS_6half_tEfNS_4arch4Sm90ELb0ELb1ELb0ELb0ELb0ELb0ELb1ELb1ELi2ELi1ELi1ELi1ELb0EEENS1_24CollectiveEpilogueBwdGQAISD_fSG_Li256ELb0ELb0EEENS1_19SingleTileSchedulerILb0ELb0ELb0ELi80EEEEEEEEEvNT_6ParamsE,@"STO_CUDA_ENTRY STV_DEFAULT"
_ZN7cutlass13device_kernelIN5flash11enable_sm90INS1_16FlashAttnBwdSm90INS1_25CollectiveMainloopBwdSm90ILi2ELi1ELi1EN4cute5tupleIJNS5_1CILi1EEES8_S8_EEENS6_IJNS7_ILi64EEENS7_ILi80EEENS7_ILi256EEEEEENS_6half_tEfNS_4arch4Sm90ELb0ELb1ELb0ELb0ELb0ELb0ELb1ELb1ELi2ELi1ELi1ELi1ELb0EEENS1_24CollectiveEpilogueBwdGQAISD_fSG_Li256ELb0ELb0EEENS1_19SingleTileSchedulerILb0ELb0ELb0ELi80EEEEEEEEEvNT_6ParamsE:
        /* <DEDUP_REMOVED lines=24> */
.L_x_1463:
[----:B------:R-:W-:Y:S05]  /*0180*/  BSYNC B0 ;  /* 0x0000000000007941 */ /* 0x000fea0003800000 */
.L_x_1462:
        /* <DEDUP_REMOVED lines=39> */
.L_x_1464:
        /* <DEDUP_REMOVED lines=20> */
.L_x_1465:
[----:B------:R-:W-:Y:S01]  /*0540*/  PLOP3.LUT P0, PT, PT, PT, UP0, 0x80, 0x0 ;  /* 0x000000000000781c */ /* 0x000fe20003f0f008 */
[----:B------:R-:W-:Y:S01]  /*0550*/  NOP ;  /* 0x0000000000007918 */ /* 0x000fe20000000000 */
[----:B------:R-:W-:Y:S01]  /*0560*/  BSSY B0, `(.L_x_1466) ;  /* 0x0000a97000007945 */ /* 0x000fe20003800000 */
[----:B------:R-:W-:Y:S01]  /*0570*/  LOP3.LUT R4, R21, 0x7f, RZ, 0xc0, !PT ;  /* 0x0000007f15047812 */ /* 0x000fe200078ec0ff */
[----:B-1234-:R-:W-:Y:S09]  /*0580*/  BAR.SYNC.DEFER_BLOCKING 0x0 ;  /* 0x0000000000007b1d */ /* 0x01eff20000010000 */
[----:B------:R-:W-:Y:S05]  /*0590*/  @!P0 BRA `(.L_x_1467) ;  /* 0x0000008c00948947 */ /* 0x000fea0003800000 */
.L_x_1468:
        /* <DEDUP_REMOVED lines=110> */
.L_x_1470:
        /* <DEDUP_REMOVED lines=22> */
.L_x_1472:
        /* <DEDUP_REMOVED lines=142> */
.L_x_1492:
[----:B------:R-:W-:-:S13]  /*16c0*/  R2UR UR4, R236 ;  /* 0x00000000ec0472ca */ /* 0x000fda00000e0000 */
[----:B------:R-:W-:-:S06]  /*16d0*/  UISETP.NE.AND UP0, UPT, UR4, 0x3, UPT ;  /* 0x000000030400788c */ /* 0x000fcc000bf05270 */
[----:B------:R-:W-:-:S13]  /*16e0*/  PLOP3.LUT P0, PT, PT, PT, UP0, 0x40, 0x0 ;  /* 0x000000000000781c */ /* 0x000fda0003f0e808 */
[----:B-1----:R-:W-:Y:S05]  /*16f0*/  @P0 BRA `(.L_x_1474) ;  /* 0x0000000000040947 */ /* 0x002fea0003800000 */
[----:B------:R-:W-:Y:S01]  /*1700*/  BPT.TRAP 0x1 ;  /* 0x000000040000795c */ /* 0x000fe20000300000 */
.L_x_1474:
[----:B------:R-:W-:Y:S01]  /*1710*/  PLOP3.LUT P1, PT, PT, PT, UP0, 0x40, 0x0 ;  /* 0x000000000000781c */ /* 0x000fe20003f2e808 */
[----:B------:R-:W-:Y:S01]  /*1720*/  IMAD R16, R2, 0x8, R17 ;  /* 0x0000000802107824 */ /* 0x000fe200078e0211 */
[----:B------:R-:W-:-:S04]  /*1730*/  SHF.L.U32 R9, R19, 0x1f, RZ ;  /* 0x0000001f13097819 */ /* 0x000fc800000006ff */
[----:B------:R1:W2:Y:S07]  /*1740*/  SYNCS.PHASECHK.TRANS64.TRYWAIT P0, [R16+URZ+0x31810], R9 ;  /* 0x03181009100075a7 */ /* 0x0002ae000800017f */
[----:B------:R-:W-:Y:S05]  /*1750*/  @P1 BRA `(.L_x_1475) ;  /* 0x0000000000041947 */ /* 0x000fea0003800000 */
[----:B------:R-:W-:Y:S01]  /*1760*/  BPT.TRAP 0x1 ;  /* 0x000000040000795c */ /* 0x000fe20000300000 */
.L_x_1475:
        /* <DEDUP_REMOVED lines=11> */
.L_x_1476:
        /* <DEDUP_REMOVED lines=419> */
[----:B------:R-:W-:Y:S01]  /*3250*/  IMAD R8, R2, 0x40, R18 ;  /* 0x0000004002087824 */ /* 0x000fe200078e0212 */
[----:B------:R-:W-:-:S03]  /*3260*/  R2UR UR11, R5 ;  /* 0x00000000050b72ca */ /* 0x000fc600000e0000 */
        /* <DEDUP_REMOVED lines=18> */
.L_x_1478:
[----:B------:R-:W-:Y:S02]  /*3390*/  R2UR UR4, R228 ;  /* 0x00000000e40472ca */ /* 0x000fe400000e0000 */
[----:B------:R-:W-:-:S11]  /*33a0*/  PLOP3.LUT P1, PT, PT, PT, UP0, 0x40, 0x0 ;  /* 0x000000000000781c */ /* 0x000fd60003f2e808 */
[----:B------:R-:W-:-:S05]  /*33b0*/  IMAD.U32 R10, RZ, RZ, UR4 ;  /* 0x00000004ff0a7e24 */ /* 0x000fca000f8e00ff */
[----:B------:R-:W-:-:S04]  /*33c0*/  SHF.L.U32 R10, R10, 0x1f, RZ ;  /* 0x0000001f0a0a7819 */ /* 0x000fc800000006ff */
[----:B------:R1:W4:Y:S01]  /*33d0*/  SYNCS.PHASECHK.TRANS64.TRYWAIT P0, [R17+URZ+0x31830], R10 ;  /* 0x0318300a110075a7 */ /* 0x000322000800017f */
[----:B------:R-:W-:Y:S05]  /*33e0*/  @P1 BRA `(.L_x_1479) ;  /* 0x0000000000041947 */ /* 0x000fea0003800000 */
[----:B------:R-:W-:Y:S01]  /*33f0*/  BPT.TRAP 0x1 ;  /* 0x000000040000795c */ /* 0x000fe20000300000 */
.L_x_1479:
        /* <DEDUP_REMOVED lines=11> */
.L_x_1480:
[----:B------:R-:W-:Y:S01]  /*34b0*/  VIADD R9, R6, 0x80 ;  /* 0x0000008006097836 */ /* 0x000fe20000000000 */
[----:B------:R-:W-:Y:S01]  /*34c0*/  R2UR UR4, R8 ;  /* 0x00000000080472ca */ /* 0x000fe200000e0000 */
[C---:B-1--4-:R-:W-:Y:S01]  /*34d0*/  VIADD R10, R6.reuse, 0x100 ;  /* 0x00000100060a7836 */ /* 0x052fe20000000000 */
        /* <DEDUP_REMOVED lines=432> */
[----:B------:R-:W-:Y:S01]  /*4fe0*/  VIADD R12, R232, UR5 ;  /* 0x00000005e80c7c36 */ /* 0x000fe20008000000 */
[----:B------:R-:W-:Y:S01]  /*4ff0*/  ULOP3.LUT UR4, URZ, UR4, URZ, 0x33, !UPT ;  /* 0x000000043f047292 */ /* 0x000fe2000f8e333f */
[----:B------:R-:W-:-:S03]  /*5000*/  WARPGROUP.DEPBAR.LE gsb0, 0x1 ;  /* 0x00008000000079c5 */ /* 0x000fc60000010100 */
[----:B------:R-:W-:Y:S02]  /*5010*/  PLOP3.LUT P0, PT, PT, PT, UP2, 0x40, 0x0 ;  /* 0x000000000000781c */ /* 0x000fe40003f0e828 */
[----:B------:R-:W-:Y:S01]  /*5020*/  VIADD R9, R232, UR4 ;  /* 0x00000004e8097c36 */ /* 0x000fe20008000000 */
[----:B------:R-:W-:-:S03]  /*5030*/  VIADDMNMX R13, R20, R12, R233, PT ;  /* 0x0000000c140d7246 */ /* 0x000fc600038001e9 */
[----:B------:R-:W-:-:S07]  /*5040*/  IMAD.IADD R11, R20, 0x1, R9 ;  /* 0x00000001140b7824 */ /* 0x000fce00078e0209 */
        /* <DEDUP_REMOVED lines=16> */
.L_x_1484:
[----:B------:R-:W-:-:S06]  /*5150*/  UISETP.NE.AND UP1, UPT, UR6, 0x1, UPT ;  /* 0x000000010600788c */ /* 0x000fcc000bf25270 */
[----:B------:R-:W-:-:S05]  /*5160*/  PLOP3.LUT P0, PT, PT, PT, UP1, 0x80, 0x0 ;  /* 0x000000000000781c */ /* 0x000fca0003f0f018 */
[----:B------:R-:W-:-:S08]  /*5170*/  @UP1 ULDC UR4, c[0x0][0x754] ;  /* 0x0001d50000041ab9 */ /* 0x000fd00000000800 */
[----:B------:R-:W-:Y:S01]  /*5180*/  @P0 IMAD.HI.U32 R8, R6, UR4, RZ ;  /* 0x0000000406080c27 */ /* 0x000fe2000f8e00ff */
[----:B------:R-:W-:-:S04]  /*5190*/  @UP1 ULDC UR4, c[0x0][0x758] ;  /* 0x0001d60000041ab9 */ /* 0x000fc80000000800 */
[----:B------:R-:W-:-:S07]  /*51a0*/  @P0 SHF.R.U32.HI R6, RZ, UR4, R8 ;  /* 0x00000004ff060c19 */ /* 0x000fce0008011608 */
.L_x_1485:
[----:B------:R-:W-:Y:S05]  /*51b0*/  BSYNC B1 ;  /* 0x0000000000017941 */ /* 0x000fea0003800000 */
.L_x_1483:
[----:B------:R-:W-:-:S05]  /*51c0*/  IMAD R6, R6, UR6, R229 ;  /* 0x0000000606067c24 */ /* 0x000fca000f8e02e5 */
[----:B------:R-:W-:Y:S02]  /*51d0*/  VIMNMX R11, R11, R6, !PT ;  /* 0x000000060b0b7248 */ /* 0x000fe40007fe0100 */
[----:B------:R-:W-:-:S07]  /*51e0*/  VIADDMNMX R13, R6, UR6, R13, PT ;  /* 0x00000006060d7c46 */ /* 0x000fce000b80010d */
.L_x_1482:
        /* <DEDUP_REMOVED lines=18> */
[C---:B------:R-:W-:Y:S02]  /*5310*/  ISETP.GT.AND P5, PT, R11.reuse, 0x11, !P3 ;  /* 0x000000110b00780c */ /* 0x040fe40005fa4270 */
        /* <DEDUP_REMOVED lines=44> */
.L_x_1488:
[----:B------:R-:W-:-:S06]  /*55e0*/  UISETP.NE.AND UP1, UPT, UR6, 0x1, UPT ;  /* 0x000000010600788c */ /* 0x000fcc000bf25270 */
[----:B------:R-:W-:-:S05]  /*55f0*/  PLOP3.LUT P6, PT, PT, PT, UP1, 0x80, 0x0 ;  /* 0x000000000000781c */ /* 0x000fca0003fcf018 */
[----:B------:R-:W-:-:S08]  /*5600*/  @UP1 ULDC UR4, c[0x0][0x754] ;  /* 0x0001d50000041ab9 */ /* 0x000fd00000000800 */
[----:B------:R-:W-:Y:S01]  /*5610*/  @P6 IMAD.HI.U32 R9, R12, UR4, RZ ;  /* 0x000000040c096c27 */ /* 0x000fe2000f8e00ff */
[----:B------:R-:W-:Y:S01]  /*5620*/  PLOP3.LUT P6, PT, PT, PT, UP1, 0x80, 0x0 ;  /* 0x000000000000781c */ /* 0x000fe20003fcf018 */
[----:B------:R-:W-:-:S12]  /*5630*/  @UP1 ULDC UR4, c[0x0][0x758] ;  /* 0x0001d60000041ab9 */ /* 0x000fd80000000800 */
[----:B------:R-:W-:-:S07]  /*5640*/  @P6 SHF.R.U32.HI R12, RZ, UR4, R9 ;  /* 0x00000004ff0c6c19 */ /* 0x000fce0008011609 */
.L_x_1489:
[----:B------:R-:W-:Y:S05]  /*5650*/  BSYNC B1 ;  /* 0x0000000000017941 */ /* 0x000fea0003800000 */
.L_x_1487:
[----:B------:R-:W-:-:S05]  /*5660*/  IMAD R12, R12, UR6, R229 ;  /* 0x000000060c0c7c24 */ /* 0x000fca000f8e02e5 */
[----:B------:R-:W-:Y:S02]  /*5670*/  VIMNMX R23, R23, R12, !PT ;  /* 0x0000000c17177248 */ /* 0x000fe40007fe0100 */
[----:B------:R-:W-:-:S07]  /*5680*/  VIADDMNMX R21, R12, UR6, R21, PT ;  /* 0x000000060c157c46 */ /* 0x000fce000b800115 */
.L_x_1486:
[----:B------:R-:W-:Y:S01]  /*5690*/  ISETP.GT.AND P2, PT, R23, 0x10, !P2 ;  /* 0x000000101700780c */ /* 0x000fe20005744270 */
[----:B------:R-:W-:Y:S01]  /*56a0*/  VIADD R29, R17, 0x2c500 ;  /* 0x0002c500111d7836 */ /* 0x000fe20000000000 */
[----:B------:R-:W-:Y:S01]  /*56b0*/  ISETP.GT.AND P1, PT, R23, 0x1, !P1 ;  /* 0x000000011700780c */ /* 0x000fe20004f24270 */
[----:B------:R-:W-:Y:S01]  /*56c0*/  ULDC UR4, c[0x0][0x744] ;  /* 0x0001d10000047ab9 */ /* 0x000fe20000000800 */
[----:B------:R-:W-:Y:S01]  /*56d0*/  ISETP.LT.OR P2, PT, R21, 0x11, P2 ;  /* 0x000000111500780c */ /* 0x000fe20001741670 */
[--C-:B--2---:R-:W-:Y:S01]  /*56e0*/  FFMA.FTZ R15, R28, UR4, -R7.reuse ;  /* 0x000000041c0f7c23 */ /* 0x104fe20008010807 */
[----:B------:R-:W-:Y:S01]  /*56f0*/  ISETP.GT.AND P3, PT, R23, 0x11, !P3 ;  /* 0x000000111700780c */ /* 0x000fe20005f64270 */
[--C-:B------:R-:W-:Y:S01]  /*5700*/  FFMA.FTZ R12, R24, UR4, -R7.reuse ;  /* 0x00000004180c7c23 */ /* 0x100fe20008010807 */
[----:B------:R-:W-:Y:S01]  /*5710*/  FSEL R30, R30, -INF , !P2 ;  /* 0xff8000001e1e7808 */ /* 0x000fe20005000000 */
[--C-:B------:R-:W-:Y:S01]  /*5720*/  FFMA.FTZ R13, R14, UR4, -R7.reuse ;  /* 0x000000040e0d7c23 */ /* 0x100fe20008010807 */
[----:B------:R-:W-:Y:S01]  /*5730*/  ISETP.LT.OR P1, PT, R21, 0x2, P1 ;  /* 0x000000021500780c */ /* 0x000fe20000f21670 */
[--C-:B------:R-:W-:Y:S01]  /*5740*/  FFMA.FTZ R9, R36, UR4, -R7.reuse ;  /* 0x0000000424097c23 */ /* 0x100fe20008010807 */
[----:B------:R-:W-:Y:S01]  /*5750*/  ISETP.GE.AND P2, PT, R225, 0x31, PT ;  /* 0x00000031e100780c */ /* 0x000fe20003f46270 */
[--C-:B------:R-:W-:Y:S01]  /*5760*/  FFMA.FTZ R14, R10, UR4, -R7.reuse ;  /* 0x000000040a0e7c23 */ /* 0x100fe20008010807 */
[----:B------:R-:W-:Y:S01]  /*5770*/  ISETP.LT.OR P3, PT, R21, 0x12, P3 ;  /* 0x000000121500780c */ /* 0x000fe20001f61670 */
[--C-:B------:R-:W-:Y:S01]  /*5780*/  FFMA.FTZ R10, R8, UR4, -R7.reuse ;  /* 0x00000004080a7c23 */ /* 0x100fe20008010807 */
[----:B------:R-:W-:Y:S01]  /*5790*/  ISETP.GE.AND P6, PT, R225, 0x32, PT ;  /* 0x00000032e100780c */ /* 0x000fe20003fc6270 */
[----:B------:R-:W-:Y:S01]  /*57a0*/  FFMA.FTZ R8, R6, UR4, -R7 ;  /* 0x0000000406087c23 */ /* 0x000fe20008010807 */
[----:B------:R-:W-:Y:S01]  /*57b0*/  FSEL R224, R27, -INF , !P1 ;  /* 0xff8000001be07808 */ /* 0x000fe20004800000 */
[----:B------:R-:W-:Y:S01]  /*57c0*/  IMAD R27, R18, 0x4, R17 ;  /* 0x00000004121b7824 */ /* 0x000fe200078e0211 */
[----:B------:R-:W-:Y:S01]  /*57d0*/  ISETP.GT.AND P1, PT, R23, 0x30, !P2 ;  /* 0x000000301700780c */ /* 0x000fe20005724270 */
[--C-:B------:R-:W-:Y:S01]  /*57e0*/  FFMA.FTZ R11, R32, UR4, -R7.reuse ;  /* 0x00000004200b7c23 */ /* 0x100fe20008010807 */
[----:B------:R-:W-:Y:S01]  /*57f0*/  FSEL R20, R31, -INF , !P3 ;  /* 0xff8000001f147808 */ /* 0x000fe20005800000 */
[--C-:B------:R-:W-:Y:S01]  /*5800*/  FFMA.FTZ R6, R40, UR4, -R7.reuse ;  /* 0x0000000428067c23 */ /* 0x100fe20008010807 */
[----:B------:R-:W-:Y:S01]  /*5810*/  ISETP.GT.AND P2, PT, R23, 0x31, !P6 ;  /* 0x000000311700780c */ /* 0x000fe20007744270 */
[----:B------:R-:W-:Y:S01]  /*5820*/  FFMA.FTZ R7, R22, UR4, -R7 ;  /* 0x0000000416077c23 */ /* 0x000fe20008010807 */
[C---:B------:R-:W-:Y:S01]  /*5830*/  ISETP.GE.AND P3, PT, R225.reuse, 0x41, PT ;  /* 0x00000041e100780c */ /* 0x040fe20003f66270 */
[--C-:B---3--:R-:W-:Y:S01]  /*5840*/  FFMA.FTZ R31, R20, UR4, -R5.reuse ;  /* 0x00000004141f7c23 */ /* 0x108fe20008010805 */
[----:B------:R-:W-:Y:S01]  /*5850*/  ISETP.GE.AND P6, PT, R225, 0x42, PT ;  /* 0x00000042e100780c */ /* 0x000fe20003fc6270 */
[----:B------:R-:W1:Y:S01]  /*5860*/  LDS R25, [R27+0x2c320] ;  /* 0x02c320001b197984 */ /* 0x000e620000000800 */
[C---:B------:R-:W-:Y:S01]  /*5870*/  ISETP.GT.AND P4, PT, R23.reuse, 0x20, !P4 ;  /* 0x000000201700780c */ /* 0x040fe20006784270 */
[--C-:B------:R-:W-:Y:S01]  /*5880*/  FFMA.FTZ R22, R224, UR4, -R5.reuse ;  /* 0x00000004e0167c23 */ /* 0x100fe20008010805 */
[C---:B------:R-:W-:Y:S01]  /*5890*/  ISETP.GT.AND P5, PT, R23.reuse, 0x21, !P5 ;  /* 0x000000211700780c */ /* 0x040fe20006fa4270 */
[----:B------:R-:W-:Y:S01]  /*58a0*/  MUFU.EX2 R12, R12 ;  /* 0x0000000c000c7308 */ /* 0x000fe20000000800 */
[C---:B------:R-:W-:Y:S01]  /*58b0*/  ISETP.GT.AND P3, PT, R23.reuse, 0x40, !P3 ;  /* 0x000000401700780c */ /* 0x040fe20005f64270 */
[----:B------:R-:W-:Y:S01]  /*58c0*/  UMOV UR57, 0x40000040 ;  /* 0x4000004000397882 */ /* 0x000fe20000000000 */
[C---:B------:R-:W-:Y:S01]  /*58d0*/  ISETP.GT.AND P0, PT, R23.reuse, RZ, !P0 ;  /* 0x000000ff1700720c */ /* 0x040fe20004704270 */
[----:B------:R-:W-:Y:S01]  /*58e0*/  UMOV UR59, 0x40 ;  /* 0x00000040003b7882 */ /* 0x000fe20000000000 */
[----:B------:R-:W-:Y:S01]  /*58f0*/  ISETP.GT.AND P6, PT, R23, 0x41, !P6 ;  /* 0x000000411700780c */ /* 0x000fe200077c4270 */
[----:B------:R-:W-:Y:S01]  /*5900*/  FFMA.FTZ R23, R30, UR4, -R5 ;  /* 0x000000041e177c23 */ /* 0x000fe20008010805 */
[C---:B------:R-:W-:Y:S01]  /*5910*/  ISETP.LT.OR P4, PT, R21.reuse, 0x21, P4 ;  /* 0x000000211500780c */ /* 0x040fe20002781670 */
[----:B------:R-:W2:Y:S01]  /*5920*/  MUFU.EX2 R13, R13 ;  /* 0x0000000d000d7308 */ /* 0x000ea20000000800 */
[C---:B------:R-:W-:Y:S01]  /*5930*/  ISETP.LT.OR P5, PT, R21.reuse, 0x22, P5 ;  /* 0x000000221500780c */ /* 0x040fe20002fa1670 */
[----:B------:R-:W-:Y:S01]  /*5940*/  UMOV UR9, UR57 ;  /* 0x0000003900097c82 */ /* 0x000fe20008000000 */
[C---:B------:R-:W-:Y:S01]  /*5950*/  ISETP.LT.OR P1, PT, R21.reuse, 0x31, P1 ;  /* 0x000000311500780c */ /* 0x040fe20000f21670 */
[----:B------:R-:W-:Y:S01]  /*5960*/  UMOV UR11, 0x40 ;  /* 0x00000040000b7882 */ /* 0x000fe20000000000 */
[C---:B------:R-:W-:Y:S01]  /*5970*/  ISETP.LT.OR P2, PT, R21.reuse, 0x32, P2 ;  /* 0x000000321500780c */ /* 0x040fe20001741670 */
[----:B------:R-:W-:Y:S01]  /*5980*/  UMOV UR13, UR11 ;  /* 0x0000000b000d7c82 */ /* 0x000fe20008000000 */
[C---:B------:R-:W-:Y:S01]  /*5990*/  ISETP.LT.OR P3, PT, R21.reuse, 0x41, P3 ;  /* 0x000000411500780c */ /* 0x040fe20001f61670 */
[----:B------:R-:W3:Y:S01]  /*59a0*/  MUFU.EX2 R14, R14 ;  /* 0x0000000e000e7308 */ /* 0x000ee20000000800 */
[C---:B------:R-:W-:Y:S01]  /*59b0*/  ISETP.LT.OR P0, PT, R21.reuse, 0x1, P0 ;  /* 0x000000011500780c */ /* 0x040fe20000701670 */
[----:B------:R-:W-:Y:S01]  /*59c0*/  UMOV UR17, UR57 ;  /* 0x0000003900117c82 */ /* 0x000fe20008000000 */
[----:B------:R-:W-:Y:S01]  /*59d0*/  ISETP.LT.OR P6, PT, R21, 0x42, P6 ;  /* 0x000000421500780c */ /* 0x000fe200037c1670 */
[----:B------:R-:W-:Y:S01]  /*59e0*/  UMOV UR19, 0x40 ;  /* 0x0000004000137882 */ /* 0x000fe20000000000 */
[----:B------:R4:W5:Y:S01]  /*59f0*/  LDS R21, [R27+0x2c300] ;  /* 0x02c300001b157984 */ /* 0x0009620000000800 */
[----:B------:R-:W-:Y:S01]  /*5a00*/  SHF.R.U32.HI R29, RZ, 0x4, R29 ;  /* 0x00000004ff1d7819 */ /* 0x000fe2000001161d */
[----:B------:R-:W-:-:S02]  /*5a10*/  WARPGROUP.DEPBAR.LE gsb0, 0x0 ;  /* 0x00008000000079c5 */ /* 0x000fc40000010000 */
[----:B------:R-:W-:Y:S01]  /*5a20*/  FSEL R28, R39, -INF , !P2 ;  /* 0xff800000271c7808 */ /* 0x000fe20005000000 */
[----:B------:R-:W3:Y:S01]  /*5a30*/  MUFU.EX2 R15, R15 ;  /* 0x0000000f000f7308 */ /* 0x000ee20000000800 */
[----:B------:R-:W-:Y:S01]  /*5a40*/  LOP3.LUT R33, R29, 0x3fff, RZ, 0xc0, !PT ;  /* 0x00003fff1d217812 */ /* 0x000fe200078ec0ff */
[----:B------:R-:W-:Y:S01]  /*5a50*/  UMOV UR49, 0x40000040 ;  /* 0x4000004000317882 */ /* 0x000fe20000000000 */
[----:B------:R-:W-:Y:S01]  /*5a60*/  FSEL R34, R34, -INF , !P4 ;  /* 0xff80000022227808 */ /* 0x000fe20006000000 */
[--C-:B------:R-:W-:Y:S01]  /*5a70*/  FFMA.FTZ R29, R28, UR4, -R5.reuse ;  /* 0x000000041c1d7c23 */ /* 0x100fe20008010805 */
[----:B------:R-:W-:Y:S01]  /*5a80*/  FSEL R24, R35, -INF , !P5 ;  /* 0xff80000023187808 */ /* 0x000fe20006800000 */
[----:B------:R-:W-:Y:S01]  /*5a90*/  UMOV UR51, 0x40 ;  /* 0x0000004000337882 */ /* 0x000fe20000000000 */
[----:B------:R-:W-:Y:S01]  /*5aa0*/  FSEL R36, R38, -INF , !P1 ;  /* 0xff80000026247808 */ /* 0x000fe20004800000 */
[--C-:B------:R-:W-:Y:S01]  /*5ab0*/  FFMA.FTZ R34, R34, UR4, -R5.reuse ;  /* 0x0000000422227c23 */ /* 0x100fe20008010805 */
[----:B------:R-:W-:Y:S01]  /*5ac0*/  FSEL R26, R26, -INF , !P0 ;  /* 0xff8000001a1a7808 */ /* 0x000fe20004000000 */
[--C-:B------:R-:W-:Y:S01]  /*5ad0*/  FFMA.FTZ R32, R24, UR4, -R5.reuse ;  /* 0x0000000418207c23 */ /* 0x100fe20008010805 */
[----:B------:R-:W-:Y:S01]  /*5ae0*/  FSEL R42, R42, -INF , !P3 ;  /* 0xff8000002a2a7808 */ /* 0x000fe20005800000 */
[--C-:B------:R-:W-:Y:S01]  /*5af0*/  FFMA.FTZ R36, R36, UR4, -R5.reuse ;  /* 0x0000000424247c23 */ /* 0x100fe20008010805 */
[----:B------:R-:W-:Y:S01]  /*5b00*/  FSEL R30, R43, -INF , !P6 ;  /* 0xff8000002b1e7808 */ /* 0x000fe20007000000 */
[----:B------:R-:W3:Y:S01]  /*5b10*/  MUFU.EX2 R10, R10 ;  /* 0x0000000a000a7308 */ /* 0x000ee20000000800 */
[----:B------:R-:W-:Y:S01]  /*5b20*/  LOP3.LUT R20, R33, 0x80000, RZ, 0xfc, !PT ;  /* 0x0008000021147812 */ /* 0x000fe200078efcff */
[--C-:B------:R-:W-:Y:S01]  /*5b30*/  FFMA.FTZ R28, R42, UR4, -R5.reuse ;  /* 0x000000042a1c7c23 */ /* 0x100fe20008010805 */
[--C-:B------:R-:W-:Y:S01]  /*5b40*/  FFMA.FTZ R33, R26, UR4, -R5.reuse ;  /* 0x000000041a217c23 */ /* 0x100fe20008010805 */
[----:B----4-:R-:W-:Y:S01]  /*5b50*/  FFMA.FTZ R27, R30, UR4, -R5 ;  /* 0x000000041e1b7c23 */ /* 0x010fe20008010805 */
[----:B-1----:R-:W-:Y:S01]  /*5b60*/  FADD.FTZ R47, R47, -R25 ;  /* 0x800000192f2f7221 */ /* 0x002fe20000010000 */
[----:B------:R-:W-:-:S02]  /*5b70*/  VIADD R5, R20, 0x80 ;  /* 0x0000008014057836 */ /* 0x000fc40000000000 */
[--C-:B------:R-:W-:Y:S01]  /*5b80*/  FADD.FTZ R46, R46, -R25.reuse ;  /* 0x800000192e2e7221 */ /* 0x100fe20000010000 */
[----:B------:R-:W-:Y:S01]  /*5b90*/  VIADD R30, R20, 0x180 ;  /* 0x00000180141e7836 */ /* 0x000fe20000000000 */
[----:B------:R-:W1:Y:S01]  /*5ba0*/  MUFU.EX2 R22, R22 ;  /* 0x0000001600167308 */ /* 0x000e620000000800 */
[--C-:B------:R-:W-:Y:S01]  /*5bb0*/  FADD.FTZ R50, R50, -R25.reuse ;  /* 0x8000001932327221 */ /* 0x100fe20000010000 */
[----:B------:R-:W-:Y:S01]  /*5bc0*/  R2UR UR4, R5 ;  /* 0x00000000050472ca */ /* 0x000fe200000e0000 */
[----:B------:R-:W-:Y:S01]  /*5bd0*/  VIADD R5, R20, 0x100 ;  /* 0x0000010014057836 */ /* 0x000fe20000000000 */
[----:B------:R-:W-:Y:S01]  /*5be0*/  R2UR UR6, R30 ;  /* 0x000000001e0672ca */ /* 0x000fe200000e0000 */
[--C-:B------:R-:W-:Y:S01]  /*5bf0*/  FADD.FTZ R51, R51, -R25.reuse ;  /* 0x8000001933337221 */ /* 0x100fe20000010000 */
[--C-:B------:R-:W-:Y:S01]  /*5c00*/  FADD.FTZ R37, R54, -R25.reuse ;  /* 0x8000001936257221 */ /* 0x100fe20000010000 */
[--C-:B------:R-:W-:Y:S01]  /*5c10*/  FADD.FTZ R218, R218, -R25.reuse ;  /* 0x80000019dada7221 */ /* 0x100fe20000010000 */
[----:B------:R-:W-:Y:S01]  /*5c20*/  R2UR UR5, R5 ;  /* 0x00000000050572ca */ /* 0x000fe200000e0000 */
[----:B------:R-:W-:Y:S01]  /*5c30*/  MUFU.EX2 R33, R33 ;  /* 0x0000002100217308 */ /* 0x000fe20000000800 */
[--C-:B------:R-:W-:Y:S01]  /*5c40*/  FADD.FTZ R219, R219, -R25.reuse ;  /* 0x80000019dbdb7221 */ /* 0x100fe20000010000 */
[----:B------:R-:W-:Y:S01]  /*5c50*/  FADD.FTZ R222, R222, -R25 ;  /* 0x80000019dede7221 */ /* 0x000fe20000010000 */
[--C-:B-----5:R-:W-:Y:S01]  /*5c60*/  FADD.FTZ R30, R45, -R21.reuse ;  /* 0x800000152d1e7221 */ /* 0x120fe20000010000 */
[--C-:B------:R-:W-:Y:S01]  /*5c70*/  FADD.FTZ R48, R48, -R21.reuse ;  /* 0x8000001530307221 */ /* 0x100fe20000010000 */
[--C-:B------:R-:W-:Y:S01]  /*5c80*/  FADD.FTZ R49, R49, -R21.reuse ;  /* 0x8000001531317221 */ /* 0x100fe20000010000 */
[--C-:B------:R-:W-:Y:S01]  /*5c90*/  FADD.FTZ R52, R52, -R21.reuse ;  /* 0x8000001534347221 */ /* 0x100fe20000010000 */
[--C-:B------:R-:W-:Y:S01]  /*5ca0*/  FADD.FTZ R53, R53, -R21.reuse ;  /* 0x8000001535357221 */ /* 0x100fe20000010000 */
[----:B------:R-:W4:Y:S01]  /*5cb0*/  MUFU.EX2 R11, R11 ;  /* 0x0000000b000b7308 */ /* 0x000f220000000800 */
[--C-:B------:R-:W-:Y:S01]  /*5cc0*/  FADD.FTZ R216, R216, -R21.reuse ;  /* 0x80000015d8d87221 */ /* 0x100fe20000010000 */
[--C-:B------:R-:W-:Y:S01]  /*5cd0*/  FADD.FTZ R217, R217, -R21.reuse ;  /* 0x80000015d9d97221 */ /* 0x100fe20000010000 */
[--C-:B------:R-:W-:Y:S01]  /*5ce0*/  FADD.FTZ R35, R220, -R21.reuse ;  /* 0x80000015dc237221 */ /* 0x100fe20000010000 */
[----:B--2---:R-:W-:Y:S01]  /*5cf0*/  FMUL.FTZ R38, R13, R30 ;  /* 0x0000001e0d267220 */ /* 0x004fe20000410000 */
[C---:B---3--:R-:W-:Y:S01]  /*5d00*/  FMUL.FTZ R49, R14.reuse, R49 ;  /* 0x000000310e317220 */ /* 0x048fe20000410000 */
[----:B------:R-:W-:Y:S01]  /*5d10*/  FMUL.FTZ R48, R15, R48 ;  /* 0x000000300f307220 */ /* 0x000fe20000410000 */
[----:B------:R-:W-:Y:S01]  /*5d20*/  F2FP.F16.F32.PACK_AB R14, R14, R15 ;  /* 0x0000000f0e0e723e */ /* 0x000fe200000000ff */
[----:B------:R-:W2:Y:S01]  /*5d30*/  MUFU.EX2 R8, R8 ;  /* 0x0000000800087308 */ /* 0x000ea20000000800 */
[----:B------:R-:W-:Y:S01]  /*5d40*/  FMUL.FTZ R53, R10, R53 ;  /* 0x000000350a357220 */ /* 0x000fe20000410000 */
[----:B-1----:R-:W-:Y:S01]  /*5d50*/  FMUL.FTZ R30, R22, R47 ;  /* 0x0000002f161e7220 */ /* 0x002fe20000410000 */
[----:B------:R-:W-:Y:S01]  /*5d60*/  F2FP.F16.F32.PACK_AB R48, R49, R48 ;  /* 0x000000303130723e */ /* 0x000fe200000000ff */
[----:B------:R-:W-:Y:S01]  /*5d70*/  UMOV UR10, UR4 ;  /* 0x00000004000a7c82 */ /* 0x000fe20008000000 */
[----:B------:R-:W-:Y:S01]  /*5d80*/  R2UR UR58, R20 ;  /* 0x00000000143a72ca */ /* 0x000fe200000e0000 */
[----:B------:R-:W-:Y:S01]  /*5d90*/  UMOV UR12, UR10 ;  /* 0x0000000a000c7c82 */ /* 0x000fe20008000000 */
[----:B------:R-:W-:Y:S01]  /*5da0*/  UMOV UR18, UR6 ;  /* 0x0000000600127c82 */ /* 0x000fe20008000000 */
[----:B------:R-:W1:Y:S01]  /*5db0*/  MUFU.EX2 R23, R23 ;  /* 0x0000001700177308 */ /* 0x000e620000000800 */
[----:B----4-:R-:W-:Y:S01]  /*5dc0*/  FMUL.FTZ R52, R11, R52 ;  /* 0x000000340b347220 */ /* 0x010fe20000410000 */
[----:B------:R-:W-:Y:S01]  /*5dd0*/  F2FP.F16.F32.PACK_AB R10, R10, R11 ;  /* 0x0000000b0a0a723e */ /* 0x000fe200000000ff */
[----:B------:R-:W-:Y:S01]  /*5de0*/  UMOV UR53, UR49 ;  /* 0x0000003100357c82 */ /* 0x000fe20008000000 */
[----:B------:R-:W-:Y:S01]  /*5df0*/  UMOV UR55, 0x40 ;  /* 0x0000004000377882 */ /* 0x000fe20000000000 */
[----:B------:R-:W-:Y:S01]  /*5e00*/  UMOV UR45, UR49 ;  /* 0x00000031002d7c82 */ /* 0x000fe20008000000 */
[----:B------:R-:W-:Y:S01]  /*5e10*/  F2FP.F16.F32.PACK_AB R52, R53, R52 ;  /* 0x000000343534723e */ /* 0x000fe200000000ff */
[----:B------:R-:W-:Y:S01]  /*5e20*/  UMOV UR47, 0x40 ;  /* 0x00000040002f7882 */ /* 0x000fe20000000000 */
[----:B------:R3:W4:Y:S01]  /*5e30*/  MUFU.EX2 R24, R31 ;  /* 0x0000001f00187308 */ /* 0x0007220000000800 */
[----:B--2---:R-:W-:Y:S01]  /*5e40*/  FMUL.FTZ R217, R8, R217 ;  /* 0x000000d908d97220 */ /* 0x004fe20000410000 */
[----:B------:R-:W-:Y:S01]  /*5e50*/  UMOV UR29, 0x40000040 ;  /* 0x40000040001d7882 */ /* 0x000fe20000000000 */
[----:B------:R-:W-:Y:S01]  /*5e60*/  UMOV UR31, 0x40 ;  /* 0x00000040001f7882 */ /* 0x000fe20000000000 */
[----:B------:R-:W-:Y:S01]  /*5e70*/  UMOV UR41, UR29 ;  /* 0x0000001d00297c82 */ /* 0x000fe20008000000 */
[----:B------:R-:W-:Y:S01]  /*5e80*/  UMOV UR43, 0x40 ;  /* 0x00000040002b7882 */ /* 0x000fe20000000000 */
[----:B------:R-:W-:Y:S01]  /*5e90*/  UMOV UR37, UR29 ;  /* 0x0000001d00257c82 */ /* 0x000fe20008000000 */
[----:B------:R-:W-:Y:S01]  /*5ea0*/  UMOV UR39, 0x40 ;  /* 0x0000004000277882 */ /* 0x000fe20000000000 */
[----:B------:R2:W-:Y:S01]  /*5eb0*/  MUFU.EX2 R5, R32 ;  /* 0x0000002000057308 */ /* 0x0005e20000000800 */
[--C-:B---3--:R-:W-:Y:S01]  /*5ec0*/  FADD.FTZ R31, R44, -R21.reuse ;  /* 0x800000152c1f7221 */ /* 0x108fe20000010000 */
[----:B-1----:R-:W-:Y:S01]  /*5ed0*/  FMUL.FTZ R50, R23, R50 ;  /* 0x0000003217327220 */ /* 0x002fe20000410000 */
[----:B------:R-:W-:Y:S01]  /*5ee0*/  UMOV UR33, UR29 ;  /* 0x0000001d00217c82 */ /* 0x000fe20008000000 */
[----:B------:R-:W-:Y:S01]  /*5ef0*/  UMOV UR35, 0x40 ;  /* 0x0000004000237882 */ /* 0x000fe20000000000 */
[----:B------:R-:W-:Y:S01]  /*5f00*/  FMUL.FTZ R31, R12, R31 ;  /* 0x0000001f0c1f7220 */ /* 0x000fe20000410000 */
[----:B------:R-:W-:Y:S01]  /*5f10*/  F2FP.F16.F32.PACK_AB R12, R13, R12 ;  /* 0x0000000c0d0c723e */ /* 0x000fe200000000ff */
[----:B------:R-:W-:Y:S01]  /*5f20*/  UMOV UR25, UR29 ;  /* 0x0000001d00197c82 */ /* 0x000fe20008000000 */
[----:B------:R-:W1:Y:S01]  /*5f30*/  MUFU.EX2 R9, R9 ;  /* 0x0000000900097308 */ /* 0x000e620000000800 */
[----:B--2---:R-:W-:Y:S01]  /*5f40*/  FADD.FTZ R32, R221, -R21 ;  /* 0x80000015dd207221 */ /* 0x004fe20000010000 */
[----:B------:R-:W-:Y:S01]  /*5f50*/  F2FP.F16.F32.PACK_AB R13, R22, R33 ;  /* 0x00000021160d723e */ /* 0x000fe200000000ff */
[----:B------:R-:W-:Y:S01]  /*5f60*/  BAR.SYNC.DEFER_BLOCKING 0x9, 0x100 ;  /* 0x0244000000007b1d */ /* 0x000fe20000010000 */
[----:B----4-:R-:W-:Y:S01]  /*5f70*/  F2FP.F16.F32.PACK_AB R15, R24, R23 ;  /* 0x00000017180f723e */ /* 0x010fe200000000ff */
[----:B------:R-:W-:-:S02]  /*5f80*/  IMAD R22, R4, 0x2000, R17 ;  /* 0x0000200004167824 */ /* 0x000fc400078e0211 */
[----:B------:R-:W-:Y:S01]  /*5f90*/  FMUL.FTZ R33, R33, R46 ;  /* 0x0000002e21217220 */ /* 0x000fe20000410000 */
[----:B------:R-:W-:Y:S01]  /*5fa0*/  FMUL.FTZ R51, R24, R51 ;  /* 0x0000003318337220 */ /* 0x000fe20000410000 */
[----:B------:R-:W2:Y:S01]  /*5fb0*/  MUFU.EX2 R6, R6 ;  /* 0x0000000600067308 */ /* 0x000ea20000000800 */
[----:B------:R-:W-:Y:S02]  /*5fc0*/  UMOV UR27, 0x40 ;  /* 0x00000040001b7882 */ /* 0x000fe40000000000 */
[----:B------:R-:W-:Y:S01]  /*5fd0*/  F2FP.F16.F32.PACK_AB R33, R30, R33 ;  /* 0x000000211e21723e */ /* 0x000fe200000000ff */
[----:B------:R-:W-:Y:S01]  /*5fe0*/  UMOV UR23, 0x40 ;  /* 0x0000004000177882 */ /* 0x000fe20000000000 */
[----:B------:R-:W-:Y:S01]  /*5ff0*/  F2FP.F16.F32.PACK_AB R49, R51, R50 ;  /* 0x000000323331723e */ /* 0x000fe200000000ff */
[----:B------:R-:W-:Y:S02]  /*6000*/  UMOV UR15, 0x40 ;  /* 0x00000040000f7882 */ /* 0x000fe40000000000 */
[----:B------:R3:W4:Y:S01]  /*6010*/  MUFU.EX2 R26, R34 ;  /* 0x00000022001a7308 */ /* 0x0007220000000800 */
[----:B-1----:R-:W-:Y:S01]  /*6020*/  FMUL.FTZ R216, R9, R216 ;  /* 0x000000d809d87220 */ /* 0x002fe20000410000 */
[----:B------:R-:W-:-:S06]  /*6030*/  F2FP.F16.F32.PACK_AB R8, R8, R9 ;  /* 0x000000090808723e */ /* 0x000fcc00000000ff */
[----:B------:R-:W1:Y:S01]  /*6040*/  MUFU.EX2 R7, R7 ;  /* 0x0000000700077308 */ /* 0x000e620000000800 */
[----:B--2---:R-:W-:Y:S01]  /*6050*/  FMUL.FTZ R35, R6, R35 ;  /* 0x0000002306237220 */ /* 0x004fe20000410000 */
[----:B------:R-:W-:Y:S01]  /*6060*/  STSM.16.M88.2 [R0+0x2c500], R12 ;  /* 0x02c5000c00007844 */ /* 0x000fe20000000100 */
[--C-:B---3--:R-:W-:Y:S01]  /*6070*/  FADD.FTZ R34, R55, -R25.reuse ;  /* 0x8000001937227221 */ /* 0x108fe20000010000 */
[----:B------:R-:W-:Y:S02]  /*6080*/  FADD.FTZ R25, R223, -R25 ;  /* 0x80000019df197221 */ /* 0x000fe40000010000 */
[----:B------:R2:W-:Y:S01]  /*6090*/  STSM.16.M88.2 [R0+0x2cd00], R14 ;  /* 0x02cd000e00007844 */ /* 0x0005e20000000100 */
[C---:B------:R-:W-:Y:S01]  /*60a0*/  FMUL.FTZ R34, R5.reuse, R34 ;  /* 0x0000002205227220 */ /* 0x040fe20000410000 */
[----:B------:R-:W3:Y:S01]  /*60b0*/  MUFU.EX2 R21, R36 ;  /* 0x0000002400157308 */ /* 0x000ee20000000800 */
[----:B----4-:R-:W-:Y:S01]  /*60c0*/  F2FP.F16.F32.PACK_AB R11, R5, R26 ;  /* 0x0000001a050b723e */ /* 0x010fe200000000ff */
[----:B------:R-:W-:-:S02]  /*60d0*/  VIADD R5, R22, 0x24100 ;  /* 0x0002410016057836 */ /* 0x000fc40000000000 */
[----:B------:R-:W-:Y:S02]  /*60e0*/  FMUL.FTZ R37, R26, R37 ;  /* 0x000000251a257220 */ /* 0x000fe40000410000 */
[----:B------:R-:W-:Y:S01]  /*60f0*/  STSM.16.M88.2 [R0+0x2d500], R10 ;  /* 0x02d5000a00007844 */ /* 0x000fe20000000100 */
[----:B------:R-:W-:Y:S01]  /*6100*/  SHF.R.U32.HI R5, RZ, 0x4, R5 ;  /* 0x00000004ff057819 */ /* 0x000fe20000011605 */
[----:B------:R-:W4:Y:S01]  /*6110*/  MUFU.EX2 R40, R29 ;  /* 0x0000001d00287308 */ /* 0x000f220000000800 */
[----:B-1----:R-:W-:Y:S01]  /*6120*/  F2FP.F16.F32.PACK_AB R6, R7, R6 ;  /* 0x000000060706723e */ /* 0x002fe200000000ff */
[C---:B--2---:R-:W-:Y:S01]  /*6130*/  VIADD R15, R20.reuse, 0x30 ;  /* 0x00000030140f7836 */ /* 0x044fe20000000000 */
[----:B------:R-:W-:Y:S01]  /*6140*/  LOP3.LUT R23, R5, 0x3fff, RZ, 0xc0, !PT ;  /* 0x00003fff05177812 */ /* 0x000fe200078ec0ff */
[----:B------:R-:W-:Y:S01]  /*6150*/  VIADD R5, R20, 0x200 ;  /* 0x0000020014057836 */ /* 0x000fe20000000000 */
[----:B------:R-:W-:Y:S02]  /*6160*/  F2FP.F16.F32.PACK_AB R53, R34, R37 ;  /* 0x000000252235723e */ /* 0x000fe400000000ff */
[----:B------:R-:W-:Y:S01]  /*6170*/  R2UR UR56, R23 ;  /* 0x00000000173872ca */ /* 0x000fe200000e0000 */
[----:B------:R1:W2:Y:S01]  /*6180*/  MUFU.EX2 R39, R28 ;  /* 0x0000001c00277308 */ /* 0x0002a20000000800 */
[----:B---3--:R-:W-:Y:S01]  /*6190*/  FMUL.FTZ R13, R21, R218 ;  /* 0x000000da150d7220 */ /* 0x008fe20000410000 */
[----:B------:R-:W-:Y:S01]  /*61a0*/  F2FP.F16.F32.PACK_AB R12, R217, R216 ;  /* 0x000000d8d90c723e */ /* 0x000fe200000000ff */
[----:B------:R-:W-:Y:S01]  /*61b0*/  VIADD R14, R23, 0x180 ;  /* 0x00000180170e7836 */ /* 0x000fe20000000000 */
[----:B------:R-:W-:Y:S01]  /*61c0*/  R2UR UR7, R5 ;  /* 0x00000000050772ca */ /* 0x000fe200000e0000 */
[----:B------:R-:W-:-:S03]  /*61d0*/  VIADD R5, R23, 0x80 ;  /* 0x0000008017057836 */ /* 0x000fc60000000000 */
[----:B------:R-:W3:Y:S01]  /*61e0*/  MUFU.EX2 R36, R27 ;  /* 0x0000001b00247308 */ /* 0x000ee20000000800 */
[----:B-1----:R-:W-:Y:S01]  /*61f0*/  FMUL.FTZ R28, R7, R32 ;  /* 0x00000020071c7220 */ /* 0x002fe20000410000 */
[C---:B----4-:R-:W-:Y:S01]  /*6200*/  F2FP.F16.F32.PACK_AB R9, R40.reuse, R21 ;  /* 0x000000152809723e */ /* 0x050fe200000000ff */
[----:B------:R-:W-:Y:S01]  /*6210*/  FMUL.FTZ R24, R40, R219 ;  /* 0x000000db28187220 */ /* 0x000fe20000410000 */
[----:B------:R-:W-:Y:S01]  /*6220*/  F2FP.F16.F32.PACK_AB R32, R38, R31 ;  /* 0x0000001f2620723e */ /* 0x000fe200000000ff */
[----:B------:R-:W-:Y:S01]  /*6230*/  UMOV UR8, UR56 ;  /* 0x0000003800087c82 */ /* 0x000fe20008000000 */
[----:B------:R-:W-:Y:S01]  /*6240*/  F2FP.F16.F32.PACK_AB R28, R28, R35 ;  /* 0x000000231c1c723e */ /* 0x000fe200000000ff */
[----:B------:R1:W-:Y:S01]  /*6250*/  STSM.16.M88.2 [R0+0x2dd00], R8 ;  /* 0x02dd000800007844 */ /* 0x0003e20000000100 */
[----:B------:R-:W-:Y:S01]  /*6260*/  F2FP.F16.F32.PACK_AB R13, R24, R13 ;  /* 0x0000000d180d723e */ /* 0x000fe200000000ff */
[----:B--2---:R-:W-:Y:S01]  /*6270*/  FMUL.FTZ R222, R39, R222 ;  /* 0x000000de27de7220 */ /* 0x004fe20000410000 */
[----:B------:R-:W-:Y:S01]  /*6280*/  UMOV UR16, UR56 ;  /* 0x0000003800107c82 */ /* 0x000fe20008000000 */
[----:B------:R-:W-:Y:S01]  /*6290*/  R2UR UR48, R5 ;  /* 0x00000000053072ca */ /* 0x000fe200000e0000 */
[----:B------:R-:W-:-:S02]  /*62a0*/  VIADD R5, R20, 0x90 ;  /* 0x0000009014057836 */ /* 0x000fc40000000000 */
[----:B------:R-:W-:Y:S01]  /*62b0*/  VIADD R21, R20, 0xb0 ;  /* 0x000000b014157836 */ /* 0x000fe20000000000 */
[C---:B---3--:R-:W-:Y:S01]  /*62c0*/  F2FP.F16.F32.PACK_AB R7, R36.reuse, R39 ;  /* 0x000000272407723e */ /* 0x048fe200000000ff */
[----:B------:R-:W-:Y:S01]  /*62d0*/  FMUL.FTZ R25, R36, R25 ;  /* 0x0000001924197220 */ /* 0x000fe20000410000 */
[----:B------:R-:W-:Y:S01]  /*62e0*/  R2UR UR4, R5 ;  /* 0x00000000050472ca */ /* 0x000fe200000e0000 */
[----:B------:R-:W-:Y:S01]  /*62f0*/  VIADD R5, R20, 0x190 ;  /* 0x0000019014057836 */ /* 0x000fe20000000000 */
[----:B-1----:R-:W-:Y:S01]  /*6300*/  MOV R8, UR58 ;  /* 0x0000003a00087c02 */ /* 0x002fe20008000f00 */
[----:B------:R1:W-:Y:S01]  /*6310*/  STSM.16.M88.2 [R0+0x2e500], R6 ;  /* 0x02e5000600007844 */ /* 0x0003e20000000100 */
[----:B------:R-:W-:-:S03]  /*6320*/  F2FP.F16.F32.PACK_AB R29, R25, R222 ;  /* 0x000000de191d723e */ /* 0x000fc600000000ff */
[----:B------:R-:W-:Y:S01]  /*6330*/  UMOV UR52, UR48 ;  /* 0x0000003000347c82 */ /* 0x000fe20008000000 */
[----:B------:R-:W-:Y:S01]  /*6340*/  R2UR UR54, R5 ;  /* 0x00000000053672ca */ /* 0x000fe200000e0000 */
[----:B------:R2:W-:Y:S06]  /*6350*/  MEMBAR.ALL.CTA ;  /* 0x0000000000007992 */ /* 0x0005ec0000008000 */
[----:B--2---:R-:W2:Y:S01]  /*6360*/  FENCE.VIEW.ASYNC.S ;  /* 0x00000000000073c6 */ /* 0x004ea20000000000 */
[----:B------:R-:W-:Y:S01]  /*6370*/  VIADD R5, R20, 0x210 ;  /* 0x0000021014057836 */ /* 0x000fe20000000000 */
[----:B------:R-:W-:Y:S01]  /*6380*/  UMOV UR44, UR48 ;  /* 0x00000030002c7c82 */ /* 0x000fe20008000000 */
[----:B------:R-:W-:-:S03]  /*6390*/  MOV R9, UR59 ;  /* 0x0000003b00097c02 */ /* 0x000fc60008000f00 */
[----:B------:R-:W-:Y:S01]  /*63a0*/  R2UR UR46, R5 ;  /* 0x00000000052e72ca */ /* 0x000fe200000e0000 */
[----:B------:R-:W-:Y:S02]  /*63b0*/  VIADD R5, R23, 0x100 ;  /* 0x0000010017057836 */ /* 0x000fe40000000000 */
[----:B-1----:R-:W-:-:S03]  /*63c0*/  VIADD R6, R20, 0x10 ;  /* 0x0000001014067836 */ /* 0x002fc60000000000 */
[----:B------:R-:W-:Y:S01]  /*63d0*/  R2UR UR28, R5 ;  /* 0x00000000051c72ca */ /* 0x000fe200000e0000 */
[----:B------:R-:W-:Y:S01]  /*63e0*/  VIADD R5, R20, 0xa0 ;  /* 0x000000a014057836 */ /* 0x000fe20000000000 */
[----:B------:R-:W-:Y:S01]  /*63f0*/  R2UR UR50, R6 ;  /* 0x00000000063272ca */ /* 0x000fe200000e0000 */
[----:B------:R-:W-:-:S03]  /*6400*/  VIADD R6, R20, 0x110 ;  /* 0x0000011014067836 */ /* 0x000fc60000000000 */
[----:B------:R-:W-:Y:S01]  /*6410*/  R2UR UR42, R5 ;  /* 0x00000000052a72ca */ /* 0x000fe200000e0000 */
[C---:B------:R-:W-:Y:S01]  /*6420*/  VIADD R5, R20.reuse, 0x1a0 ;  /* 0x000001a014057836 */ /* 0x040fe20000000000 */
[----:B--2---:R-:W-:Y:S04]  /*6430*/  BAR.SYNC.DEFER_BLOCKING 0x9, 0x100 ;  /* 0x0244000000007b1d */ /* 0x004fe80000010000 */
[----:B------:R-:W-:Y:S01]  /*6440*/  R2UR UR34, R5 ;  /* 0x00000000052272ca */ /* 0x000fe200000e0000 */
[----:B------:R-:W-:Y:S01]  /*6450*/  VIADD R5, R20, 0x220 ;  /* 0x0000022014057836 */ /* 0x000fe20000000000 */
[----:B------:R-:W-:-:S04]  /*6460*/  UMOV UR40, UR28 ;  /* 0x0000001c00287c82 */ /* 0x000fc80008000000 */
[----:B------:R-:W-:Y:S01]  /*6470*/  R2UR UR26, R5 ;  /* 0x00000000051a72ca */ /* 0x000fe200000e0000 */
[----:B------:R-:W-:Y:S01]  /*6480*/  UMOV UR36, UR28 ;  /* 0x0000001c00247c82 */ /* 0x000fe20008000000 */
[----:B------:R-:W-:Y:S01]  /*6490*/  UMOV UR32, UR28 ;  /* 0x0000001c00207c82 */ /* 0x000fe20008000000 */
[----:B------:R-:W-:Y:S01]  /*64a0*/  UMOV UR24, UR28 ;  /* 0x0000001c00187c82 */ /* 0x000fe20008000000 */
[----:B------:R-:W-:-:S05]  /*64b0*/  IMAD R5, R4, 0x2800, R17 ;  /* 0x0000280004057824 */ /* 0x000fca00078e0211 */
[----:B------:R-:W-:-:S04]  /*64c0*/  SHF.R.U32.HI R5, RZ, 0x4, R5 ;  /* 0x00000004ff057819 */ /* 0x000fc80000011605 */
[----:B------:R-:W-:Y:S01]  /*64d0*/  LOP3.LUT R5, R5, 0x3fff, RZ, 0xc0, !PT ;  /* 0x00003fff05057812 */ /* 0x000fe200078ec0ff */
[----:B------:R-:W-:Y:S04]  /*64e0*/  STSM.16.M88.2 [R0+0x2ed00], R32 ;  /* 0x02ed002000007844 */ /* 0x000fe80000000100 */
[----:B------:R-:W-:Y:S04]  /*64f0*/  STSM.16.M88.2 [R0+0x2f500], R48 ;  /* 0x02f5003000007844 */ /* 0x000fe80000000100 */
[----:B------:R-:W-:Y:S04]  /*6500*/  STSM.16.M88.2 [R0+0x2fd00], R52 ;  /* 0x02fd003400007844 */ /* 0x000fe80000000100 */
[----:B------:R1:W-:Y:S04]  /*6510*/  STSM.16.M88.2 [R0+0x30500], R12 ;  /* 0x0305000c00007844 */ /* 0x0003e80000000100 */
[----:B------:R2:W-:Y:S01]  /*6520*/  STSM.16.M88.2 [R0+0x30d00], R28 ;  /* 0x030d001c00007844 */ /* 0x0005e20000000100 */
[----:B------:R-:W-:-:S06]  /*6530*/  WARPGROUP.ARRIVE ;  /* 0x00000000000079c5 */ /* 0x000fcc0000000000 */
[----:B------:R-:W-:Y:S04]  /*6540*/  HGMMA.64x16x16.F32 R56, gdesc[UR56].tnspA.tnspB, R56 ;  /* 0x60200000383879f0 */ /* 0x000fe80008700838 */
        /* <DEDUP_REMOVED lines=32> */
[----:B-1----:R-:W-:-:S02]  /*6750*/  MOV R12, UR56 ;  /* 0x00000038000c7c02 */ /* 0x002fc40008000f00 */
        /* <DEDUP_REMOVED lines=372> */
.L_x_1490:
        /* <DEDUP_REMOVED lines=112> */
.L_x_1491:
        /* <DEDUP_REMOVED lines=96> */
.L_x_1471:
        /* <DEDUP_REMOVED lines=85> */
.L_x_1495:
[----:B------:R-:W-:Y:S01]  /*90f0*/  @P0 ELECT P1, URZ, PT ;  /* 0x00000000003f082f */ /* 0x000fe20003820000 */
[----:B------:R3:W-:-:S12]  /*9100*/  UBLKRED.G.S.ADD.F32.RN [UR6], [UR4], UR5, desc[UR8] ;  /* 0x00000806040073bb */ /* 0x0007d800080a1405 */
[----:B------:R-:W-:Y:S02]  /*9110*/  @P1 PLOP3.LUT P0, PT, P1, PT, PT, 0x8, 0x0 ;  /* 0x000000000000181c */ /* 0x000fe40000f0e170 */
[----:B------:R-:W-:-:S11]  /*9120*/  PLOP3.LUT P1, PT, PT, PT, PT, 0x8, 0x0 ;  /* 0x000000000000781c */ /* 0x000fd60003f2e170 */
[----:B---3--:R-:W-:Y:S05]  /*9130*/  @P0 BRA.U.ANY `(.L_x_1495) ;  /* 0xfffffffd00ec0947 */ /* 0x008fea000393ffff */
[----:B------:R0:W-:Y:S01]  /*9140*/  UTMACMDFLUSH ;  /* 0x00000000000079b7 */ /* 0x0001e20000000000 */
[----:B------:R-:W-:-:S04]  /*9150*/  DEPBAR.LE SB0, 0x0 ;  /* 0x000080000000791a */ /* 0x000fc80000000000 */
.L_x_1494:
[----:B------:R-:W-:Y:S05]  /*9160*/  BSYNC B1 ;  /* 0x0000000000017941 */ /* 0x000fea0003800000 */
.L_x_1493:
        /* <DEDUP_REMOVED lines=32> */
.L_x_1496:
        /* <DEDUP_REMOVED lines=8> */
.L_x_1467:
        /* <DEDUP_REMOVED lines=41> */
.L_x_1498:
        /* <DEDUP_REMOVED lines=42> */
.L_x_1514:
        /* <DEDUP_REMOVED lines=12> */
.L_x_1500:
        /* <DEDUP_REMOVED lines=126> */
.L_x_1506:
[----:B------:R-:W-:-:S04]  /*a1c0*/  SHF.L.U32 R9, R12, 0x1f, RZ ;  /* 0x0000001f0c097819 */ /* 0x000fc800000006ff */
[----:B------:R-:W1:Y:S02]  /*a1d0*/  SYNCS.PHASECHK.TRANS64.TRYWAIT P1, [R6+URZ+0x31838], R9 ;  /* 0x03183809060075a7 */ /* 0x000e64000802017f */
[----:B-1----:R-:W-:Y:S05]  /*a1e0*/  @!P1 BRA `(.L_x_1502) ;  /* 0x0000000c00909947 */ /* 0x002fea0003800000 */
.L_x_1515:
[----:B------:R-:W-:Y:S05]  /*a1f0*/  @P0 BRA `(.L_x_1503) ;  /* 0x0000000000140947 */ /* 0x000fea0003800000 */
[----:B------:R-:W-:Y:S01]  /*a200*/  ISETP.NE.AND P1, PT, R14, RZ, PT ;  /* 0x000000ff0e00720c */ /* 0x000fe20003f25270 */
[----:B-1----:R-:W-:-:S04]  /*a210*/  IMAD.MOV.U32 R9, RZ, RZ, 0x8100 ;  /* 0x00008100ff097424 */ /* 0x002fc800078e00ff */
[----:B------:R2:W-:Y:S08]  /*a220*/  SYNCS.ARRIVE.TRANS64 RZ, [R6+URZ+0x31830], R9 ;  /* 0x0318300906ff79a7 */ /* 0x0005f0000800003f */
[----:B------:R-:W-:Y:S05]  /*a230*/  @!P1 BRA `(.L_x_1503) ;  /* 0x0000000000049947 */ /* 0x000fea0003800000 */
[----:B------:R-:W-:Y:S01]  /*a240*/  BPT.TRAP 0x1 ;  /* 0x000000040000795c */ /* 0x000fe20000300000 */
.L_x_1503:
        /* <DEDUP_REMOVED lines=48> */
.L_x_1517:
[----:B------:R-:W-:Y:S01]  /*a550*/  LOP3.LUT R12, R12, 0x1, RZ, 0x3c, !PT ;  /* 0x000000010c0c7812 */ /* 0x000fe200078e3cff */
[----:B------:R-:W-:Y:S06]  /*a560*/  @P2 BRA `(.L_x_1505) ;  /* 0x0000000000142947 */ /* 0x000fec0003800000 */
[----:B------:R-:W-:Y:S01]  /*a570*/  ISETP.NE.AND P1, PT, R14, RZ, PT ;  /* 0x000000ff0e00720c */ /* 0x000fe20003f25270 */
[----:B-1----:R-:W-:-:S04]  /*a580*/  IMAD.MOV.U32 R0, RZ, RZ, 0x8100 ;  /* 0x00008100ff007424 */ /* 0x002fc800078e00ff */
[----:B------:R2:W-:Y:S08]  /*a590*/  SYNCS.ARRIVE.TRANS64 RZ, [R20+URZ+0x31810], R0 ;  /* 0x0318100014ff79a7 */ /* 0x0005f0000800003f */
[----:B------:R-:W-:Y:S05]  /*a5a0*/  @!P1 BRA `(.L_x_1505) ;  /* 0x0000000000049947 */ /* 0x000fea0003800000 */
[----:B------:R-:W-:Y:S01]  /*a5b0*/  BPT.TRAP 0x1 ;  /* 0x000000040000795c */ /* 0x000fe20000300000 */
.L_x_1505:
        /* <DEDUP_REMOVED lines=52> */
.L_x_1501:
[----:B------:R-:W-:-:S04]  /*a900*/  SHF.L.U32 R3, R12, 0x1f, RZ ;  /* 0x0000001f0c037819 */ /* 0x000fc800000006ff */
[----:B------:R-:W1:Y:S02]  /*a910*/  SYNCS.PHASECHK.TRANS64.TRYWAIT P1, [R6+URZ+0x31838], R3 ;  /* 0x03183803060075a7 */ /* 0x000e64000802017f */
[----:B-1----:R-:W-:Y:S05]  /*a920*/  @!P1 BRA `(.L_x_1507) ;  /* 0x0000000400ec9947 */ /* 0x002fea0003800000 */
.L_x_1518:
[----:B------:R-:W-:Y:S05]  /*a930*/  @P0 BRA `(.L_x_1508) ;  /* 0x0000000000140947 */ /* 0x000fea0003800000 */
[----:B------:R-:W-:Y:S01]  /*a940*/  LOP3.LUT P0, RZ, R21, 0x1f, RZ, 0xc0, !PT ;  /* 0x0000001f15ff7812 */ /* 0x000fe2000780c0ff */
[----:B-1----:R-:W-:-:S04]  /*a950*/  IMAD.MOV.U32 R3, RZ, RZ, 0x8100 ;  /* 0x00008100ff037424 */ /* 0x002fc800078e00ff */
[----:B------:R2:W-:Y:S08]  /*a960*/  SYNCS.ARRIVE.TRANS64 RZ, [R6+URZ+0x31830], R3 ;  /* 0x0318300306ff79a7 */ /* 0x0005f0000800003f */
[----:B------:R-:W-:Y:S05]  /*a970*/  @!P0 BRA `(.L_x_1508) ;  /* 0x0000000000048947 */ /* 0x000fea0003800000 */
[----:B------:R-:W-:Y:S01]  /*a980*/  BPT.TRAP 0x1 ;  /* 0x000000040000795c */ /* 0x000fe20000300000 */
.L_x_1508:
        /* <DEDUP_REMOVED lines=50> */
.L_x_1497:
        /* <DEDUP_REMOVED lines=10> */
.L_x_1509:
        /* <DEDUP_REMOVED lines=8> */
.L_x_1519:
        /* <DEDUP_REMOVED lines=9> */
.L_x_1520:
[----:B------:R-:W-:Y:S05]  /*ae60*/  @!P1 BRA `(.L_x_1512) ;  /* 0x0000000000049947 */ /* 0x000fea0003800000 */
[----:B------:R-:W-:Y:S01]  /*ae70*/  BPT.TRAP 0x1 ;  /* 0x000000040000795c */ /* 0x000fe20000300000 */
.L_x_1512:
[----:B------:R-:W-:-:S07]  /*ae80*/  SHF.L.U32 R12, R12, 0x1f, RZ ;  /* 0x0000001f0c0c7819 */ /* 0x000fce00000006ff */
.L_x_1513:
[----:B--2---:R2:W3:Y:S02]  /*ae90*/  SYNCS.PHASECHK.TRANS64.TRYWAIT P0, [R7+URZ+0x31838], R12 ;  /* 0x0318380c070075a7 */ /* 0x0044e4000800017f */
[----:B---3--:R-:W-:Y:S05]  /*aea0*/  @!P0 NANOSLEEP.SYNCS 0x989680 ;  /* 0x009896800000895d */ /* 0x008fea0003900000 */
[----:B------:R-:W3:Y:S02]  /*aeb0*/  @!P0 SYNCS.PHASECHK.TRANS64 P0, [R7+URZ+0x31838], R12 ;  /* 0x0318380c070085a7 */ /* 0x000ee4000800007f */
[----:B---3--:R-:W-:Y:S05]  /*aec0*/  @!P0 BRA `(.L_x_1513) ;  /* 0xfffffffc00f08947 */ /* 0x008fea000383ffff */
.L_x_1469:
[----:B------:R-:W-:Y:S05]  /*aed0*/  BSYNC B0 ;  /* 0x0000000000007941 */ /* 0x000fea0003800000 */
.L_x_1466:
[----:B------:R-:W-:Y:S05]  /*aee0*/  EXIT ;  /* 0x000000000000794d */ /* 0x000fea0003800000 */
.L_x_1473:
[----:B-1----:R1:W2:Y:S02]  /*aef0*/  SYNCS.PHASECHK.TRANS64.TRYWAIT P0, [R17+URZ+0x31800], R8 ;  /* 0x03180008110075a7 */ /* 0x0022a4000800017f */
[----:B--2---:R-:W-:Y:S05]  /*af00*/  @!P0 NANOSLEEP.SYNCS 0x989680 ;  /* 0x009896800000895d */ /* 0x004fea0003900000 */
[----:B------:R-:W2:Y:S02]  /*af10*/  @!P0 SYNCS.PHASECHK.TRANS64 P0, [R17+URZ+0x31800], R8 ;  /* 0x03180008110085a7 */ /* 0x000ea4000800007f */
[----:B--2---:R-:W-:Y:S05]  /*af20*/  @!P0 BRA `(.L_x_1473) ;  /* 0xfffffffc00f08947 */ /* 0x004fea000383ffff */
[----:B------:R-:W-:Y:S05]  /*af30*/  BRA `(.L_x_1472) ;  /* 0xffffff5c00a87947 */ /* 0x000fea000383ffff */
.L_x_1477:
[----:B--2---:R2:W3:Y:S02]  /*af40*/  SYNCS.PHASECHK.TRANS64.TRYWAIT P0, [R16+URZ+0x31810], R9 ;  /* 0x03181009100075a7 */ /* 0x0044e4000800017f */
[----:B---3--:R-:W-:Y:S05]  /*af50*/  @!P0 NANOSLEEP.SYNCS 0x989680 ;  /* 0x009896800000895d */ /* 0x008fea0003900000 */
[----:B------:R-:W3:Y:S02]  /*af60*/  @!P0 SYNCS.PHASECHK.TRANS64 P0, [R16+URZ+0x31810], R9 ;  /* 0x03181009100085a7 */ /* 0x000ee4000800007f */
[----:B---3--:R-:W-:Y:S05]  /*af70*/  @!P0 BRA `(.L_x_1477) ;  /* 0xfffffffc00f08947 */ /* 0x008fea000383ffff */
[----:B------:R-:W-:Y:S05]  /*af80*/  BRA `(.L_x_1476) ;  /* 0xffffff6800247947 */ /* 0x000fea000383ffff */
.L_x_1481:
[----:B----4-:R4:W1:Y:S02]  /*af90*/  SYNCS.PHASECHK.TRANS64.TRYWAIT P0, [R17+URZ+0x31830], R10 ;  /* 0x0318300a110075a7 */ /* 0x010864000800017f */
[----:B-1----:R-:W-:Y:S05]  /*afa0*/  @!P0 NANOSLEEP.SYNCS 0x989680 ;  /* 0x009896800000895d */ /* 0x002fea0003900000 */
[----:B------:R-:W1:Y:S02]  /*afb0*/  @!P0 SYNCS.PHASECHK.TRANS64 P0, [R17+URZ+0x31830], R10 ;  /* 0x0318300a110085a7 */ /* 0x000e64000800007f */
[----:B-1----:R-:W-:Y:S05]  /*afc0*/  @!P0 BRA `(.L_x_1481) ;  /* 0xfffffffc00f08947 */ /* 0x002fea000383ffff */
[----:B------:R-:W-:Y:S05]  /*afd0*/  BRA `(.L_x_1480) ;  /* 0xffffff8400347947 */ /* 0x000fea000383ffff */
.L_x_1499:
[----:B-1----:R1:W2:Y:S02]  /*afe0*/  SYNCS.PHASECHK.TRANS64.TRYWAIT P0, [R6+URZ+0x31820], R3 ;  /* 0x03182003060075a7 */ /* 0x0022a4000800017f */
[----:B--2---:R-:W-:Y:S05]  /*aff0*/  @!P0 NANOSLEEP.SYNCS 0x989680 ;  /* 0x009896800000895d */ /* 0x004fea0003900000 */
[----:B------:R-:W2:Y:S02]  /*b000*/  @!P0 SYNCS.PHASECHK.TRANS64 P0, [R6+URZ+0x31820], R3 ;  /* 0x03182003060085a7 */ /* 0x000ea4000800007f */
[----:B--2---:R-:W-:Y:S05]  /*b010*/  @!P0 BRA `(.L_x_1499) ;  /* 0xfffffffc00f08947 */ /* 0x004fea000383ffff */
[----:B------:R-:W-:Y:S05]  /*b020*/  BRA `(.L_x_1514) ;  /* 0xffffffe8003c7947 */ /* 0x000fea000383ffff */
.L_x_1502:
[----:B-1----:R1:W2:Y:S02]  /*b030*/  SYNCS.PHASECHK.TRANS64.TRYWAIT P1, [R6+URZ+0x31838], R9 ;  /* 0x03183809060075a7 */ /* 0x0022a4000802017f */
[----:B--2---:R-:W-:Y:S05]  /*b040*/  @!P1 NANOSLEEP.SYNCS 0x989680 ;  /* 0x009896800000995d */ /* 0x004fea0003900000 */
[----:B------:R-:W2:Y:S02]  /*b050*/  @!P1 SYNCS.PHASECHK.TRANS64 P1, [R6+URZ+0x31838], R9 ;  /* 0x03183809060095a7 */ /* 0x000ea4000802007f */
[----:B--2---:R-:W-:Y:S05]  /*b060*/  @!P1 BRA `(.L_x_1502) ;  /* 0xfffffffc00f09947 */ /* 0x004fea000383ffff */
[----:B------:R-:W-:Y:S05]  /*b070*/  BRA `(.L_x_1515) ;  /* 0xfffffff0005c7947 */ /* 0x000fea000383ffff */
.L_x_1504:
[----:B------:R-:W-:-:S07]  /*b080*/  SHF.L.U32 R0, R8, 0x1f, RZ ;  /* 0x0000001f08007819 */ /* 0x000fce00000006ff */
.L_x_1516:
[----:B-1----:R1:W2:Y:S02]  /*b090*/  SYNCS.PHASECHK.TRANS64.TRYWAIT P1, [R20+URZ+0x31820], R0 ;  /* 0x03182000140075a7 */ /* 0x0022a4000802017f */
[----:B--2---:R-:W-:Y:S05]  /*b0a0*/  @!P1 NANOSLEEP.SYNCS 0x989680 ;  /* 0x009896800000995d */ /* 0x004fea0003900000 */
[----:B------:R-:W2:Y:S02]  /*b0b0*/  @!P1 SYNCS.PHASECHK.TRANS64 P1, [R20+URZ+0x31820], R0 ;  /* 0x03182000140095a7 */ /* 0x000ea4000802007f */
[----:B--2---:R-:W-:Y:S05]  /*b0c0*/  @!P1 BRA `(.L_x_1516) ;  /* 0xfffffffc00f09947 */ /* 0x004fea000383ffff */
[----:B------:R-:W-:Y:S05]  /*b0d0*/  BRA `(.L_x_1517) ;  /* 0xfffffff4001c7947 */ /* 0x000fea000383ffff */
.L_x_1507:
[----:B-1----:R1:W2:Y:S02]  /*b0e0*/  SYNCS.PHASECHK.TRANS64.TRYWAIT P1, [R6+URZ+0x31838], R3 ;  /* 0x03183803060075a7 */ /* 0x0022a4000802017f */
[----:B--2---:R-:W-:Y:S05]  /*b0f0*/  @!P1 NANOSLEEP.SYNCS 0x989680 ;  /* 0x009896800000995d */ /* 0x004fea0003900000 */
[----:B------:R-:W2:Y:S02]  /*b100*/  @!P1 SYNCS.PHASECHK.TRANS64 P1, [R6+URZ+0x31838], R3 ;  /* 0x03183803060095a7 */ /* 0x000ea4000802007f */
[----:B--2---:R-:W-:Y:S05]  /*b110*/  @!P1 BRA `(.L_x_1507) ;  /* 0xfffffffc00f09947 */ /* 0x004fea000383ffff */
[----:B------:R-:W-:Y:S05]  /*b120*/  BRA `(.L_x_1518) ;  /* 0xfffffff800007947 */ /* 0x000fea000383ffff */
.L_x_1510:
[----:B-1----:R1:W2:Y:S02]  /*b130*/  SYNCS.PHASECHK.TRANS64.TRYWAIT P0, [R5+URZ], R2 ;  /* 0x00000002050075a7 */ /* 0x0022a4000800017f */
[----:B--2---:R-:W-:Y:S05]  /*b140*/  @!P0 NANOSLEEP.SYNCS 0x989680 ;  /* 0x009896800000895d */ /* 0x004fea0003900000 */
[----:B------:R-:W2:Y:S02]  /*b150*/  @!P0 SYNCS.PHASECHK.TRANS64 P0, [R5+URZ], R2 ;  /* 0x00000002050085a7 */ /* 0x000ea4000800007f */
[----:B--2---:R-:W-:Y:S05]  /*b160*/  @!P0 BRA `(.L_x_1510) ;  /* 0xfffffffc00f08947 */ /* 0x004fea000383ffff */
[----:B------:R-:W-:Y:S05]  /*b170*/  BRA `(.L_x_1519) ;  /* 0xfffffffc00147947 */ /* 0x000fea000383ffff */
.L_x_1511:
[----:B-1----:R1:W2:Y:S02]  /*b180*/  SYNCS.PHASECHK.TRANS64.TRYWAIT P0, [R3+URZ], R0 ;  /* 0x00000000030075a7 */ /* 0x0022a4000800017f */
[----:B--2---:R-:W-:Y:S05]  /*b190*/  @!P0 NANOSLEEP.SYNCS 0x989680 ;  /* 0x009896800000895d */ /* 0x004fea0003900000 */
[----:B------:R-:W2:Y:S02]  /*b1a0*/  @!P0 SYNCS.PHASECHK.TRANS64 P0, [R3+URZ], R0 ;  /* 0x00000000030085a7 */ /* 0x000ea4000800007f */
[----:B--2---:R-:W-:Y:S05]  /*b1b0*/  @!P0 BRA `(.L_x_1511) ;  /* 0xfffffffc00f08947 */ /* 0x004fea000383ffff */
[----:B------:R-:W-:Y:S05]  /*b1c0*/  BRA `(.L_x_1520) ;  /* 0xfffffffc00247947 */ /* 0x000fea000383ffff */
.L_x_1521:
        /* <DEDUP_REMOVED lines=11> */
.L_x_2214:


//--------------------- .text._ZN7cutlass13device_kernelIN5flash11enable_sm90INS1_16FlashAttnBwdSm90INS1_25CollectiveMainloopBwdSm90ILi2ELi1ELi1EN4cute5tupleIJNS5_1CILi1EEES8_S8_EEENS6_IJNS7_ILi64EEENS7_ILi80EEENS7_ILi256EEEEEENS_6half_tEfNS_4arch4Sm90ELb0ELb1ELb0ELb1ELb0ELb0ELb1ELb1ELi2ELi1ELi1ELi1ELb0EEENS1_21CollectiveEpilogueBwdISD_SE_SG_Li256ELb1ELb1ELi2EEENS1_19SingleTileSchedulerILb1ELb0ELb0ELi80EEEEEEEEEvNT_6ParamsE --------------------------
	.section	.text._ZN7cutlass13device_kernelIN5flash11enable_sm90INS1_16FlashAttnBwdSm90INS1_25CollectiveMainloopBwdSm90ILi2ELi1ELi1EN4cute5tupleIJNS5_1CILi1EEES8_S8_EEENS6_IJNS7_ILi64EEENS7_ILi80EEENS7_ILi256EEEEEENS_6half_tEfNS_4arch4Sm90ELb0ELb1ELb0ELb1ELb0ELb0ELb1ELb1ELi2ELi1ELi1ELi1ELb0EEENS1_21CollectiveEpilogueBwdISD_SE_SG_Li256ELb1ELb1ELi2EEENS1_19SingleTileSchedulerILb1ELb0ELb0ELi80EEEEEEEEEvNT_6ParamsE,"ax",@progbits
	.align	128
.text._ZN7cutlass13device_kernelIN5flash11enable_sm90INS1_16FlashAttnBwdSm90INS1_25CollectiveMainloopBwdSm90ILi2ELi1ELi1EN4cute5tupleIJNS5_1CILi1EEES8_S8_EEENS6_IJNS7_ILi64EEENS7_ILi80EEENS7_ILi256EEEEEENS_6half_tEfNS_4arch4Sm90ELb0ELb1ELb0ELb1ELb0ELb0ELb1ELb1ELi2ELi1ELi1ELi1ELb0EEENS1_21CollectiveEpilogueBwdISD_SE_SG_Li256ELb1ELb1ELi2EEENS1_19SingleTileSchedulerILb1ELb0ELb0ELi80EEEEEEEEEvNT_6ParamsE:
        .type           _ZN7cutlass13device_kernelIN5flash11enable_sm90INS1_16FlashAttnBwdSm90INS1_25CollectiveMainloopBwdSm90ILi2ELi1ELi1EN4cute5tupleIJNS5_1CILi1EEES8_S8_EEENS6_IJNS7_ILi64EEENS7_ILi80EEENS7_ILi256EEEEEENS_6half_tEfNS_4arch4Sm90ELb0ELb1ELb0ELb1ELb0ELb0ELb1ELb1ELi2ELi1ELi1ELi1ELb0EEENS1_21CollectiveEpilogueBwdISD_SE_SG_Li256ELb1ELb1ELi2EEENS1_19SingleTileSchedulerILb1ELb0ELb0ELi80EEEEEEEEEvNT_6ParamsE,@function
        .size           _ZN7cutlass13device_kernelIN5flash11enable_sm90INS1_16FlashAttnBwdSm90INS1_25CollectiveMainloopBwdSm90ILi2ELi1ELi1EN4cute5tupleIJNS5_1CILi1EEES8_S8_EEENS6_IJNS7_ILi64EEENS7_ILi80EEENS7_ILi256EEEEEENS_6half_tEfNS_4arch4Sm90ELb0ELb1ELb0ELb1ELb0ELb0ELb1ELb1ELi2ELi1ELi1ELi1ELb0EEENS1_21CollectiveEpilogueBwdISD_SE_SG_Li256ELb1ELb1ELi2EEENS1_19SingleTileSchedulerILb1ELb0ELb0ELi80EEEEEEEEEvNT_6ParamsE,(.L_x_2215 - _ZN7cutlass13device_kernelIN5flash11enable_sm90INS1_16FlashAttnBwdSm90INS1_25CollectiveMainloopBwdSm90ILi2ELi1ELi1EN4cute5tupleIJNS5_1CILi1EEES8_S8_EEENS6_IJNS7_ILi64EEENS7_ILi80EEENS7_ILi256EEEEEENS_6half_tEfNS_4arch4Sm90ELb0ELb1ELb0ELb1ELb0ELb0ELb1ELb1ELi2ELi1ELi1ELi1ELb0EEENS1_21CollectiveEpilogueBwdISD_SE_SG_Li256ELb1ELb1ELi2EEENS1_19SingleTileSchedulerILb1ELb0ELb0ELi80EEEEEEEEEvNT_6ParamsE)
        .other          _ZN7cutlass13device_kernelIN5flash11enable_sm90INS1_16FlashAttnBwdSm90INS1_25CollectiveMainloopBwdSm90ILi2ELi1ELi1EN4cute5tupleIJNS5_1CILi1EEES8_S8_EEENS6_IJNS7_ILi64EEENS7_ILi80EEENS7_ILi256EEEEEENS_6half_tEfNS_4arch4Sm90ELb0ELb1ELb0ELb1ELb0ELb0ELb1ELb1ELi2ELi1ELi1ELi1ELb0EEENS1_21CollectiveEpilogueBwdISD_SE_SG_Li256ELb1ELb1ELi2EEENS1_19SingleTileSchedulerILb1ELb0ELb0ELi80EEEEEEEEEvNT_6ParamsE,@"STO_CUDA_ENTRY STV_DEFAULT"
_ZN7cutlass13device_kernelIN5flash11enable_sm90INS1_16FlashAttnBwdSm90INS1_25CollectiveMainloopBwdSm90ILi2ELi1ELi1EN4cute5tupleIJNS5_1CILi1EEES8_S8_EEENS6_IJNS7_ILi64EEENS7_ILi80EEENS7_ILi256EEEEEENS_6half_tEfNS_4arch4Sm90ELb0ELb1ELb0ELb1ELb0ELb0ELb1ELb1ELi2ELi1ELi1ELi1ELb0EEENS1_21CollectiveEpilogueBwdISD_SE_SG_Li256ELb1ELb1ELi2EEENS1_19SingleTileSchedulerILb1ELb0ELb0ELi80EEEEEEEEEvNT_6ParamsE:
        /* <DEDUP_REMOVED lines=24> */
.L_x_1523:
[----:B------:R-:W-:Y:S05]  /*0180*/  BSYNC B0 ;  /* 0x0000000000007941 */ /* 0x000fea0003800000 */
.L_x_1522:
        /* <DEDUP_REMOVED lines=39> */
.L_x_1524:
        /* <DEDUP_REMOVED lines=20> */
.L_x_1525:
[----:B------:R-:W-:Y:S01]  /*0540*/  PLOP3.LUT P0, PT, PT, PT, UP0, 0x80, 0x0 ;  /* 0x000000000000781c */ /* 0x000fe20003f0f008 */
[----:B------:R-:W-:Y:S01]  /*0550*/  NOP ;  /* 0x0000000000007918 */ /* 0x000fe20000000000 */
[----:B------:R-:W-:Y:S01]  /*0560*/  BSSY B0, `(.L_x_1526) ;  /* 0x0000f0b000007945 */ /* 0x000fe20003800000 */
[----:B------:R-:W-:Y:S01]  /*0570*/  LOP3.LUT R11, R21, 0x7f, RZ, 0xc0, !PT ;  /* 0x0000007f150b7812 */ /* 0x000fe200078ec0ff */
[----:B01234-:R-:W-:Y:S09]  /*0580*/  BAR.SYNC.DEFER_BLOCKING 0x0 ;  /* 0x0000000000007b1d */ /* 0x01fff20000010000 */
[----:B------:R-:W-:Y:S05]  /*0590*/  @!P0 BRA `(.L_x_1527) ;  /* 0x000000cc004c8947 */ /* 0x000fea0003800000 */
.L_x_1528:
        /* <DEDUP_REMOVED lines=15> */
.L_x_1529:
        /* <DEDUP_REMOVED lines=11> */
.L_x_1531:
[----:B------:R-:W2:Y:S02]  /*0740*/  LDC R0, c[0x0][0x8bc] ;  /* 0x00022f00ff007b82 */ /* 0x000ea40000000800 */
.L_x_1530:
        /* <DEDUP_REMOVED lines=35> */
.L_x_1533:
[----:B------:R-:W-:Y:S01]  /*0980*/  @P1 LOP3.LUT R3, R4, 0xffffc000, RZ, 0xc0, !PT ;  /* 0xffffc00004031812 */ /* 0x000fe200078ec0ff */
[----:B------:R-:W-:Y:S06]  /*0990*/  @!P2 BRA `(.L_x_1534) ;  /* 0x000000000014a947 */ /* 0x000fec0003800000 */
[----:B------:R-:W0:Y:S01]  /*09a0*/  LDC.64 R6, c[0x0][0x788] ;  /* 0x0001e200ff067b82 */ /* 0x000e220000000a00 */
[----:B------:R-:W-:Y:S01]  /*09b0*/  ULDC.64 UR4, c[0x0][0x208] ;  /* 0x0000820000047ab9 */ /* 0x000fe20000000a00 */
[----:B0-----:R-:W-:-:S05]  /*09c0*/  IMAD.WIDE R6, R234, 0x4, R6 ;  /* 0x00000004ea067825 */ /* 0x001fca00078e0206 */
[----:B------:R0:W5:Y:S01]  /*09d0*/  LDG.E R0, desc[UR4][R6.64] ;  /* 0x0000000406007981 */ /* 0x000162000c1e1900 */
[----:B------:R-:W-:Y:S05]  /*09e0*/  BRA `(.L_x_1535) ;  /* 0x0000000000287947 */ /* 0x000fea0003800000 */
.L_x_1534:
        /* <DEDUP_REMOVED lines=10> */
.L_x_1535:
        /* <DEDUP_REMOVED lines=22> */
.L_x_1536:
        /* <DEDUP_REMOVED lines=99> */
.L_x_1538:
        /* <DEDUP_REMOVED lines=148> */
.L_x_1558:
[----:B------:R-:W-:-:S13]  /*1b60*/  R2UR UR4, R236 ;  /* 0x00000000ec0472ca */ /* 0x000fda00000e0000 */
[----:B------:R-:W-:-:S06]  /*1b70*/  UISETP.NE.AND UP0, UPT, UR4, 0x3, UPT ;  /* 0x000000030400788c */ /* 0x000fcc000bf05270 */
[----:B------:R-:W-:-:S13]  /*1b80*/  PLOP3.LUT P0, PT, PT, PT, UP0, 0x40, 0x0 ;  /* 0x000000000000781c */ /* 0x000fda0003f0e808 */
[----:B0-----:R-:W-:Y:S05]  /*1b90*/  @P0 BRA `(.L_x_1540) ;  /* 0x0000000000040947 */ /* 0x001fea0003800000 */
[----:B------:R-:W-:Y:S01]  /*1ba0*/  BPT.TRAP 0x1 ;  /* 0x000000040000795c */ /* 0x000fe20000300000 */
.L_x_1540:
[----:B------:R-:W-:Y:S01]  /*1bb0*/  PLOP3.LUT P1, PT, PT, PT, UP0, 0x40, 0x0 ;  /* 0x000000000000781c */ /* 0x000fe20003f2e808 */
[----:B------:R-:W-:Y:S01]  /*1bc0*/  IMAD R16, R2, 0x8, R17 ;  /* 0x0000000802107824 */ /* 0x000fe200078e0211 */
[----:B------:R-:W-:-:S04]  /*1bd0*/  SHF.L.U32 R9, R19, 0x1f, RZ ;  /* 0x0000001f13097819 */ /* 0x000fc800000006ff */
[----:B------:R0:W1:Y:S07]  /*1be0*/  SYNCS.PHASECHK.TRANS64.TRYWAIT P0, [R16+URZ+0x31610], R9 ;  /* 0x03161009100075a7 */ /* 0x00006e000800017f */
[----:B------:R-:W-:Y:S05]  /*1bf0*/  @P1 BRA `(.L_x_1541) ;  /* 0x0000000000041947 */ /* 0x000fea0003800000 */
[----:B------:R-:W-:Y:S01]  /*1c00*/  BPT.TRAP 0x1 ;  /* 0x000000040000795c */ /* 0x000fe20000300000 */
.L_x_1541:
        /* <DEDUP_REMOVED lines=11> */
.L_x_1542:
[----:B------:R-:W-:Y:S01]  /*1cc0*/  IMAD R7, R2, 0x800, R11 ;  /* 0x0000080002077824 */ /* 0x000fe200078e020b */
[C---:B------:R-:W-:Y:S01]  /*1cd0*/  R2UR UR6, R5.reuse ;  /* 0x00000000050672ca */ /* 0x040fe200000e0000 */
[C---:B------:R-:W-:Y:S01]  /*1ce0*/  VIADD R8, R5.reuse, 0x80 ;  /* 0x0000008005087836 */ /* 0x040fe20000000000 */
[----:B------:R-:W-:Y:S01]  /*1cf0*/  WARPGROUP.ARRIVE ;  /* 0x00000000000079c5 */ /* 0x000fe20000000000 */
[----:B01----:R-:W-:Y:S01]  /*1d00*/  VIADD R9, R5, 0x100 ;  /* 0x0000010005097836 */ /* 0x003fe20000000000 */
        /* <DEDUP_REMOVED lines=434> */
.L_x_1544:
[----:B------:R-:W-:Y:S01]  /*3830*/  PLOP3.LUT P1, PT, PT, PT, UP0, 0x40, 0x0 ;  /* 0x000000000000781c */ /* 0x000fe20003f2e808 */
[----:B------:R-:W-:-:S05]  /*3840*/  IMAD.U32 R8, RZ, RZ, UR60 ;  /* 0x0000003cff087e24 */ /* 0x000fca000f8e00ff */
[----:B------:R-:W-:-:S04]  /*3850*/  SHF.L.U32 R8, R8, 0x1f, RZ ;  /* 0x0000001f08087819 */ /* 0x000fc800000006ff */
[----:B------:R0:W3:Y:S03]  /*3860*/  SYNCS.PHASECHK.TRANS64.TRYWAIT P0, [R17+URZ+0x31630], R8 ;  /* 0x03163008110075a7 */ /* 0x0000e6000800017f */
[----:B------:R-:W-:Y:S05]  /*3870*/  @P1 BRA `(.L_x_1545) ;  /* 0x0000000000041947 */ /* 0x000fea0003800000 */
[----:B------:R-:W-:Y:S01]  /*3880*/  BPT.TRAP 0x1 ;  /* 0x000000040000795c */ /* 0x000fe20000300000 */
.L_x_1545:
        /* <DEDUP_REMOVED lines=11> */
.L_x_1546:
[C---:B0--3--:R-:W-:Y:S01]  /*3940*/  VIADD R8, R6.reuse, 0x80 ;  /* 0x0000008006087836 */ /* 0x049fe20000000000 */
        /* <DEDUP_REMOVED lines=455> */
.L_x_1550:
[----:B------:R-:W-:-:S06]  /*55c0*/  UISETP.NE.AND UP1, UPT, UR6, 0x1, UPT ;  /* 0x000000010600788c */ /* 0x000fcc000bf25270 */
[----:B------:R-:W-:-:S05]  /*55d0*/  PLOP3.LUT P0, PT, PT, PT, UP1, 0x80, 0x0 ;  /* 0x000000000000781c */ /* 0x000fca0003f0f018 */
[----:B------:R-:W-:-:S08]  /*55e0*/  @UP1 ULDC UR4, c[0x0][0x754] ;  /* 0x0001d50000041ab9 */ /* 0x000fd00000000800 */
[----:B------:R-:W-:Y:S01]  /*55f0*/  @P0 IMAD.HI.U32 R8, R6, UR4, RZ ;  /* 0x0000000406080c27 */ /* 0x000fe2000f8e00ff */
[----:B------:R-:W-:-:S04]  /*5600*/  @UP1 ULDC UR4, c[0x0][0x758] ;  /* 0x0001d60000041ab9 */ /* 0x000fc80000000800 */
[----:B------:R-:W-:-:S07]  /*5610*/  @P0 SHF.R.U32.HI R6, RZ, UR4, R8 ;  /* 0x00000004ff060c19 */ /* 0x000fce0008011608 */
.L_x_1551:
[----:B------:R-:W-:Y:S05]  /*5620*/  BSYNC B1 ;  /* 0x0000000000017941 */ /* 0x000fea0003800000 */
.L_x_1549:
[----:B------:R-:W-:-:S05]  /*5630*/  IMAD R6, R6, UR6, R233 ;  /* 0x0000000606067c24 */ /* 0x000fca000f8e02e9 */
[----:B------:R-:W-:Y:S02]  /*5640*/  VIMNMX R11, R11, R6, !PT ;  /* 0x000000060b0b7248 */ /* 0x000fe40007fe0100 */
[----:B------:R-:W-:-:S07]  /*5650*/  VIADDMNMX R15, R6, UR6, R15, PT ;  /* 0x00000006060f7c46 */ /* 0x000fce000b80010f */
.L_x_1548:
[----:B------:R-:W0:Y:S01]  /*5660*/  S2R R21, SR_CTAID.X ;  /* 0x0000000000157919 */ /* 0x000e220000002500 */
[----:B------:R-:W-:-:S05]  /*5670*/  VIADD R10, R10, 0x8 ;  /* 0x000000080a0a7836 */ /* 0x000fca0000000000 */
[----:B------:R-:W-:Y:S01]  /*5680*/  VIADDMNMX R20, R10, R9, R232, PT ;  /* 0x000000090a147246 */ /* 0x000fe200038001e8 */
[----:B0-----:R-:W-:-:S05]  /*5690*/  IMAD R21, R21, -0x50, RZ ;  /* 0xffffffb015157824 */ /* 0x001fca00078e02ff */
        /* <DEDUP_REMOVED lines=38> */
[----:B------:R-:W-:Y:S01]  /*5900*/  ISETP.LT.OR P6, PT, R15, 0x42, P6 ;  /* 0x000000420f00780c */ /* 0x000fe200037c1670 */
[----:B------:R-:W-:-:S03]  /*5910*/  IMAD.IADD R15, R7, 0x1, R10 ;  /* 0x00000001070f7824 */ /* 0x000fc600078e020a */
[----:B------:R-:W-:Y:S02]  /*5920*/  FSEL R22, R41, -INF , !P6 ;  /* 0xff80000029167808 */ /* 0x000fe40007000000 */
[----:B------:R-:W-:-:S13]  /*5930*/  PLOP3.LUT P6, PT, PT, PT, UP2, 0x40, 0x0 ;  /* 0x000000000000781c */ /* 0x000fda0003fce828 */
        /* <DEDUP_REMOVED lines=15> */
.L_x_1554:
[----:B------:R-:W-:-:S06]  /*5a30*/  UISETP.NE.AND UP1, UPT, UR6, 0x1, UPT ;  /* 0x000000010600788c */ /* 0x000fcc000bf25270 */
[----:B------:R-:W-:-:S05]  /*5a40*/  PLOP3.LUT P6, PT, PT, PT, UP1, 0x80, 0x0 ;  /* 0x000000000000781c */ /* 0x000fca0003fcf018 */
[----:B------:R-:W-:-:S08]  /*5a50*/  @UP1 ULDC UR4, c[0x0][0x754] ;  /* 0x0001d50000041ab9 */ /* 0x000fd00000000800 */
[----:B------:R-:W-:Y:S01]  /*5a60*/  @P6 IMAD.HI.U32 R7, R10, UR4, RZ ;  /* 0x000000040a076c27 */ /* 0x000fe2000f8e00ff */
[----:B------:R-:W-:Y:S01]  /*5a70*/  PLOP3.LUT P6, PT, PT, PT, UP1, 0x80, 0x0 ;  /* 0x000000000000781c */ /* 0x000fe20003fcf018 */
[----:B------:R-:W-:-:S12]  /*5a80*/  @UP1 ULDC UR4, c[0x0][0x758] ;  /* 0x0001d60000041ab9 */ /* 0x000fd80000000800 */
[----:B------:R-:W-:-:S07]  /*5a90*/  @P6 SHF.R.U32.HI R10, RZ, UR4, R7 ;  /* 0x00000004ff0a6c19 */ /* 0x000fce0008011607 */
.L_x_1555:
[----:B------:R-:W-:Y:S05]  /*5aa0*/  BSYNC B1 ;  /* 0x0000000000017941 */ /* 0x000fea0003800000 */
.L_x_1553:
[----:B------:R-:W-:-:S05]  /*5ab0*/  IMAD R10, R10, UR6, R233 ;  /* 0x000000060a0a7c24 */ /* 0x000fca000f8e02e9 */
[----:B------:R-:W-:Y:S02]  /*5ac0*/  VIMNMX R15, R15, R10, !PT ;  /* 0x0000000a0f0f7248 */ /* 0x000fe40007fe0100 */
[----:B------:R-:W-:-:S07]  /*5ad0*/  VIADDMNMX R20, R10, UR6, R20, PT ;  /* 0x000000060a147c46 */ /* 0x000fce000b800114 */
.L_x_1552:
[C---:B------:R-:W-:Y:S01]  /*5ae0*/  ISETP.GT.AND P3, PT, R15.reuse, 0x11, !P3 ;  /* 0x000000110f00780c */ /* 0x040fe20005f64270 */
[----:B------:R-:W-:Y:S01]  /*5af0*/  IMAD R29, R18, 0x4, R17 ;  /* 0x00000004121d7824 */ /* 0x000fe200078e0211 */
[C---:B------:R-:W-:Y:S01]  /*5b00*/  ISETP.GT.AND P2, PT, R15.reuse, 0x10, !P2 ;  /* 0x000000100f00780c */ /* 0x040fe20005744270 */
[----:B------:R-:W-:Y:S01]  /*5b10*/  ULDC UR4, c[0x0][0x744] ;  /* 0x0001d10000047ab9 */ /* 0x000fe20000000800 */
[----:B------:R-:W-:Y:S01]  /*5b20*/  ISETP.GT.AND P4, PT, R15, 0x20, !P4 ;  /* 0x000000200f00780c */ /* 0x000fe20006784270 */
[--C-:B-1----:R-:W-:Y:S01]  /*5b30*/  FFMA.FTZ R10, R6, UR4, -R13.reuse ;  /* 0x00000004060a7c23 */ /* 0x102fe2000801080d */
[----:B------:R-:W-:Y:S01]  /*5b40*/  ISETP.LT.OR P3, PT, R20, 0x12, P3 ;  /* 0x000000121400780c */ /* 0x000fe20001f61670 */
[--C-:B------:R-:W-:Y:S01]  /*5b50*/  FFMA.FTZ R9, R8, UR4, -R13.reuse ;  /* 0x0000000408097c23 */ /* 0x100fe2000801080d */
[----:B------:R-:W-:Y:S01]  /*5b60*/  ISETP.LT.OR P2, PT, R20, 0x11, P2 ;  /* 0x000000111400780c */ /* 0x000fe20001741670 */
        /* <DEDUP_REMOVED lines=8> */
[----:B------:R-:W-:Y:S01]  /*5bf0*/  FFMA.FTZ R14, R14, UR4, -R13 ;  /* 0x000000040e0e7c23 */ /* 0x000fe2000801080d */
[----:B------:R-:W-:Y:S01]  /*5c00*/  FSEL R34, R34, -INF , !P4 ;  /* 0xff80000022227808 */ /* 0x000fe20006000000 */
[--C-:B--2---:R-:W-:Y:S01]  /*5c10*/  FFMA.FTZ R224, R224, UR4, -R5.reuse ;  /* 0x00000004e0e07c23 */ /* 0x104fe20008010805 */
[----:B------:R-:W-:Y:S01]  /*5c20*/  ISETP.GT.AND P3, PT, R15, 0x31, !P6 ;  /* 0x000000310f00780c */ /* 0x000fe20007764270 */
[--C-:B------:R-:W-:Y:S01]  /*5c30*/  FFMA.FTZ R31, R30, UR4, -R5.reuse ;  /* 0x000000041e1f7c23 */ /* 0x100fe20008010805 */
[C---:B------:R-:W-:Y:S01]  /*5c40*/  ISETP.GE.AND P2, PT, R21.reuse, 0x31, PT ;  /* 0x000000311500780c */ /* 0x040fe20003f46270 */
[----:B------:R-:W-:Y:S01]  /*5c50*/  FFMA.FTZ R37, R34, UR4, -R5 ;  /* 0x0000000422257c23 */ /* 0x000fe20008010805 */
[C---:B------:R-:W-:Y:S01]  /*5c60*/  ISETP.GE.AND P4, PT, R21.reuse, 0x41, PT ;  /* 0x000000411500780c */ /* 0x040fe20003f86270 */
[--C-:B------:R-:W-:Y:S01]  /*5c70*/  FFMA.FTZ R40, R40, UR4, -R13.reuse ;  /* 0x0000000428287c23 */ /* 0x100fe2000801080d */
[----:B------:R-:W-:Y:S01]  /*5c80*/  ISETP.GE.AND P6, PT, R21, 0x42, PT ;  /* 0x000000421500780c */ /* 0x000fe20003fc6270 */
[--C-:B------:R-:W-:Y:S01]  /*5c90*/  FFMA.FTZ R11, R12, UR4, -R13.reuse ;  /* 0x000000040c0b7c23 */ /* 0x100fe2000801080d */
[C---:B------:R-:W-:Y:S01]  /*5ca0*/  ISETP.GT.AND P1, PT, R15.reuse, 0x1, !P1 ;  /* 0x000000010f00780c */ /* 0x040fe20004f24270 */
[----:B------:R-:W0:Y:S01]  /*5cb0*/  LDS R21, [R29+0x2c300] ;  /* 0x02c300001d157984 */ /* 0x000e220000000800 */
[C---:B------:R-:W-:Y:S01]  /*5cc0*/  ISETP.GT.AND P5, PT, R15.reuse, 0x21, !P5 ;  /* 0x000000210f00780c */ /* 0x040fe20006fa4270 */
[----:B------:R-:W-:Y:S01]  /*5cd0*/  FFMA.FTZ R12, R36, UR4, -R13 ;  /* 0x00000004240c7c23 */ /* 0x000fe2000801080d */
[C---:B------:R-:W-:Y:S01]  /*5ce0*/  ISETP.GT.AND P2, PT, R15.reuse, 0x30, !P2 ;  /* 0x000000300f00780c */ /* 0x040fe20005744270 */
[----:B------:R-:W-:Y:S01]  /*5cf0*/  MUFU.EX2 R7, R7 ;  /* 0x0000000700077308 */ /* 0x000fe20000000800 */
[C---:B------:R-:W-:Y:S01]  /*5d00*/  ISETP.GT.AND P4, PT, R15.reuse, 0x40, !P4 ;  /* 0x000000400f00780c */ /* 0x040fe20006784270 */
[----:B------:R-:W-:Y:S01]  /*5d10*/  UMOV UR57, 0x40000040 ;  /* 0x4000004000397882 */ /* 0x000fe20000000000 */
[C---:B------:R-:W-:Y:S01]  /*5d20*/  ISETP.GT.AND P0, PT, R15.reuse, RZ, !P0 ;  /* 0x000000ff0f00720c */ /* 0x040fe20004704270 */
[----:B------:R-:W-:Y:S01]  /*5d30*/  UMOV UR59, 0x40 ;  /* 0x00000040003b7882 */ /* 0x000fe20000000000 */
[----:B------:R-:W-:Y:S01]  /*5d40*/  ISETP.GT.AND P6, PT, R15, 0x41, !P6 ;  /* 0x000000410f00780c */ /* 0x000fe200077c4270 */
[----:B------:R-:W-:Y:S01]  /*5d50*/  UMOV UR9, UR57 ;  /* 0x0000003900097c82 */ /* 0x000fe20008000000 */
[C---:B------:R-:W-:Y:S01]  /*5d60*/  ISETP.LT.OR P1, PT, R20.reuse, 0x2, P1 ;  /* 0x000000021400780c */ /* 0x040fe20000f21670 */
[----:B------:R-:W-:Y:S01]  /*5d70*/  MUFU.EX2 R15, R14 ;  /* 0x0000000e000f7308 */ /* 0x000fe20000000800 */
[C---:B------:R-:W-:Y:S01]  /*5d80*/  ISETP.LT.OR P5, PT, R20.reuse, 0x22, P5 ;  /* 0x000000221400780c */ /* 0x040fe20002fa1670 */
[----:B------:R-:W-:Y:S01]  /*5d90*/  UMOV UR11, 0x40 ;  /* 0x00000040000b7882 */ /* 0x000fe20000000000 */
[C---:B------:R-:W-:Y:S01]  /*5da0*/  ISETP.LT.OR P2, PT, R20.reuse, 0x31, P2 ;  /* 0x000000311400780c */ /* 0x040fe20001741670 */
[----:B------:R-:W-:Y:S01]  /*5db0*/  UMOV UR13, UR11 ;  /* 0x0000000b000d7c82 */ /* 0x000fe20008000000 */
[C---:B------:R-:W-:Y:S01]  /*5dc0*/  ISETP.LT.OR P3, PT, R20.reuse, 0x32, P3 ;  /* 0x000000321400780c */ /* 0x040fe20001f61670 */
[----:B------:R-:W-:Y:S01]  /*5dd0*/  UMOV UR17, UR57 ;  /* 0x0000003900117c82 */ /* 0x000fe20008000000 */
[C---:B------:R-:W-:Y:S01]  /*5de0*/  ISETP.LT.OR P4, PT, R20.reuse, 0x41, P4 ;  /* 0x000000411400780c */ /* 0x040fe20002781670 */
[----:B------:R1:W-:Y:S01]  /*5df0*/  MUFU.EX2 R14, R23 ;  /* 0x00000017000e7308 */ /* 0x0003e20000000800 */
[C---:B------:R-:W-:Y:S01]  /*5e00*/  ISETP.LT.OR P0, PT, R20.reuse, 0x1, P0 ;  /* 0x000000011400780c */ /* 0x040fe20000701670 */
[----:B------:R-:W-:Y:S01]  /*5e10*/  UMOV UR19, 0x40 ;  /* 0x0000004000137882 */ /* 0x000fe20000000000 */
[----:B------:R-:W-:Y:S01]  /*5e20*/  ISETP.LT.OR P6, PT, R20, 0x42, P6 ;  /* 0x000000421400780c */ /* 0x000fe200037c1670 */
[----:B------:R-:W-:Y:S01]  /*5e30*/  UMOV UR49, 0x40000040 ;  /* 0x4000004000317882 */ /* 0x000fe20000000000 */
[----:B------:R-:W-:Y:S01]  /*5e40*/  FSEL R20, R27, -INF , !P1 ;  /* 0xff8000001b147808 */ /* 0x000fe20004800000 */
[----:B------:R-:W-:Y:S01]  /*5e50*/  UMOV UR51, 0x40 ;  /* 0x0000004000337882 */ /* 0x000fe20000000000 */
[----:B------:R-:W-:Y:S01]  /*5e60*/  FSEL R22, R26, -INF , !P0 ;  /* 0xff8000001a167808 */ /* 0x000fe20004000000 */
[----:B------:R-:W2:Y:S01]  /*5e70*/  MUFU.EX2 R10, R10 ;  /* 0x0000000a000a7308 */ /* 0x000ea20000000800 */
[----:B------:R-:W-:Y:S01]  /*5e80*/  FSEL R24, R35, -INF , !P5 ;  /* 0xff80000023187808 */ /* 0x000fe20006800000 */
[--C-:B------:R-:W-:Y:S01]  /*5e90*/  FFMA.FTZ R27, R20, UR4, -R5.reuse ;  /* 0x00000004141b7c23 */ /* 0x100fe20008010805 */
[----:B------:R-:W-:Y:S01]  /*5ea0*/  FSEL R38, R38, -INF , !P2 ;  /* 0xff80000026267808 */ /* 0x000fe20005000000 */
[----:B------:R3:W4:Y:S01]  /*5eb0*/  LDS R20, [R29+0x2c320] ;  /* 0x02c320001d147984 */ /* 0x0007220000000800 */
[----:B------:R-:W-:Y:S01]  /*5ec0*/  FSEL R28, R39, -INF , !P3 ;  /* 0xff800000271c7808 */ /* 0x000fe20005800000 */
[--C-:B------:R-:W-:Y:S01]  /*5ed0*/  FFMA.FTZ R30, R24, UR4, -R5.reuse ;  /* 0x00000004181e7c23 */ /* 0x100fe20008010805 */
[----:B------:R-:W-:Y:S01]  /*5ee0*/  FSEL R26, R42, -INF , !P4 ;  /* 0xff8000002a1a7808 */ /* 0x000fe20006000000 */
[--C-:B------:R-:W-:Y:S01]  /*5ef0*/  FFMA.FTZ R35, R38, UR4, -R5.reuse ;  /* 0x0000000426237c23 */ /* 0x100fe20008010805 */
[----:B------:R-:W-:Y:S01]  /*5f00*/  FSEL R32, R43, -INF , !P6 ;  /* 0xff8000002b207808 */ /* 0x000fe20007000000 */
[--C-:B------:R-:W-:Y:S01]  /*5f10*/  FFMA.FTZ R28, R28, UR4, -R5.reuse ;  /* 0x000000041c1c7c23 */ /* 0x100fe20008010805 */
[--C-:B------:R-:W-:Y:S01]  /*5f20*/  FFMA.FTZ R39, R22, UR4, -R5.reuse ;  /* 0x0000000416277c23 */ /* 0x100fe20008010805 */
[--C-:B------:R-:W-:Y:S01]  /*5f30*/  FFMA.FTZ R26, R26, UR4, -R5.reuse ;  /* 0x000000041a1a7c23 */ /* 0x100fe20008010805 */
[----:B------:R-:W5:Y:S01]  /*5f40*/  MUFU.EX2 R13, R40 ;  /* 0x00000028000d7308 */ /* 0x000f620000000800 */
[----:B------:R-:W-:Y:S01]  /*5f50*/  FFMA.FTZ R25, R32, UR4, -R5 ;  /* 0x0000000420197c23 */ /* 0x000fe20008010805 */
[----:B------:R-:W-:Y:S01]  /*5f60*/  VIADD R5, R17, 0x2c500 ;  /* 0x0002c50011057836 */ /* 0x000fe20000000000 */
[----:B------:R-:W-:-:S02]  /*5f70*/  WARPGROUP.DEPBAR.LE gsb0, 0x0 ;  /* 0x00008000000079c5 */ /* 0x000fc40000010000 */
[--C-:B0-----:R-:W-:Y:S01]  /*5f80*/  FADD.FTZ R44, R44, -R21.reuse ;  /* 0x800000152c2c7221 */ /* 0x101fe20000010000 */
[----:B------:R-:W-:Y:S01]  /*5f90*/  FADD.FTZ R45, R45, -R21 ;  /* 0x800000152d2d7221 */ /* 0x000fe20000010000 */
[----:B-1----:R-:W-:Y:S01]  /*5fa0*/  SHF.R.U32.HI R23, RZ, 0x4, R5 ;  /* 0x00000004ff177819 */ /* 0x002fe20000011605 */
[----:B------:R-:W-:Y:S01]  /*5fb0*/  MUFU.EX2 R27, R27 ;  /* 0x0000001b001b7308 */ /* 0x000fe20000000800 */
[--C-:B---3--:R-:W-:Y:S01]  /*5fc0*/  FADD.FTZ R29, R48, -R21.reuse ;  /* 0x80000015301d7221 */ /* 0x108fe20000010000 */
[--C-:B------:R-:W-:Y:S01]  /*5fd0*/  FADD.FTZ R32, R49, -R21.reuse ;  /* 0x8000001531207221 */ /* 0x100fe20000010000 */
[----:B------:R-:W-:Y:S01]  /*5fe0*/  LOP3.LUT R24, R23, 0x3fff, RZ, 0xc0, !PT ;  /* 0x00003fff17187812 */ /* 0x000fe200078ec0ff */
[--C-:B------:R-:W-:Y:S01]  /*5ff0*/  FADD.FTZ R34, R53, -R21.reuse ;  /* 0x8000001535227221 */ /* 0x100fe20000010000 */
[--C-:B------:R-:W-:Y:S01]  /*6000*/  FADD.FTZ R33, R216, -R21.reuse ;  /* 0x80000015d8217221 */ /* 0x100fe20000010000 */
[--C-:B------:R-:W-:Y:S01]  /*6010*/  FADD.FTZ R36, R217, -R21.reuse ;  /* 0x80000015d9247221 */ /* 0x100fe20000010000 */
[----:B------:R-:W-:Y:S01]  /*6020*/  LOP3.LUT R24, R24, 0x80000, RZ, 0xfc, !PT ;  /* 0x0008000018187812 */ /* 0x000fe200078efcff */
[----:B------:R-:W-:Y:S01]  /*6030*/  MUFU.EX2 R40, R39 ;  /* 0x0000002700287308 */ /* 0x000fe20000000800 */
[--C-:B------:R-:W-:Y:S01]  /*6040*/  FADD.FTZ R220, R220, -R21.reuse ;  /* 0x80000015dcdc7221 */ /* 0x100fe20000010000 */
[--C-:B------:R-:W-:Y:S01]  /*6050*/  FADD.FTZ R221, R221, -R21.reuse ;  /* 0x80000015dddd7221 */ /* 0x100fe20000010000 */
[----:B--2---:R-:W-:Y:S01]  /*6060*/  FMUL.FTZ R45, R10, R45 ;  /* 0x0000002d0a2d7220 */ /* 0x004fe20000410000 */
[----:B------:R-:W-:Y:S01]  /*6070*/  FMUL.FTZ R44, R7, R44 ;  /* 0x0000002c072c7220 */ /* 0x000fe20000410000 */
[----:B-----5:R-:W-:Y:S01]  /*6080*/  FMUL.FTZ R220, R13, R220 ;  /* 0x000000dc0ddc7220 */ /* 0x020fe20000410000 */
[C---:B------:R-:W-:Y:S01]  /*6090*/  FMUL.FTZ R221, R14.reuse, R221 ;  /* 0x000000dd0edd7220 */ /* 0x040fe20000410000 */
[----:B------:R-:W-:Y:S01]  /*60a0*/  F2FP.F16.F32.PACK_AB R14, R14, R13 ;  /* 0x0000000d0e0e723e */ /* 0x000fe200000000ff */
[----:B------:R0:W-:Y:S01]  /*60b0*/  MUFU.EX2 R22, R31 ;  /* 0x0000001f00167308 */ /* 0x0001e20000000800 */
[----:B------:R-:W-:Y:S01]  /*60c0*/  FMUL.FTZ R36, R15, R36 ;  /* 0x000000240f247220 */ /* 0x000fe20000410000 */
[----:B------:R-:W-:Y:S01]  /*60d0*/  R2UR UR58, R24 ;  /* 0x00000000183a72ca */ /* 0x000fe200000e0000 */
[----:B------:R-:W-:Y:S01]  /*60e0*/  UMOV UR53, UR49 ;  /* 0x0000003100357c82 */ /* 0x000fe20008000000 */
[----:B------:R-:W-:Y:S01]  /*60f0*/  F2FP.F16.F32.PACK_AB R220, R221, R220 ;  /* 0x000000dcdddc723e */ /* 0x000fe200000000ff */
[----:B------:R-:W-:Y:S01]  /*6100*/  UMOV UR55, 0x40 ;  /* 0x0000004000377882 */ /* 0x000fe20000000000 */
[----:B------:R-:W-:Y:S01]  /*6110*/  UMOV UR45, UR49 ;  /* 0x00000031002d7c82 */ /* 0x000fe20008000000 */
[----:B----4-:R-:W-:Y:S01]  /*6120*/  FADD.FTZ R41, R46, -R20 ;  /* 0x800000142e297221 */ /* 0x010fe20000010000 */
[----:B------:R1:W2:Y:S01]  /*6130*/  MUFU.EX2 R23, R37 ;  /* 0x0000002500177308 */ /* 0x0002a20000000800 */
[----:B0-----:R-:W-:Y:S01]  /*6140*/  FADD.FTZ R31, R52, -R21 ;  /* 0x80000015341f7221 */ /* 0x001fe20000010000 */
[----:B------:R-:W-:-:S02]  /*6150*/  VIADD R21, R24, 0x80 ;  /* 0x0000008018157836 */ /* 0x000fc40000000000 */
[--C-:B------:R-:W-:Y:S01]  /*6160*/  FADD.FTZ R42, R47, -R20.reuse ;  /* 0x800000142f2a7221 */ /* 0x100fe20000010000 */
[--C-:B------:R-:W-:Y:S01]  /*6170*/  FADD.FTZ R38, R51, -R20.reuse ;  /* 0x8000001433267221 */ /* 0x100fe20000010000 */
[--C-:B------:R-:W-:Y:S01]  /*6180*/  FADD.FTZ R54, R54, -R20.reuse ;  /* 0x8000001436367221 */ /* 0x100fe20000010000 */
[--C-:B------:R-:W-:Y:S01]  /*6190*/  FADD.FTZ R55, R55, -R20.reuse ;  /* 0x8000001437377221 */ /* 0x100fe20000010000 */
[----:B------:R-:W-:Y:S01]  /*61a0*/  R2UR UR4, R21 ;  /* 0x00000000150472ca */ /* 0x000fe200000e0000 */
[C---:B------:R-:W-:Y:S01]  /*61b0*/  VIADD R21, R24.reuse, 0x100 ;  /* 0x0000010018157836 */ /* 0x040fe20000000000 */
[----:B------:R-:W0:Y:S01]  /*61c0*/  MUFU.EX2 R6, R6 ;  /* 0x0000000600067308 */ /* 0x000e220000000800 */
[----:B-1----:R-:W-:Y:S02]  /*61d0*/  VIADD R37, R24, 0x180 ;  /* 0x0000018018257836 */ /* 0x002fe40000000000 */
[--C-:B------:R-:W-:Y:S01]  /*61e0*/  FADD.FTZ R218, R218, -R20.reuse ;  /* 0x80000014dada7221 */ /* 0x100fe20000010000 */
[--C-:B------:R-:W-:Y:S01]  /*61f0*/  FADD.FTZ R219, R219, -R20.reuse ;  /* 0x80000014dbdb7221 */ /* 0x100fe20000010000 */
[--C-:B------:R-:W-:Y:S01]  /*6200*/  FADD.FTZ R222, R222, -R20.reuse ;  /* 0x80000014dede7221 */ /* 0x100fe20000010000 */
[--C-:B------:R-:W-:Y:S01]  /*6210*/  FADD.FTZ R223, R223, -R20.reuse ;  /* 0x80000014dfdf7221 */ /* 0x100fe20000010000 */
[----:B------:R-:W-:Y:S01]  /*6220*/  R2UR UR6, R37 ;  /* 0x00000000250672ca */ /* 0x000fe200000e0000 */
[----:B------:R-:W-:Y:S01]  /*6230*/  FADD.FTZ R37, R50, -R20 ;  /* 0x8000001432257221 */ /* 0x000fe20000010000 */
[----:B------:R-:W1:Y:S01]  /*6240*/  MUFU.EX2 R9, R9 ;  /* 0x0000000900097308 */ /* 0x000e620000000800 */
[----:B------:R-:W-:Y:S01]  /*6250*/  R2UR UR5, R21 ;  /* 0x00000000150572ca */ /* 0x000fe200000e0000 */
[----:B--2---:R-:W-:Y:S01]  /*6260*/  FMUL.FTZ R54, R23, R54 ;  /* 0x0000003617367220 */ /* 0x004fe20000410000 */
[----:B------:R-:W-:Y:S01]  /*6270*/  F2FP.F16.F32.PACK_AB R20, R10, R7 ;  /* 0x000000070a14723e */ /* 0x000fe200000000ff */
[----:B------:R-:W-:Y:S01]  /*6280*/  FMUL.FTZ R10, R40, R41 ;  /* 0x00000029280a7220 */ /* 0x000fe20000410000 */
[C---:B------:R-:W-:Y:S01]  /*6290*/  F2FP.F16.F32.PACK_AB R21, R27.reuse, R40 ;  /* 0x000000281b15723e */ /* 0x040fe200000000ff */
[----:B------:R-:W-:Y:S01]  /*62a0*/  BAR.SYNC.DEFER_BLOCKING 0x9, 0x100 ;  /* 0x0244000000007b1d */ /* 0x000fe20000010000 */
[----:B------:R-:W-:Y:S01]  /*62b0*/  FMUL.FTZ R37, R22, R37 ;  /* 0x0000002516257220 */ /* 0x000fe20000410000 */
[----:B------:R-:W-:Y:S01]  /*62c0*/  FMUL.FTZ R27, R27, R42 ;  /* 0x0000002a1b1b7220 */ /* 0x000fe20000410000 */
[----:B0-----:R-:W-:-:S03]  /*62d0*/  FMUL.FTZ R29, R6, R29 ;  /* 0x0000001d061d7220 */ /* 0x001fc60000410000 */
[----:B------:R-:W0:Y:S01]  /*62e0*/  MUFU.EX2 R8, R8 ;  /* 0x0000000800087308 */ /* 0x000e220000000800 */
[----:B------:R-:W-:Y:S01]  /*62f0*/  F2FP.F16.F32.PACK_AB R27, R27, R10 ;  /* 0x0000000a1b1b723e */ /* 0x000fe200000000ff */
[----:B------:R-:W-:Y:S01]  /*6300*/  UMOV UR10, UR4 ;  /* 0x00000004000a7c82 */ /* 0x000fe20008000000 */
[----:B------:R-:W-:Y:S01]  /*6310*/  UMOV UR18, UR6 ;  /* 0x0000000600127c82 */ /* 0x000fe20008000000 */
[----:B------:R-:W-:Y:S01]  /*6320*/  UMOV UR12, UR10 ;  /* 0x0000000a000c7c82 */ /* 0x000fe20008000000 */
[C---:B-1----:R-:W-:Y:S01]  /*6330*/  FMUL.FTZ R32, R9.reuse, R32 ;  /* 0x0000002009207220 */ /* 0x042fe20000410000 */
[----:B------:R-:W-:Y:S01]  /*6340*/  F2FP.F16.F32.PACK_AB R6, R9, R6 ;  /* 0x000000060906723e */ /* 0x000fe200000000ff */
[----:B------:R-:W-:Y:S01]  /*6350*/  UMOV UR47, 0x40 ;  /* 0x00000040002f7882 */ /* 0x000fe20000000000 */
[----:B------:R-:W1:Y:S01]  /*6360*/  MUFU.EX2 R5, R224 ;  /* 0x000000e000057308 */ /* 0x000e620000000800 */
[----:B------:R-:W-:Y:S01]  /*6370*/  UMOV UR29, 0x40000040 ;  /* 0x40000040001d7882 */ /* 0x000fe20000000000 */
[----:B------:R-:W-:Y:S01]  /*6380*/  F2FP.F16.F32.PACK_AB R32, R32, R29 ;  /* 0x0000001d2020723e */ /* 0x000fe200000000ff */
[----:B------:R-:W-:Y:S01]  /*6390*/  UMOV UR31, 0x40 ;  /* 0x00000040001f7882 */ /* 0x000fe20000000000 */
[----:B------:R-:W-:Y:S01]  /*63a0*/  UMOV UR41, UR29 ;  /* 0x0000001d00297c82 */ /* 0x000fe20008000000 */
[----:B------:R-:W-:Y:S01]  /*63b0*/  UMOV UR43, 0x40 ;  /* 0x00000040002b7882 */ /* 0x000fe20000000000 */
[----:B------:R-:W-:Y:S01]  /*63c0*/  UMOV UR37, UR29 ;  /* 0x0000001d00257c82 */ /* 0x000fe20008000000 */
[----:B------:R-:W-:Y:S01]  /*63d0*/  UMOV UR39, 0x40 ;  /* 0x0000004000277882 */ /* 0x000fe20000000000 */
[----:B------:R-:W2:Y:S01]  /*63e0*/  MUFU.EX2 R11, R11 ;  /* 0x0000000b000b7308 */ /* 0x000ea20000000800 */
[----:B0-----:R-:W-:Y:S01]  /*63f0*/  FMUL.FTZ R31, R8, R31 ;  /* 0x0000001f081f7220 */ /* 0x001fe20000410000 */
[----:B------:R-:W-:Y:S01]  /*6400*/  STSM.16.M88.2 [R0+0x2c500], R20 ;  /* 0x02c5001400007844 */ /* 0x000fe20000000100 */
[----:B------:R-:W-:Y:S01]  /*6410*/  UMOV UR33, UR29 ;  /* 0x0000001d00217c82 */ /* 0x000fe20008000000 */
[----:B------:R-:W-:Y:S01]  /*6420*/  UMOV UR35, 0x40 ;  /* 0x0000004000237882 */ /* 0x000fe20000000000 */
[----:B------:R-:W-:Y:S01]  /*6430*/  UMOV UR25, UR29 ;  /* 0x0000001d00197c82 */ /* 0x000fe20008000000 */
[----:B------:R-:W-:Y:S01]  /*6440*/  UMOV UR27, 0x40 ;  /* 0x00000040001b7882 */ /* 0x000fe20000000000 */
[----:B------:R-:W-:Y:S01]  /*6450*/  UMOV UR23, 0x40 ;  /* 0x0000004000177882 */ /* 0x000fe20000000000 */
[----:B------:R-:W0:Y:S01]  /*6460*/  MUFU.EX2 R12, R12 ;  /* 0x0000000c000c7308 */ /* 0x000e220000000800 */
[----:B-1----:R-:W-:Y:S01]  /*6470*/  F2FP.F16.F32.PACK_AB R7, R5, R22 ;  /* 0x000000160507723e */ /* 0x002fe200000000ff */
[----:B------:R-:W-:-:S02]  /*6480*/  IMAD R22, R4, 0x2000, R17 ;  /* 0x0000200004167824 */ /* 0x000fc400078e0211 */
[----:B------:R-:W-:Y:S01]  /*6490*/  FMUL.FTZ R38, R5, R38 ;  /* 0x0000002605267220 */ /* 0x000fe20000410000 */
[----:B------:R-:W-:Y:S01]  /*64a0*/  UMOV UR15, 0x40 ;  /* 0x00000040000f7882 */ /* 0x000fe20000000000 */
[----:B------:R1:W-:Y:S01]  /*64b0*/  STSM.16.M88.2 [R0+0x2cd00], R6 ;  /* 0x02cd000600007844 */ /* 0x0003e20000000100 */
[----:B------:R-:W-:Y:S01]  /*64c0*/  VIADD R5, R22, 0x24100 ;  /* 0x0002410016057836 */ /* 0x000fe20000000000 */
[----:B------:R-:W3:Y:S01]  /*64d0*/  MUFU.EX2 R30, R30 ;  /* 0x0000001e001e7308 */ /* 0x000ee20000000800 */
[C---:B--2---:R-:W-:Y:S01]  /*64e0*/  F2FP.F16.F32.PACK_AB R8, R11.reuse, R8 ;  /* 0x000000080b08723e */ /* 0x044fe200000000ff */
[----:B------:R-:W-:Y:S02]  /*64f0*/  FMUL.FTZ R34, R11, R34 ;  /* 0x000000220b227220 */ /* 0x000fe40000410000 */
[----:B------:R-:W-:-:S03]  /*6500*/  SHF.R.U32.HI R5, RZ, 0x4, R5 ;  /* 0x00000004ff057819 */ /* 0x000fc60000011605 */
[----:B------:R-:W-:Y:S01]  /*6510*/  F2FP.F16.F32.PACK_AB R34, R34, R31 ;  /* 0x0000001f2222723e */ /* 0x000fe200000000ff */
[----:B------:R-:W2:Y:S01]  /*6520*/  MUFU.EX2 R35, R35 ;  /* 0x0000002300237308 */ /* 0x000ea20000000800 */
[----:B0-----:R-:W-:Y:S01]  /*6530*/  FMUL.FTZ R33, R12, R33 ;  /* 0x000000210c217220 */ /* 0x001fe20000410000 */
[----:B------:R-:W-:Y:S01]  /*6540*/  F2FP.F16.F32.PACK_AB R12, R15, R12 ;  /* 0x0000000c0f0c723e */ /* 0x000fe200000000ff */
[----:B-1----:R-:W-:-:S03]  /*6550*/  VIADD R6, R24, 0x10 ;  /* 0x0000001018067836 */ /* 0x002fc60000000000 */
[----:B------:R-:W-:Y:S02]  /*6560*/  F2FP.F16.F32.PACK_AB R20, R36, R33 ;  /* 0x000000212414723e */ /* 0x000fe400000000ff */
[----:B------:R-:W0:Y:S01]  /*6570*/  MUFU.EX2 R28, R28 ;  /* 0x0000001c001c7308 */ /* 0x000e220000000800 */
[C---:B---3--:R-:W-:Y:S01]  /*6580*/  F2FP.F16.F32.PACK_AB R9, R30.reuse, R23 ;  /* 0x000000171e09723e */ /* 0x048fe200000000ff */
[----:B------:R-:W-:Y:S01]  /*6590*/  FMUL.FTZ R55, R30, R55 ;  /* 0x000000371e377220 */ /* 0x000fe20000410000 */
[----:B------:R-:W-:Y:S01]  /*65a0*/  LOP3.LUT R23, R5, 0x3fff, RZ, 0xc0, !PT ;  /* 0x00003fff05177812 */ /* 0x000fe200078ec0ff */
[----:B------:R-:W-:Y:S01]  /*65b0*/  VIADD R5, R24, 0x200 ;  /* 0x0000020018057836 */ /* 0x000fe20000000000 */
[----:B------:R-:W-:Y:S01]  /*65c0*/  F2FP.F16.F32.PACK_AB R33, R38, R37 ;  /* 0x000000252621723e */ /* 0x000fe200000000ff */
[----:B------:R1:W-:Y:S01]  /*65d0*/  STSM.16.M88.2 [R0+0x2d500], R8 ;  /* 0x02d5000800007844 */ /* 0x0003e20000000100 */
[----:B------:R-:W-:Y:S01]  /*65e0*/  R2UR UR56, R23 ;  /* 0x00000000173872ca */ /* 0x000fe200000e0000 */
[----:B------:R3:W4:Y:S01]  /*65f0*/  MUFU.EX2 R39, R26 ;  /* 0x0000001a00277308 */ /* 0x0007220000000800 */
[----:B--2---:R-:W-:Y:S01]  /*6600*/  FMUL.FTZ R21, R35, R218 ;  /* 0x000000da23157220 */ /* 0x004fe20000410000 */
[----:B------:R-:W-:Y:S01]  /*6610*/  R2UR UR7, R5 ;  /* 0x00000000050772ca */ /* 0x000fe200000e0000 */
[----:B------:R-:W-:Y:S01]  /*6620*/  VIADD R5, R23, 0x80 ;  /* 0x0000008017057836 */ /* 0x000fe20000000000 */
[----:B------:R-:W-:Y:S01]  /*6630*/  R2UR UR50, R6 ;  /* 0x00000000063272ca */ /* 0x000fe200000e0000 */
[----:B------:R-:W-:-:S03]  /*6640*/  VIADD R6, R24, 0x110 ;  /* 0x0000011018067836 */ /* 0x000fc60000000000 */
[----:B------:R-:W2:Y:S01]  /*6650*/  MUFU.EX2 R40, R25 ;  /* 0x0000001900287308 */ /* 0x000ea20000000800 */
[C---:B0-----:R-:W-:Y:S01]  /*6660*/  F2FP.F16.F32.PACK_AB R13, R28.reuse, R35 ;  /* 0x000000231c0d723e */ /* 0x041fe200000000ff */
[----:B------:R-:W-:Y:S01]  /*6670*/  FMUL.FTZ R30, R28, R219 ;  /* 0x000000db1c1e7220 */ /* 0x000fe20000410000 */
[----:B---3--:R-:W-:Y:S01]  /*6680*/  F2FP.F16.F32.PACK_AB R26, R45, R44 ;  /* 0x0000002c2d1a723e */ /* 0x008fe200000000ff */
[----:B------:R-:W-:Y:S01]  /*6690*/  UMOV UR8, UR56 ;  /* 0x0000003800087c82 */ /* 0x000fe20008000000 */
[----:B------:R-:W-:Y:S01]  /*66a0*/  F2FP.F16.F32.PACK_AB R35, R55, R54 ;  /* 0x000000363723723e */ /* 0x000fe200000000ff */
[----:B------:R-:W-:Y:S01]  /*66b0*/  STSM.16.M88.2 [R0+0x2dd00], R12 ;  /* 0x02dd000c00007844 */ /* 0x000fe20000000100 */
[----:B------:R-:W-:Y:S01]  /*66c0*/  F2FP.F16.F32.PACK_AB R21, R30, R21 ;  /* 0x000000151e15723e */ /* 0x000fe200000000ff */
[----:B------:R-:W-:Y:S01]  /*66d0*/  UMOV UR16, UR56 ;  /* 0x0000003800107c82 */ /* 0x000fe20008000000 */
[----:B----4-:R-:W-:Y:S01]  /*66e0*/  FMUL.FTZ R222, R39, R222 ;  /* 0x000000de27de7220 */ /* 0x010fe20000410000 */
[----:B------:R-:W-:Y:S01]  /*66f0*/  R2UR UR48, R5 ;  /* 0x00000000053072ca */ /* 0x000fe200000e0000 */
[----:B------:R-:W-:Y:S01]  /*6700*/  VIADD R5, R24, 0x90 ;  /* 0x0000009018057836 */ /* 0x000fe20000000000 */
[----:B-1----:R-:W-:-:S02]  /*6710*/  MOV R9, UR58 ;  /* 0x0000003a00097c02 */ /* 0x002fc40008000f00 */
[----:B------:R-:W-:Y:S02]  /*6720*/  MOV R8, UR59 ;  /* 0x0000003b00087c02 */ /* 0x000fe40008000f00 */
[----:B------:R-:W-:Y:S01]  /*6730*/  R2UR UR4, R5 ;  /* 0x00000000050472ca */ /* 0x000fe200000e0000 */
[C---:B--2---:R-:W-:Y:S01]  /*6740*/  FMUL.FTZ R223, R40.reuse, R223 ;  /* 0x000000df28df7220 */ /* 0x044fe20000410000 */
[----:B------:R-:W-:Y:S01]  /*6750*/  F2FP.F16.F32.PACK_AB R15, R40, R39 ;  /* 0x00000027280f723e */ /* 0x000fe200000000ff */
[----:B------:R-:W-:-:S03]  /*6760*/  VIADD R5, R24, 0x190 ;  /* 0x0000019018057836 */ /* 0x000fc60000000000 */
[----:B------:R-:W-:Y:S01]  /*6770*/  F2FP.F16.F32.PACK_AB R221, R223, R222 ;  /* 0x000000dedfdd723e */ /* 0x000fe200000000ff */
[----:B------:R0:W-:Y:S01]  /*6780*/  STSM.16.M88.2 [R0+0x2e500], R14 ;  /* 0x02e5000e00007844 */ /* 0x0001e20000000100 */
[----:B------:R-:W-:Y:S01]  /*6790*/  R2UR UR54, R5 ;  /* 0x00000000053672ca */ /* 0x000fe200000e0000 */
[----:B------:R-:W-:Y:S01]  /*67a0*/  VIADD R5, R24, 0x210 ;  /* 0x0000021018057836 */ /* 0x000fe20000000000 */
[----:B------:R-:W-:Y:S01]  /*67b0*/  UMOV UR52, UR48 ;  /* 0x0000003000347c82 */ /* 0x000fe20008000000 */
[----:B------:R1:W-:Y:S06]  /*67c0*/  MEMBAR.ALL.CTA ;  /* 0x0000000000007992 */ /* 0x0003ec0000008000 */
[----:B-1----:R-:W1:Y:S01]  /*67d0*/  FENCE.VIEW.ASYNC.S ;  /* 0x00000000000073c6 */ /* 0x002e620000000000 */
[----:B------:R-:W-:Y:S01]  /*67e0*/  UMOV UR44, UR48 ;  /* 0x00000030002c7c82 */ /* 0x000fe20008000000 */
[----:B------:R-:W-:Y:S01]  /*67f0*/  R2UR UR46, R5 ;  /* 0x00000000052e72ca */ /* 0x000fe200000e0000 */
[----:B------:R-:W-:-:S02]  /*6800*/  VIADD R5, R23, 0x100 ;  /* 0x0000010017057836 */ /* 0x000fc40000000000 */
[----:B0-----:R-:W-:-:S03]  /*6810*/  VIADD R14, R23, 0x180 ;  /* 0x00000180170e7836 */ /* 0x001fc60000000000 */
[----:B------:R-:W-:Y:S01]  /*6820*/  R2UR UR28, R5 ;  /* 0x00000000051c72ca */ /* 0x000fe200000e0000 */
[C---:B------:R-:W-:Y:S02]  /*6830*/  VIADD R5, R24.reuse, 0xa0 ;  /* 0x000000a018057836 */ /* 0x040fe40000000000 */
[----:B------:R-:W-:-:S03]  /*6840*/  VIADD R15, R24, 0x30 ;  /* 0x00000030180f7836 */ /* 0x000fc60000000000 */
[----:B------:R-:W-:Y:S01]  /*6850*/  R2UR UR42, R5 ;  /* 0x00000000052a72ca */ /* 0x000fe200000e0000 */
[----:B------:R-:W-:-:S05]  /*6860*/  VIADD R5, R24, 0x1a0 ;  /* 0x000001a018057836 */ /* 0x000fca0000000000 */
[----:B------:R-:W-:Y:S01]  /*6870*/  R2UR UR34, R5 ;  /* 0x00000000052272ca */ /* 0x000fe200000e0000 */
[----:B------:R-:W-:Y:S01]  /*6880*/  VIADD R5, R24, 0x220 ;  /* 0x0000022018057836 */ /* 0x000fe20000000000 */
[----:B------:R-:W-:Y:S01]  /*6890*/  UMOV UR40, UR28 ;  /* 0x0000001c00287c82 */ /* 0x000fe20008000000 */
[----:B-1----:R-:W-:Y:S03]  /*68a0*/  BAR.SYNC.DEFER_BLOCKING 0x9, 0x100 ;  /* 0x0244000000007b1d */ /* 0x002fe60000010000 */
[----:B------:R-:W-:Y:S01]  /*68b0*/  R2UR UR26, R5 ;  /* 0x00000000051a72ca */ /* 0x000fe200000e0000 */
[----:B------:R-:W-:Y:S02]  /*68c0*/  IMAD R5, R4, 0x2800, R17 ;  /* 0x0000280004057824 */ /* 0x000fe400078e0211 */
[----:B------:R-:W-:Y:S01]  /*68d0*/  UMOV UR36, UR28 ;  /* 0x0000001c00247c82 */ /* 0x000fe20008000000 */
[----:B------:R-:W-:Y:S01]  /*68e0*/  UMOV UR32, UR28 ;  /* 0x0000001c00207c82 */ /* 0x000fe20008000000 */
[----:B------:R-:W-:Y:S01]  /*68f0*/  UMOV UR24, UR28 ;  /* 0x0000001c00187c82 */ /* 0x000fe20008000000 */
        /* <DEDUP_REMOVED lines=85> */
[----:B-1----:R-:W-:Y:S01]  /*6e50*/  MOV R220, UR58 ;  /* 0x0000003a00dc7c02 */ /* 0x002fe20008000f00 */
        /* <DEDUP_REMOVED lines=35> */
[----:B------:R-:W-:Y:S02]  /*7090*/  R2UR UR4, R14 ;  /* 0x000000000e0472ca */ /* 0x000fe400000e0000 */
[----:B------:R-:W-:Y:S01]  /*70a0*/  R2UR UR5, R15 ;  /* 0x000000000f0572ca */ /* 0x000fe200000e0000 */
[----:B0-----:R-:W-:Y:S06]  /*70b0*/  BAR.SYNC.DEFER_BLOCKING 0x9, 0x100 ;  /* 0x0244000000007b1d */ /* 0x001fec0000010000 */
[----:B------:R-:W-:-:S06]  /*70c0*/  WARPGROUP.ARRIVE ;  /* 0x00000000000079c5 */ /* 0x000fcc0000000000 */
        /* <DEDUP_REMOVED lines=291> */
.L_x_1556:
        /* <DEDUP_REMOVED lines=113> */
.L_x_1557:
        /* <DEDUP_REMOVED lines=94> */
.L_x_1537:
        /* <DEDUP_REMOVED lines=167> */
.L_x_1560:
        /* <DEDUP_REMOVED lines=59> */
.L_x_1562:
[----:B------:R-:W-:Y:S05]  /*9e10*/  BSYNC B1 ;  /* 0x0000000000017941 */ /* 0x000fea0003800000 */
.L_x_1561:
        /* <DEDUP_REMOVED lines=16> */
.L_x_1564:
[----:B------:R-:W-:Y:S05]  /*9f20*/  BSYNC B1 ;  /* 0x0000000000017941 */ /* 0x000fea0003800000 */
.L_x_1563:
        /* <DEDUP_REMOVED lines=19> */
.L_x_1566:
[----:B------:R-:W-:Y:S05]  /*a060*/  BSYNC B1 ;  /* 0x0000000000017941 */ /* 0x000fea0003800000 */
.L_x_1565:
        /* <DEDUP_REMOVED lines=18> */
.L_x_1568:
[----:B------:R-:W-:Y:S05]  /*a190*/  BSYNC B1 ;  /* 0x0000000000017941 */ /* 0x000fea0003800000 */
.L_x_1567:
        /* <DEDUP_REMOVED lines=19> */
.L_x_1570:
[----:B------:R-:W-:Y:S05]  /*a2d0*/  BSYNC B1 ;  /* 0x0000000000017941 */ /* 0x000fea0003800000 */
.L_x_1569:
        /* <DEDUP_REMOVED lines=19> */
.L_x_1572:
[----:B------:R-:W-:Y:S05]  /*a410*/  BSYNC B1 ;  /* 0x0000000000017941 */ /* 0x000fea0003800000 */
.L_x_1571:
        /* <DEDUP_REMOVED lines=20> */
.L_x_1574:
[----:B------:R-:W-:Y:S05]  /*a560*/  BSYNC B1 ;  /* 0x0000000000017941 */ /* 0x000fea0003800000 */
.L_x_1573:
        /* <DEDUP_REMOVED lines=20> */
.L_x_1576:
[----:B------:R-:W-:Y:S05]  /*a6b0*/  BSYNC B1 ;  /* 0x0000000000017941 */ /* 0x000fea0003800000 */
.L_x_1575:
        /* <DEDUP_REMOVED lines=20> */
.L_x_1578:
[----:B------:R-:W-:Y:S05]  /*a800*/  BSYNC B1 ;  /* 0x0000000000017941 */ /* 0x000fea0003800000 */
.L_x_1577:
        /* <DEDUP_REMOVED lines=23> */
.L_x_1580:
[----:B------:R-:W-:Y:S05]  /*a980*/  BSYNC B1 ;  /* 0x0000000000017941 */ /* 0x000fea0003800000 */
.L_x_1579:
        /* <DEDUP_REMOVED lines=44> */
.L_x_1582:
[----:B------:R-:W-:Y:S05]  /*ac50*/  BSYNC B1 ;  /* 0x0000000000017941 */ /* 0x000fea0003800000 */
.L_x_1581:
        /* <DEDUP_REMOVED lines=18> */
.L_x_1584:
[----:B------:R-:W-:Y:S05]  /*ad80*/  BSYNC B1 ;  /* 0x0000000000017941 */ /* 0x000fea0003800000 */
.L_x_1583:
        /* <DEDUP_REMOVED lines=18> */
.L_x_1586:
[----:B------:R-:W-:Y:S05]  /*aeb0*/  BSYNC B1 ;  /* 0x0000000000017941 */ /* 0x000fea0003800000 */
.L_x_1585:
        /* <DEDUP_REMOVED lines=18> */
.L_x_1588:
[----:B------:R-:W-:Y:S05]  /*afe0*/  BSYNC B1 ;  /* 0x0000000000017941 */ /* 0x000fea0003800000 */
.L_x_1587:
        /* <DEDUP_REMOVED lines=16> */
.L_x_1590:
[----:B------:R-:W-:Y:S05]  /*b0f0*/  BSYNC B1 ;  /* 0x0000000000017941 */ /* 0x000fea0003800000 */
.L_x_1589:
        /* <DEDUP_REMOVED lines=16> */
.L_x_1592:
[----:B------:R-:W-:Y:S05]  /*b200*/  BSYNC B1 ;  /* 0x0000000000017941 */ /* 0x000fea0003800000 */
.L_x_1591:
        /* <DEDUP_REMOVED lines=16> */
.L_x_1594:
[----:B------:R-:W-:Y:S05]  /*b310*/  BSYNC B1 ;  /* 0x0000000000017941 */ /* 0x000fea0003800000 */
.L_x_1593:
        /* <DEDUP_REMOVED lines=16> */
.L_x_1596:
[----:B------:R-:W-:Y:S05]  /*b420*/  BSYNC B1 ;  /* 0x0000000000017941 */ /* 0x000fea0003800000 */
.L_x_1595:
        /* <DEDUP_REMOVED lines=16> */
.L_x_1598:
[----:B------:R-:W-:Y:S05]  /*b530*/  BSYNC B1 ;  /* 0x0000000000017941 */ /* 0x000fea0003800000 */
.L_x_1597:
        /* <DEDUP_REMOVED lines=16> */
.L_x_1559:
        /* <DEDUP_REMOVED lines=32> */
.L_x_1599:
        /* <DEDUP_REMOVED lines=51> */
.L_x_1601:
[----:B------:R-:W-:Y:S05]  /*bb70*/  BSYNC B1 ;  /* 0x0000000000017941 */ /* 0x000fea0003800000 */
.L_x_1600:
        /* <DEDUP_REMOVED lines=17> */
.L_x_1603:
[----:B------:R-:W-:Y:S05]  /*bc90*/  BSYNC B1 ;  /* 0x0000000000017941 */ /* 0x000fea0003800000 */
.L_x_1602:
        /* <DEDUP_REMOVED lines=17> */
.L_x_1605:
[----:B------:R-:W-:Y:S05]  /*bdb0*/  BSYNC B1 ;  /* 0x0000000000017941 */ /* 0x000fea0003800000 */
.L_x_1604:
        /* <DEDUP_REMOVED lines=18> */
.L_x_1607:
[----:B------:R-:W-:Y:S05]  /*bee0*/  BSYNC B1 ;  /* 0x0000000000017941 */ /* 0x000fea0003800000 */
.L_x_1606:
        /* <DEDUP_REMOVED lines=17> */
.L_x_1609:
[----:B------:R-:W-:Y:S05]  /*c000*/  BSYNC B1 ;  /* 0x0000000000017941 */ /* 0x000fea0003800000 */
.L_x_1608:
        /* <DEDUP_REMOVED lines=20> */
.L_x_1611:
[----:B------:R-:W-:Y:S05]  /*c150*/  BSYNC B1 ;  /* 0x0000000000017941 */ /* 0x000fea0003800000 */
.L_x_1610:
        /* <DEDUP_REMOVED lines=22> */
.L_x_1613:
[----:B------:R-:W-:Y:S05]  /*c2c0*/  BSYNC B1 ;  /* 0x0000000000017941 */ /* 0x000fea0003800000 */
.L_x_1612:
        /* <DEDUP_REMOVED lines=18> */
.L_x_1615:
[----:B------:R-:W-:Y:S05]  /*c3f0*/  BSYNC B1 ;  /* 0x0000000000017941 */ /* 0x000fea0003800000 */
.L_x_1614:
        /* <DEDUP_REMOVED lines=18> */
.L_x_1617:
[----:B------:R-:W-:Y:S05]  /*c520*/  BSYNC B1 ;  /* 0x0000000000017941 */ /* 0x000fea0003800000 */
.L_x_1616:
        /* <DEDUP_REMOVED lines=18> */
.L_x_1619:
[----:B------:R-:W-:Y:S05]  /*c650*/  BSYNC B1 ;  /* 0x0000000000017941 */ /* 0x000fea0003800000 */
.L_x_1618:
        /* <DEDUP_REMOVED lines=43> */
.L_x_1621:
[----:B------:R-:W-:Y:S05]  /*c910*/  BSYNC B1 ;  /* 0x0000000000017941 */ /* 0x000fea0003800000 */
.L_x_1620:
        /* <DEDUP_REMOVED lines=17> */
.L_x_1623:
[----:B------:R-:W-:Y:S05]  /*ca30*/  BSYNC B1 ;  /* 0x0000000000017941 */ /* 0x000fea0003800000 */
.L_x_1622:
        /* <DEDUP_REMOVED lines=17> */
.L_x_1625:
[----:B------:R-:W-:Y:S05]  /*cb50*/  BSYNC B1 ;  /* 0x0000000000017941 */ /* 0x000fea0003800000 */
.L_x_1624:
        /* <DEDUP_REMOVED lines=17> */
.L_x_1627:
[----:B------:R-:W-:Y:S05]  /*cc70*/  BSYNC B1 ;  /* 0x0000000000017941 */ /* 0x000fea0003800000 */
.L_x_1626:
        /* <DEDUP_REMOVED lines=16> */
.L_x_1629:
[----:B------:R-:W-:Y:S05]  /*cd80*/  BSYNC B1 ;  /* 0x0000000000017941 */ /* 0x000fea0003800000 */
.L_x_1628:
        /* <DEDUP_REMOVED lines=16> */
.L_x_1631:
[----:B------:R-:W-:Y:S05]  /*ce90*/  BSYNC B1 ;  /* 0x0000000000017941 */ /* 0x000fea0003800000 */
.L_x_1630:
        /* <DEDUP_REMOVED lines=16> */
.L_x_1633:
[----:B------:R-:W-:Y:S05]  /*cfa0*/  BSYNC B1 ;  /* 0x0000000000017941 */ /* 0x000fea0003800000 */
.L_x_1632:
        /* <DEDUP_REMOVED lines=16> */
.L_x_1635:
[----:B------:R-:W-:Y:S05]  /*d0b0*/  BSYNC B1 ;  /* 0x0000000000017941 */ /* 0x000fea0003800000 */
.L_x_1634:
        /* <DEDUP_REMOVED lines=16> */
.L_x_1637:
[----:B------:R-:W-:Y:S05]  /*d1c0*/  BSYNC B1 ;  /* 0x0000000000017941 */ /* 0x000fea0003800000 */
.L_x_1636:
        /* <DEDUP_REMOVED lines=16> */
.L_x_1527:
        /* <DEDUP_REMOVED lines=21> */
.L_x_1638:
        /* <DEDUP_REMOVED lines=15> */
.L_x_1640:
[----:B------:R-:W-:-:S05]  /*d510*/  ULDC UR5, c[0x0][0x8bc] ;  /* 0x00022f0000057ab9 */ /* 0x000fca0000000800 */
.L_x_1639:
        /* <DEDUP_REMOVED lines=62> */
.L_x_1642:
        /* <DEDUP_REMOVED lines=14> */
.L_x_1643:
        /* <DEDUP_REMOVED lines=9> */
.L_x_1644:
        /* <DEDUP_REMOVED lines=22> */
.L_x_1645:
        /* <DEDUP_REMOVED lines=32> */
.L_x_1661:
        /* <DEDUP_REMOVED lines=8> */
.L_x_1647:
        /* <DEDUP_REMOVED lines=153> */
.L_x_1653:
[----:B------:R-:W-:-:S04]  /*e7e0*/  SHF.L.U32 R5, R13, 0x1f, RZ ;  /* 0x0000001f0d057819 */ /* 0x000fc800000006ff */
[----:B------:R-:W0:Y:S02]  /*e7f0*/  SYNCS.PHASECHK.TRANS64.TRYWAIT P1, [R6+URZ+0x31638], R5 ;  /* 0x03163805060075a7 */ /* 0x000e24000802017f */
[----:B0-----:R-:W-:Y:S05]  /*e800*/  @!P1 BRA `(.L_x_1649) ;  /* 0x0000000c00d89947 */ /* 0x001fea0003800000 */
.L_x_1662:
[----:B------:R-:W-:Y:S05]  /*e810*/  @P0 BRA `(.L_x_1650) ;  /* 0x0000000000140947 */ /* 0x000fea0003800000 */
[----:B------:R-:W-:Y:S01]  /*e820*/  ISETP.NE.AND P1, PT, R16, RZ, PT ;  /* 0x000000ff1000720c */ /* 0x000fe20003f25270 */
[----:B0-----:R-:W-:-:S04]  /*e830*/  IMAD.MOV.U32 R5, RZ, RZ, 0x8100 ;  /* 0x00008100ff057424 */ /* 0x001fc800078e00ff */
[----:B------:R1:W-:Y:S08]  /*e840*/  SYNCS.ARRIVE.TRANS64 RZ, [R6+URZ+0x31630], R5 ;  /* 0x0316300506ff79a7 */ /* 0x0003f0000800003f */
[----:B------:R-:W-:Y:S05]  /*e850*/  @!P1 BRA `(.L_x_1650) ;  /* 0x0000000000049947 */ /* 0x000fea0003800000 */
[----:B------:R-:W-:Y:S01]  /*e860*/  BPT.TRAP 0x1 ;  /* 0x000000040000795c */ /* 0x000fe20000300000 */
.L_x_1650:
        /* <DEDUP_REMOVED lines=47> */
.L_x_1664:
[----:B------:R-:W-:Y:S01]  /*eb60*/  LOP3.LUT R13, R13, 0x1, RZ, 0x3c, !PT ;  /* 0x000000010d0d7812 */ /* 0x000fe200078e3cff */
[----:B------:R-:W-:Y:S06]  /*eb70*/  @P2 BRA `(.L_x_1652) ;  /* 0x0000000000142947 */ /* 0x000fec0003800000 */
[----:B------:R-:W-:Y:S01]  /*eb80*/  ISETP.NE.AND P1, PT, R16, RZ, PT ;  /* 0x000000ff1000720c */ /* 0x000fe20003f25270 */
[----:B0-----:R-:W-:-:S04]  /*eb90*/  IMAD.MOV.U32 R2, RZ, RZ, 0x8100 ;  /* 0x00008100ff027424 */ /* 0x001fc800078e00ff */
[----:B------:R1:W-:Y:S08]  /*eba0*/  SYNCS.ARRIVE.TRANS64 RZ, [R20+URZ+0x31610], R2 ;  /* 0x0316100214ff79a7 */ /* 0x0003f0000800003f */
[----:B------:R-:W-:Y:S05]  /*ebb0*/  @!P1 BRA `(.L_x_1652) ;  /* 0x0000000000049947 */ /* 0x000fea0003800000 */
[----:B------:R-:W-:Y:S01]  /*ebc0*/  BPT.TRAP 0x1 ;  /* 0x000000040000795c */ /* 0x000fe20000300000 */
.L_x_1652:
        /* <DEDUP_REMOVED lines=53> */
.L_x_1648:
        /* <DEDUP_REMOVED lines=17> */
.L_x_1665:
[----:B------:R-:W-:Y:S01]  /*f030*/  IMAD.IADD R8, R9, 0x1, R3 ;  /* 0x0000000109087824 */ /* 0x000fe200078e0203 */
[----:B------:R-:W-:Y:S06]  /*f040*/  @P0 BRA `(.L_x_1655) ;  /* 0x0000000000140947 */ /* 0x000fec0003800000 */
[----:B------:R-:W-:Y:S01]  /*f050*/  LOP3.LUT P0, RZ, R21, 0x1f, RZ, 0xc0, !PT ;  /* 0x0000001f15ff7812 */ /* 0x000fe2000780c0ff */
[----:B------:R-:W-:-:S04]  /*f060*/  IMAD.MOV.U32 R9, RZ, RZ, 0x8100 ;  /* 0x00008100ff097424 */ /* 0x000fc800078e00ff */
[----:B------:R1:W-:Y:S08]  /*f070*/  SYNCS.ARRIVE.TRANS64 RZ, [R6+URZ+0x31630], R9 ;  /* 0x0316300906ff79a7 */ /* 0x0003f0000800003f */
[----:B------:R-:W-:Y:S05]  /*f080*/  @!P0 BRA `(.L_x_1655) ;  /* 0x0000000000048947 */ /* 0x000fea0003800000 */
[----:B------:R-:W-:Y:S01]  /*f090*/  BPT.TRAP 0x1 ;  /* 0x000000040000795c */ /* 0x000fe20000300000 */
.L_x_1655:
        /* <DEDUP_REMOVED lines=53> */
.L_x_1641:
        /* <DEDUP_REMOVED lines=10> */
.L_x_1656:
        /* <DEDUP_REMOVED lines=8> */
.L_x_1666:
        /* <DEDUP_REMOVED lines=9> */
.L_x_1667:
[----:B------:R-:W-:Y:S05]  /*f5a0*/  @!P1 BRA `(.L_x_1659) ;  /* 0x0000000000049947 */ /* 0x000fea0003800000 */
[----:B--2---:R-:W-:Y:S01]  /*f5b0*/  BPT.TRAP 0x1 ;  /* 0x000000040000795c */ /* 0x004fe20000300000 */
.L_x_1659:
[----:B------:R-:W-:-:S07]  /*f5c0*/  SHF.L.U32 R13, R13, 0x1f, RZ ;  /* 0x0000001f0d0d7819 */ /* 0x000fce00000006ff */
.L_x_1660:
[----:B----4-:R4:W0:Y:S02]  /*f5d0*/  SYNCS.PHASECHK.TRANS64.TRYWAIT P0, [R2+URZ+0x31638], R13 ;  /* 0x0316380d020075a7 */ /* 0x010824000800017f */
[----:B0-----:R-:W-:Y:S05]  /*f5e0*/  @!P0 NANOSLEEP.SYNCS 0x989680 ;  /* 0x009896800000895d */ /* 0x001fea0003900000 */
[----:B------:R-:W0:Y:S02]  /*f5f0*/  @!P0 SYNCS.PHASECHK.TRANS64 P0, [R2+URZ+0x31638], R13 ;  /* 0x0316380d020085a7 */ /* 0x000e24000800007f */
[----:B0-----:R-:W-:Y:S05]  /*f600*/  @!P0 BRA `(.L_x_1660) ;  /* 0xfffffffc00f08947 */ /* 0x001fea000383ffff */
.L_x_1532:
[----:B--2---:R-:W-:Y:S05]  /*f610*/  BSYNC B0 ;  /* 0x0000000000007941 */ /* 0x004fea0003800000 */
.L_x_1526:
[----:B------:R-:W-:Y:S05]  /*f620*/  EXIT ;  /* 0x000000000000794d */ /* 0x000fea0003800000 */
.L_x_1539:
[----:B0-----:R0:W1:Y:S02]  /*f630*/  SYNCS.PHASECHK.TRANS64.TRYWAIT P0, [R17+URZ+0x31600], R12 ;  /* 0x0316000c110075a7 */ /* 0x001064000800017f */
[----:B-1----:R-:W-:Y:S05]  /*f640*/  @!P0 NANOSLEEP.SYNCS 0x989680 ;  /* 0x009896800000895d */ /* 0x002fea0003900000 */
[----:B------:R-:W1:Y:S02]  /*f650*/  @!P0 SYNCS.PHASECHK.TRANS64 P0, [R17+URZ+0x31600], R12 ;  /* 0x0316000c110085a7 */ /* 0x000e64000800007f */
[----:B-1----:R-:W-:Y:S05]  /*f660*/  @!P0 BRA `(.L_x_1539) ;  /* 0xfffffffc00f08947 */ /* 0x002fea000383ffff */
[----:B------:R-:W-:Y:S05]  /*f670*/  BRA `(.L_x_1538) ;  /* 0xffffff1800e87947 */ /* 0x000fea000383ffff */
.L_x_1543:
[----:B-1----:R1:W2:Y:S02]  /*f680*/  SYNCS.PHASECHK.TRANS64.TRYWAIT P0, [R16+URZ+0x31610], R9 ;  /* 0x03161009100075a7 */ /* 0x0022a4000800017f */
[----:B--2---:R-:W-:Y:S05]  /*f690*/  @!P0 NANOSLEEP.SYNCS 0x989680 ;  /* 0x009896800000895d */ /* 0x004fea0003900000 */
[----:B------:R-:W2:Y:S02]  /*f6a0*/  @!P0 SYNCS.PHASECHK.TRANS64 P0, [R16+URZ+0x31610], R9 ;  /* 0x03161009100085a7 */ /* 0x000ea4000800007f */
[----:B--2---:R-:W-:Y:S05]  /*f6b0*/  @!P0 BRA `(.L_x_1543) ;  /* 0xfffffffc00f08947 */ /* 0x004fea000383ffff */
[----:B------:R-:W-:Y:S05]  /*f6c0*/  BRA `(.L_x_1542) ;  /* 0xffffff24007c7947 */ /* 0x000fea000383ffff */
.L_x_1547:
[----:B---3--:R3:W4:Y:S02]  /*f6d0*/  SYNCS.PHASECHK.TRANS64.TRYWAIT P0, [R17+URZ+0x31630], R8 ;  /* 0x03163008110075a7 */ /* 0x008724000800017f */
[----:B----4-:R-:W-:Y:S05]  /*f6e0*/  @!P0 NANOSLEEP.SYNCS 0x989680 ;  /* 0x009896800000895d */ /* 0x010fea0003900000 */
[----:B------:R-:W4:Y:S02]  /*f6f0*/  @!P0 SYNCS.PHASECHK.TRANS64 P0, [R17+URZ+0x31630], R8 ;  /* 0x03163008110085a7 */ /* 0x000f24000800007f */
[----:B----4-:R-:W-:Y:S05]  /*f700*/  @!P0 BRA `(.L_x_1547) ;  /* 0xfffffffc00f08947 */ /* 0x010fea000383ffff */
[----:B------:R-:W-:Y:S05]  /*f710*/  BRA `(.L_x_1546) ;  /* 0xffffff4000887947 */ /* 0x000fea000383ffff */
.L_x_1646:
[----:B0-----:R0:W1:Y:S02]  /*f720*/  SYNCS.PHASECHK.TRANS64.TRYWAIT P1, [R6+URZ+0x31620], R3 ;  /* 0x03162003060075a7 */ /* 0x001064000802017f */
[----:B-1----:R-:W-:Y:S05]  /*f730*/  @!P1 NANOSLEEP.SYNCS 0x989680 ;  /* 0x009896800000995d */ /* 0x002fea0003900000 */
[----:B------:R-:W1:Y:S02]  /*f740*/  @!P1 SYNCS.PHASECHK.TRANS64 P1, [R6+URZ+0x31620], R3 ;  /* 0x03162003060095a7 */ /* 0x000e64000802007f */
[----:B-1----:R-:W-:Y:S05]  /*f750*/  @!P1 BRA `(.L_x_1646) ;  /* 0xfffffffc00f09947 */ /* 0x002fea000383ffff */
[----:B------:R-:W-:Y:S05]  /*f760*/  BRA `(.L_x_1661) ;  /* 0xffffffe400987947 */ /* 0x000fea000383ffff */
.L_x_1649:
[----:B0-----:R0:W1:Y:S02]  /*f770*/  SYNCS.PHASECHK.TRANS64.TRYWAIT P1, [R6+URZ+0x31638], R5 ;  /* 0x03163805060075a7 */ /* 0x001064000802017f */
[----:B-1----:R-:W-:Y:S05]  /*f780*/  @!P1 NANOSLEEP.SYNCS 0x989680 ;  /* 0x009896800000995d */ /* 0x002fea0003900000 */
[----:B------:R-:W1:Y:S02]  /*f790*/  @!P1 SYNCS.PHASECHK.TRANS64 P1, [R6+URZ+0x31638], R5 ;  /* 0x03163805060095a7 */ /* 0x000e64000802007f */
[----:B-1----:R-:W-:Y:S05]  /*f7a0*/  @!P1 BRA `(.L_x_1649) ;  /* 0xfffffffc00f09947 */ /* 0x002fea000383ffff */
[----:B------:R-:W-:Y:S05]  /*f7b0*/  BRA `(.L_x_1662) ;  /* 0xfffffff000147947 */ /* 0x000fea000383ffff */
.L_x_1651:
[----:B------:R-:W-:-:S07]  /*f7c0*/  SHF.L.U32 R2, R4, 0x1f, RZ ;  /* 0x0000001f04027819 */ /* 0x000fce00000006ff */
.L_x_1663:
[----:B0-----:R0:W1:Y:S02]  /*f7d0*/  SYNCS.PHASECHK.TRANS64.TRYWAIT P1, [R20+URZ+0x31620], R2 ;  /* 0x03162002140075a7 */ /* 0x001064000802017f */
[----:B-1----:R-:W-:Y:S05]  /*f7e0*/  @!P1 NANOSLEEP.SYNCS 0x989680 ;  /* 0x009896800000995d */ /* 0x002fea0003900000 */
[----:B------:R-:W1:Y:S02]  /*f7f0*/  @!P1 SYNCS.PHASECHK.TRANS64 P1, [R20+URZ+0x31620], R2 ;  /* 0x03162002140095a7 */ /* 0x000e64000802007f */
[----:B-1----:R-:W-:Y:S05]  /*f800*/  @!P1 BRA `(.L_x_1663) ;  /* 0xfffffffc00f09947 */ /* 0x002fea000383ffff */
[----:B------:R-:W-:Y:S05]  /*f810*/  BRA `(.L_x_1664) ;  /* 0xfffffff000d07947 */ /* 0x000fea000383ffff */
.L_x_1654:
[----:B0-----:R0:W1:Y:S02]  /*f820*/  SYNCS.PHASECHK.TRANS64.TRYWAIT P1, [R6+URZ+0x31638], R16 ;  /* 0x03163810060075a7 */ /* 0x001064000802017f */
[----:B-1----:R-:W-:Y:S05]  /*f830*/  @!P1 NANOSLEEP.SYNCS 0x989680 ;  /* 0x009896800000995d */ /* 0x002fea0003900000 */
[----:B------:R-:W1:Y:S02]  /*f840*/  @!P1 SYNCS.PHASECHK.TRANS64 P1, [R6+URZ+0x31638], R16 ;  /* 0x03163810060095a7 */ /* 0x000e64000802007f */
[----:B-1----:R-:W-:Y:S05]  /*f850*/  @!P1 BRA `(.L_x_1654) ;  /* 0xfffffffc00f09947 */ /* 0x002fea000383ffff */
[----:B------:R-:W-:Y:S05]  /*f860*/  BRA `(.L_x_1665) ;  /* 0xfffffff400f07947 */ /* 0x000fea000383ffff */
.L_x_1657:
[----:B---3--:R3:W4:Y:S02]  /*f870*/  SYNCS.PHASECHK.TRANS64.TRYWAIT P0, [R5+URZ], R0 ;  /* 0x00000000050075a7 */ /* 0x008724000800017f */
[----:B----4-:R-:W-:Y:S05]  /*f880*/  @!P0 NANOSLEEP.SYNCS 0x989680 ;  /* 0x009896800000895d */ /* 0x010fea0003900000 */
[----:B------:R-:W4:Y:S02]  /*f890*/  @!P0 SYNCS.PHASECHK.TRANS64 P0, [R5+URZ], R0 ;  /* 0x00000000050085a7 */ /* 0x000f24000800007f */
[----:B----4-:R-:W-:Y:S05]  /*f8a0*/  @!P0 BRA `(.L_x_1657) ;  /* 0xfffffffc00f08947 */ /* 0x010fea000383ffff */
[----:B------:R-:W-:Y:S05]  /*f8b0*/  BRA `(.L_x_1666) ;  /* 0xfffffffc00147947 */ /* 0x000fea000383ffff */
.L_x_1658:
[----:B---3--:R3:W4:Y:S02]  /*f8c0*/  SYNCS.PHASECHK.TRANS64.TRYWAIT P0, [R3+URZ], R0 ;  /* 0x00000000030075a7 */ /* 0x008724000800017f */
[----:B----4-:R-:W-:Y:S05]  /*f8d0*/  @!P0 NANOSLEEP.SYNCS 0x989680 ;  /* 0x009896800000895d */ /* 0x010fea0003900000 */
[----:B------:R-:W4:Y:S02]  /*f8e0*/  @!P0 SYNCS.PHASECHK.TRANS64 P0, [R3+URZ], R0 ;  /* 0x00000000030085a7 */ /* 0x000f24000800007f */
[----:B----4-:R-:W-:Y:S05]  /*f8f0*/  @!P0 BRA `(.L_x_1658) ;  /* 0xfffffffc00f08947 */ /* 0x010fea000383ffff */
[----:B------:R-:W-:Y:S05]  /*f900*/  BRA `(.L_x_1667) ;  /* 0xfffffffc00247947 */ /* 0x000fea000383ffff */
.L_x_1668:
        /* <DEDUP_REMOVED lines=15> */
.L_x_2215:


//--------------------- .text._ZN7cutlass13device_kernelIN5flash11enable_sm90INS1_16FlashAttnBwdSm90INS1_25CollectiveMainloopBwdSm90ILi2ELi1ELi1EN4cute5tupleIJNS5_1CILi1EEES8_S8_EEENS6_IJNS7_ILi64EEENS7_ILi80EEENS7_ILi256EEEEEENS_6half_tEfNS_4arch4Sm90ELb0ELb1ELb0ELb1ELb0ELb0ELb1ELb1ELi2ELi1ELi1ELi1ELb0EEENS1_24CollectiveEpilogueBwdGQAISD_fSG_Li256ELb1ELb0EEENS1_19SingleTileSchedulerILb1ELb0ELb0ELi80EEEEEEEEEvNT_6ParamsE --------------------------
	.section	.text._ZN7cutlass13device_kernelIN5flash11enable_sm90INS1_16FlashAttnBwdSm90INS1_25CollectiveMainloopBwdSm90ILi2ELi1ELi1EN4cute5tupleIJNS5_1CILi1EEES8_S8_EEENS6_IJNS7_ILi64EEENS7_ILi80EEENS7_ILi256EEEEEENS_6half_tEfNS_4arch4Sm90ELb0ELb1ELb0ELb1ELb0ELb0ELb1ELb1ELi2ELi1ELi1ELi1ELb0EEENS1_24CollectiveEpilogueBwdGQAISD_fSG_Li256ELb1ELb0EEENS1_19SingleTileSchedulerILb1ELb0ELb0ELi80EEEEEEEEEvNT_6ParamsE,"ax",@progbits
	.align	128
.text._ZN7cutlass13device_kernelIN5flash11enable_sm90INS1_16FlashAttnBwdSm90INS1_25CollectiveMainloopBwdSm90ILi2ELi1ELi1EN4cute5tupleIJNS5_1CILi1EEES8_S8_EEENS6_IJNS7_ILi64EEENS7_ILi80EEENS7_ILi256EEEEEENS_6half_tEfNS_4arch4Sm90ELb0ELb1ELb0ELb1ELb0ELb0ELb1ELb1ELi2ELi1ELi1ELi1ELb0EEENS1_24CollectiveEpilogueBwdGQAISD_fSG_Li256ELb1ELb0EEENS1_19SingleTileSchedulerILb1ELb0ELb0ELi80EEEEEEEEEvNT_6ParamsE:
        .type           _ZN7cutlass13device_kernelIN5flash11enable_sm90INS1_16FlashAttnBwdSm90INS1_25CollectiveMainloopBwdSm90ILi2ELi1ELi1EN4cute5tupleIJNS5_1CILi1EEES8_S8_EEENS6_IJNS7_ILi64EEENS7_ILi80EEENS7_ILi256EEEEEENS_6half_tEfNS_4arch4Sm90ELb0ELb1ELb0ELb1ELb0ELb0ELb1ELb1ELi2ELi1ELi1ELi1ELb0EEENS1_24CollectiveEpilogueBwdGQAISD_fSG_Li256ELb1ELb0EEENS1_19SingleTileSchedulerILb1ELb0ELb0ELi80EEEEEEEEEvNT_6ParamsE,@function
        .size           _ZN7cutlass13device_kernelIN5flash11enable_sm90INS1_16FlashAttnBwdSm90INS1_25CollectiveMainloopBwdSm90ILi2ELi1ELi1EN4cute5tupleIJNS5_1CILi1EEES8_S8_EEENS6_IJNS7_ILi64EEENS7_ILi80EEENS7_ILi256EEEEEENS_6half_tEfNS_4arch4Sm90ELb0ELb1ELb0ELb1ELb0ELb0ELb1ELb1ELi2ELi1ELi1ELi1ELb0EEENS1_24CollectiveEpilogueBwdGQAISD_fSG_Li256ELb1ELb0EEENS1_19SingleTileSchedulerILb1ELb0ELb0ELi80EEEEEEEEEvNT_6ParamsE,(.L_x_2216 - _ZN7cutlass13device_kernelIN5flash11enable_sm90INS1_16FlashAttnBwdSm90INS1_25CollectiveMainloopBwdSm90ILi2ELi1ELi1EN4cute5tupleIJNS5_1CILi1EEES8_S8_EEENS6_IJNS7_ILi64EEENS7_ILi80EEENS7_ILi256EEEEEENS_6half_tEfNS_4arch4Sm90ELb0ELb1ELb0ELb1ELb0ELb0ELb1ELb1ELi2ELi1ELi1ELi1ELb0EEENS1_24CollectiveEpilogueBwdGQAISD_fSG_Li256ELb1ELb0EEENS1_19SingleTileSchedulerILb1ELb0ELb0ELi80EEEEEEEEEvNT_6ParamsE)
        .other          _ZN7cutlass13device_kernelIN5flash11enable_sm90INS1_16FlashAttnBwdSm90INS1_25CollectiveMainloopBwdSm90ILi2ELi1ELi1EN4cute5tupleIJNS5_1CILi1EEES8_S8_EEENS6_IJNS7_ILi64EEENS7_ILi80EEENS7_ILi256EEEEEENS_6half_tEfNS_4arch4Sm90ELb0ELb1ELb0ELb1ELb0ELb0ELb1ELb1ELi2ELi1ELi1ELi1ELb0EEENS1_24CollectiveEpilogueBwdGQAISD_fSG_Li256ELb1ELb0EEENS1_19SingleTileSchedulerILb1ELb0ELb0ELi80EEEEEEEEEvNT_6ParamsE,@"STO_CUDA_ENTRY STV_DEFAULT"
_ZN7cutlass13device_kernelIN5flash11enable_sm90INS1_16FlashAttnBwdSm90INS1_25CollectiveMainloopBwdSm90ILi2ELi1ELi1EN4cute5tupleIJNS5_1CILi1EEES8_S8_EEENS6_IJNS7_ILi64EEENS7_ILi80EEENS7_ILi256EEEEEENS_6half_tEfNS_4arch4Sm90ELb0ELb1ELb0ELb1ELb0ELb0ELb1ELb1ELi2ELi1ELi1ELi1ELb0EEENS1_24CollectiveEpilogueBwdGQAISD_fSG_Li256ELb1ELb0EEENS1_19SingleTileSchedulerILb1ELb0ELb0ELi80EEEEEEEEEvNT_6ParamsE:
        /* <DEDUP_REMOVED lines=24> */
.L_x_1670:
[----:B------:R-:W-:Y:S05]  /*0180*/  BSYNC B0 ;  /* 0x0000000000007941 */ /* 0x000fea0003800000 */
.L_x_1669:
        /* <DEDUP_REMOVED lines=39> */
.L_x_1671:
        /* <DEDUP_REMOVED lines=20> */
.L_x_1672:
[----:B------:R-:W-:Y:S01]  /*0540*/  PLOP3.LUT P0, PT, PT, PT, UP0, 0x80, 0x0 ;  /* 0x000000000000781c */ /* 0x000fe20003f0f008 */
[----:B------:R-:W-:Y:S01]  /*0550*/  NOP ;  /* 0x0000000000007918 */ /* 0x000fe20000000000 */
[----:B------:R-:W-:Y:S01]  /*0560*/  BSSY B0, `(.L_x_1673) ;  /* 0x0000b76000007945 */ /* 0x000fe20003800000 */
[----:B------:R-:W-:Y:S01]  /*0570*/  LOP3.LUT R11, R18, 0x7f, RZ, 0xc0, !PT ;  /* 0x0000007f120b7812 */ /* 0x000fe200078ec0ff */
[----:B-1234-:R-:W-:Y:S09]  /*0580*/  BAR.SYNC.DEFER_BLOCKING 0x0 ;  /* 0x0000000000007b1d */ /* 0x01eff20000010000 */
[----:B------:R-:W-:Y:S05]  /*0590*/  @!P0 BRA `(.L_x_1674) ;  /* 0x0000009000f88947 */ /* 0x000fea0003800000 */
.L_x_1675:
        /* <DEDUP_REMOVED lines=15> */
.L_x_1676:
        /* <DEDUP_REMOVED lines=11> */
.L_x_1678:
[----:B------:R-:W3:Y:S02]  /*0740*/  LDC R0, c[0x0][0x8c4] ;  /* 0x00023100ff007b82 */ /* 0x000ee40000000800 */
.L_x_1677:
[----:B-1----:R-:W-:-:S05]  /*0750*/  IMAD R11, R236, 0x50, RZ ;  /* 0x00000050ec0b7824 */ /* 0x002fca00078e02ff */
[----:B---3-5:R-:W-:-:S04]  /*0760*/  ISETP.GE.AND P0, PT, R11, R0, PT ;  /* 0x000000000b00720c */ /* 0x028fc80003f06270 */
[----:B--2---:R-:W-:-:S04]  /*0770*/  SEL R10, R7, 0xffffffff, !P0 ;  /* 0xffffffff070a7807 */ /* 0x004fc80004000000 */
        /* <DEDUP_REMOVED lines=35> */
.L_x_1680:
        /* <DEDUP_REMOVED lines=8> */
.L_x_1681:
        /* <DEDUP_REMOVED lines=10> */
.L_x_1682:
        /* <DEDUP_REMOVED lines=22> */
.L_x_1683:
        /* <DEDUP_REMOVED lines=99> */
.L_x_1685:
[----:B------:R-:W2:Y:S04]  /*1260*/  LDL R7, [R1+0x4] ;  /* 0x0000040001077983 */ /* 0x000ea80000100800 */
[----:B------:R-:W3:Y:S01]  /*1270*/  LDL R16, [R1] ;  /* 0x0000000001107983 */ /* 0x000ee20000100800 */
[----:B------:R-:W4:Y:S01]  /*1280*/  S2UR UR4, SR_CTAID.Y ;  /* 0x00000000000479c3 */ /* 0x000f220000002600 */
[----:B------:R-:W-:-:S07]  /*1290*/  LOP3.LUT R15, R11, 0xffffff0, RZ, 0xc0, !PT ;  /* 0x0ffffff00b0f7812 */ /* 0x000fce00078ec0ff */
[----:B------:R-:W5:Y:S01]  /*12a0*/  LDC.64 R20, c[0x0][0x2d8] ;  /* 0x0000b600ff147b82 */ /* 0x000f620000000a00 */
[----:B------:R-:W-:Y:S01]  /*12b0*/  IMAD.IADD R15, R18, 0x1, -R15 ;  /* 0x00000001120f7824 */ /* 0x000fe200078e0a0f */
[--C-:B-1----:R-:W-:Y:S02]  /*12c0*/  SHF.R.S32.HI R12, RZ, 0x5, R10.reuse ;  /* 0x00000005ff0c7819 */ /* 0x102fe4000001140a */
[----:B------:R-:W-:Y:S01]  /*12d0*/  SHF.R.S32.HI R13, RZ, 0x1f, R10 ;  /* 0x0000001fff0d7819 */ /* 0x000fe2000001140a */
[----:B------:R-:W-:-:S03]  /*12e0*/  IMAD R14, R6, 0x40, R15 ;  /* 0x00000040060e7824 */ /* 0x000fc600078e020f */
[----:B------:R-:W-:-:S04]  /*12f0*/  LEA.HI R13, R13, R12, RZ, 0x2 ;  /* 0x0000000c0d0d7211 */ /* 0x000fc800078f10ff */
[----:B------:R-:W-:Y:S01]  /*1300*/  LOP3.LUT R13, R13, 0xfffffc, RZ, 0xc0, !PT ;  /* 0x00fffffc0d0d7812 */ /* 0x000fe200078ec0ff */
[----:B----4-:R-:W-:-:S04]  /*1310*/  USHF.R.S32.HI UR5, URZ, 0x1f, UR4 ;  /* 0x0000001f3f057899 */ /* 0x010fc80008011404 */
[----:B------:R-:W-:Y:S02]  /*1320*/  IMAD.IADD R13, R12, 0x1, -R13 ;  /* 0x000000010c0d7824 */ /* 0x000fe400078e0a0d */
[----:B------:R-:W-:Y:S02]  /*1330*/  IMAD R236, R236, -0x50, RZ ;  /* 0xffffffb0ecec7824 */ /* 0x000fe400078e02ff */
[----:B-----5:R-:W-:Y:S02]  /*1340*/  IMAD R12, R20, UR5, RZ ;  /* 0x00000005140c7c24 */ /* 0x020fe4000f8e02ff */
[----:B------:R-:W-:Y:S02]  /*1350*/  IMAD.IADD R230, R5, 0x1, -R0 ;  /* 0x0000000105e67824 */ /* 0x000fe400078e0a00 */
[----:B------:R-:W-:Y:S02]  /*1360*/  IMAD.IADD R5, R236, 0x1, R5 ;  /* 0x00000001ec057824 */ /* 0x000fe400078e0205 */
[----:B------:R-:W-:Y:S01]  /*1370*/  IMAD R13, R13, 0x10, R14 ;  /* 0x000000100d0d7824 */ /* 0x000fe200078e020e */
        /* <DEDUP_REMOVED lines=80> */
[----:B------:R-:W-:Y:S01]  /*1880*/  UMOV UR60, URZ ;  /* 0x0000003f003c7c82 */ /* 0x000fe20008000000 */
[----:B--2---:R-:W-:Y:S02]  /*1890*/  R2UR UR6, R7 ;  /* 0x00000000070672ca */ /* 0x004fe400000e0000 */
[----:B------:R-:W-:Y:S02]  /*18a0*/  LOP3.LUT R7, R4, 0xffffff80, RZ, 0xc0, !PT ;  /* 0xffffff8004077812 */ /* 0x000fe400078ec0ff */
[----:B------:R-:W-:-:S03]  /*18b0*/  LEA.HI R4, R6, R6, RZ, 0x1 ;  /* 0x0000000606047211 */ /* 0x000fc600078f08ff */
[----:B------:R-:W-:Y:S01]  /*18c0*/  IMAD.IADD R11, R18, 0x1, -R7 ;  /* 0x00000001120b7824 */ /* 0x000fe200078e0a07 */
[----:B------:R-:W-:Y:S02]  /*18d0*/  LOP3.LUT R7, R4, 0x1ffffffe, RZ, 0xc0, !PT ;  /* 0x1ffffffe04077812 */ /* 0x000fe400078ec0ff */
[----:B------:R-:W-:Y:S02]  /*18e0*/  LEA.HI R4, R8, R8, RZ, 0x1 ;  /* 0x0000000808047211 */ /* 0x000fe400078f08ff */
[----:B------:R-:W-:Y:S01]  /*18f0*/  SHF.R.S32.HI R10, RZ, 0x1f, R11 ;  /* 0x0000001fff0a7819 */ /* 0x000fe2000001140b */
[----:B------:R-:W-:Y:S01]  /*1900*/  IMAD.IADD R15, R6, 0x1, -R7 ;  /* 0x00000001060f7824 */ /* 0x000fe200078e0a07 */
[----:B------:R-:W-:Y:S01]  /*1910*/  LOP3.LUT R7, R4, 0xfffffffe, RZ, 0xc0, !PT ;  /* 0xfffffffe04077812 */ /* 0x000fe200078ec0ff */
[----:B------:R-:W-:Y:S01]  /*1920*/  IMAD R19, R6, 0x800, R11 ;  /* 0x0000080006137824 */ /* 0x000fe200078e020b */
[----:B------:R-:W-:-:S03]  /*1930*/  LEA.HI R6, R10, R11, RZ, 0x2 ;  /* 0x0000000b0a067211 */ /* 0x000fc600078f10ff */
[----:B------:R-:W-:Y:S02]  /*1940*/  IMAD.SHL.U32 R19, R19, 0x4, RZ ;  /* 0x0000000413137824 */ /* 0x000fe400078e00ff */
[----:B------:R-:W-:Y:S01]  /*1950*/  IMAD.IADD R4, R8, 0x1, -R7 ;  /* 0x0000000108047824 */ /* 0x000fe200078e0a07 */
[--C-:B------:R-:W-:Y:S02]  /*1960*/  SHF.R.S32.HI R7, RZ, 0x2, R6.reuse ;  /* 0x00000002ff077819 */ /* 0x100fe40000011406 */
[----:B------:R-:W-:Y:S02]  /*1970*/  SHF.R.S32.HI R8, RZ, 0x1f, R6 ;  /* 0x0000001fff087819 */ /* 0x000fe40000011406 */
[----:B------:R-:W-:Y:S02]  /*1980*/  LOP3.LUT R6, R6, 0x7ffffffc, RZ, 0xc0, !PT ;  /* 0x7ffffffc06067812 */ /* 0x000fe400078ec0ff */
[----:B------:R-:W-:Y:S02]  /*1990*/  IADD3 R2, P0, R19, R2, RZ ;  /* 0x0000000213027210 */ /* 0x000fe40007f1e0ff */
[----:B------:R-:W-:Y:S01]  /*19a0*/  LEA.HI R10, R10, R11, RZ, 0x5 ;  /* 0x0000000b0a0a7211 */ /* 0x000fe200078f28ff */
[----:B------:R-:W-:Y:S01]  /*19b0*/  IMAD.IADD R6, R11, 0x1, -R6 ;  /* 0x000000010b067824 */ /* 0x000fe200078e0a06 */
[----:B------:R-:W-:-:S02]  /*19c0*/  LEA.HI R8, R8, R7, RZ, 0x3 ;  /* 0x0000000708087211 */ /* 0x000fc400078f18ff */
[----:B---3--:R-:W-:Y:S02]  /*19d0*/  SHF.R.S32.HI R11, RZ, 0x1f, R16 ;  /* 0x0000001fff0b7819 */ /* 0x008fe40000011410 */
[----:B------:R-:W-:Y:S02]  /*19e0*/  LEA.HI.X.SX32 R3, R19, R3, 0x1, P0 ;  /* 0x0000000313037211 */ /* 0x000fe400000f0eff */
[----:B------:R-:W-:Y:S02]  /*19f0*/  LOP3.LUT R8, R8, 0xfffffff8, RZ, 0xc0, !PT ;  /* 0xfffffff808087812 */ /* 0x000fe400078ec0ff */
[----:B------:R-:W-:Y:S01]  /*1a00*/  SEL R11, R11, RZ, !P1 ;  /* 0x000000ff0b0b7207 */ /* 0x000fe20004800000 */
[----:B------:R-:W-:Y:S01]  /*1a10*/  IMAD.WIDE.U32 R2, R20, UR4, R2 ;  /* 0x0000000414027c25 */ /* 0x000fe2000f8e0002 */
[----:B------:R-:W-:-:S03]  /*1a20*/  SHF.R.S32.HI R10, RZ, 0x5, R10 ;  /* 0x00000005ff0a7819 */ /* 0x000fc6000001140a */
[----:B------:R-:W-:Y:S01]  /*1a30*/  IMAD R19, R21, UR4, R12 ;  /* 0x0000000415137c24 */ /* 0x000fe2000f8e020c */
[----:B------:R-:W-:Y:S01]  /*1a40*/  ULDC.64 UR4, c[0x0][0x2e0] ;  /* 0x0000b80000047ab9 */ /* 0x000fe20000000a00 */
[----:B------:R-:W-:Y:S01]  /*1a50*/  IMAD.IADD R7, R7, 0x1, -R8 ;  /* 0x0000000107077824 */ /* 0x000fe200078e0a08 */
[----:B------:R-:W-:Y:S01]  /*1a60*/  SEL R229, R16, RZ, !P1 ;  /* 0x000000ff10e57207 */ /* 0x000fe20004800000 */
[----:B------:R-:W-:Y:S02]  /*1a70*/  IMAD R8, R11, UR4, RZ ;  /* 0x000000040b087c24 */ /* 0x000fe4000f8e02ff */
[----:B------:R-:W-:Y:S02]  /*1a80*/  IMAD.IADD R3, R3, 0x1, R19 ;  /* 0x0000000103037824 */ /* 0x000fe400078e0213 */
[----:B------:R-:W-:Y:S02]  /*1a90*/  IMAD R15, R15, 0x4, R6 ;  /* 0x000000040f0f7824 */ /* 0x000fe400078e0206 */
[----:B------:R-:W-:-:S02]  /*1aa0*/  IMAD R18, R10, 0x10, R7 ;  /* 0x000000100a127824 */ /* 0x000fc400078e0207 */
[C---:B------:R-:W-:Y:S01]  /*1ab0*/  IMAD R7, R229.reuse, UR5, R8 ;  /* 0x00000005e5077c24 */ /* 0x040fe2000f8e0208 */
[----:B------:R-:W-:Y:S01]  /*1ac0*/  IADD3 R8, -R0, 0x1, R5 ;  /* 0x0000000100087810 */ /* 0x000fe20007ffe105 */
[----:B------:R-:W-:Y:S01]  /*1ad0*/  IMAD.WIDE.U32 R228, R229, UR4, R2 ;  /* 0x00000004e5e47c25 */ /* 0x000fe2000f8e0002 */
[----:B------:R-:W-:-:S03]  /*1ae0*/  ULOP3.LUT UR4, UR6, 0x1, URZ, 0xfc, !UPT ;  /* 0x0000000106047892 */ /* 0x000fc6000f8efc3f */
[----:B------:R-:W-:Y:S02]  /*1af0*/  IMAD.SHL.U32 R233, R15, 0x2, RZ ;  /* 0x000000020fe97824 */ /* 0x000fe400078e00ff */
[----:B------:R-:W-:Y:S02]  /*1b00*/  IMAD.SHL.U32 R6, R13, 0x8, RZ ;  /* 0x000000080d067824 */ /* 0x000fe400078e00ff */
        /* <DEDUP_REMOVED lines=9> */
.L_x_1705:
[----:B------:R-:W-:-:S13]  /*1ba0*/  R2UR UR4, R235 ;  /* 0x00000000eb0472ca */ /* 0x000fda00000e0000 */
[----:B------:R-:W-:-:S06]  /*1bb0*/  UISETP.NE.AND UP0, UPT, UR4, 0x3, UPT ;  /* 0x000000030400788c */ /* 0x000fcc000bf05270 */
[----:B------:R-:W-:-:S13]  /*1bc0*/  PLOP3.LUT P0, PT, PT, PT, UP0, 0x40, 0x0 ;  /* 0x000000000000781c */ /* 0x000fda0003f0e808 */
[----:B-1----:R-:W-:Y:S05]  /*1bd0*/  @P0 BRA `(.L_x_1687) ;  /* 0x0000000000040947 */ /* 0x002fea0003800000 */
[----:B------:R-:W-:Y:S01]  /*1be0*/  BPT.TRAP 0x1 ;  /* 0x000000040000795c */ /* 0x000fe20000300000 */
.L_x_1687:
[----:B------:R-:W-:Y:S01]  /*1bf0*/  PLOP3.LUT P1, PT, PT, PT, UP0, 0x40, 0x0 ;  /* 0x000000000000781c */ /* 0x000fe20003f2e808 */
[----:B------:R-:W-:Y:S01]  /*1c00*/  IMAD R16, R2, 0x8, R17 ;  /* 0x0000000802107824 */ /* 0x000fe200078e0211 */
[----:B------:R-:W-:-:S04]  /*1c10*/  SHF.L.U32 R9, R19, 0x1f, RZ ;  /* 0x0000001f13097819 */ /* 0x000fc800000006ff */
[----:B------:R1:W2:Y:S07]  /*1c20*/  SYNCS.PHASECHK.TRANS64.TRYWAIT P0, [R16+URZ+0x31810], R9 ;  /* 0x03181009100075a7 */ /* 0x0002ae000800017f */
[----:B------:R-:W-:Y:S05]  /*1c30*/  @P1 BRA `(.L_x_1688) ;  /* 0x0000000000041947 */ /* 0x000fea0003800000 */
[----:B------:R-:W-:Y:S01]  /*1c40*/  BPT.TRAP 0x1 ;  /* 0x000000040000795c */ /* 0x000fe20000300000 */
.L_x_1688:
        /* <DEDUP_REMOVED lines=11> */
.L_x_1689:
        /* <DEDUP_REMOVED lines=439> */
.L_x_1691:
[----:B------:R-:W-:Y:S01]  /*3870*/  PLOP3.LUT P1, PT, PT, PT, UP0, 0x40, 0x0 ;  /* 0x000000000000781c */ /* 0x000fe20003f2e808 */
[----:B------:R-:W-:-:S05]  /*3880*/  IMAD.U32 R8, RZ, RZ, UR60 ;  /* 0x0000003cff087e24 */ /* 0x000fca000f8e00ff */
[----:B------:R-:W-:-:S04]  /*3890*/  SHF.L.U32 R8, R8, 0x1f, RZ ;  /* 0x0000001f08087819 */ /* 0x000fc800000006ff */
[----:B------:R1:W4:Y:S03]  /*38a0*/  SYNCS.PHASECHK.TRANS64.TRYWAIT P0, [R17+URZ+0x31830], R8 ;  /* 0x03183008110075a7 */ /* 0x000326000800017f */
[----:B------:R-:W-:Y:S05]  /*38b0*/  @P1 BRA `(.L_x_1692) ;  /* 0x0000000000041947 */ /* 0x000fea0003800000 */
[----:B------:R-:W-:Y:S01]  /*38c0*/  BPT.TRAP 0x1 ;  /* 0x000000040000795c */ /* 0x000fe20000300000 */
.L_x_1692:
        /* <DEDUP_REMOVED lines=11> */
.L_x_1693:
        /* <DEDUP_REMOVED lines=456> */
.L_x_1697:
[----:B------:R-:W-:-:S06]  /*5600*/  UISETP.NE.AND UP1, UPT, UR6, 0x1, UPT ;  /* 0x000000010600788c */ /* 0x000fcc000bf25270 */
[----:B------:R-:W-:-:S05]  /*5610*/  PLOP3.LUT P0, PT, PT, PT, UP1, 0x80, 0x0 ;  /* 0x000000000000781c */ /* 0x000fca0003f0f018 */
[----:B------:R-:W-:-:S08]  /*5620*/  @UP1 ULDC UR4, c[0x0][0x754] ;  /* 0x0001d50000041ab9 */ /* 0x000fd00000000800 */
[----:B------:R-:W-:Y:S01]  /*5630*/  @P0 IMAD.HI.U32 R8, R6, UR4, RZ ;  /* 0x0000000406080c27 */ /* 0x000fe2000f8e00ff */
[----:B------:R-:W-:-:S04]  /*5640*/  @UP1 ULDC UR4, c[0x0][0x758] ;  /* 0x0001d60000041ab9 */ /* 0x000fc80000000800 */
[----:B------:R-:W-:-:S07]  /*5650*/  @P0 SHF.R.U32.HI R6, RZ, UR4, R8 ;  /* 0x00000004ff060c19 */ /* 0x000fce0008011608 */
.L_x_1698:
[----:B------:R-:W-:Y:S05]  /*5660*/  BSYNC B1 ;  /* 0x0000000000017941 */ /* 0x000fea0003800000 */
.L_x_1696:
[----:B------:R-:W-:-:S05]  /*5670*/  IMAD R6, R6, UR6, R233 ;  /* 0x0000000606067c24 */ /* 0x000fca000f8e02e9 */
[----:B------:R-:W-:Y:S02]  /*5680*/  VIMNMX R11, R11, R6, !PT ;  /* 0x000000060b0b7248 */ /* 0x000fe40007fe0100 */
[----:B------:R-:W-:-:S07]  /*5690*/  VIADDMNMX R15, R6, UR6, R15, PT ;  /* 0x00000006060f7c46 */ /* 0x000fce000b80010f */
.L_x_1695:
[----:B------:R-:W-:Y:S01]  /*56a0*/  ISETP.GE.AND P0, PT, R236, 0x1, PT ;  /* 0x00000001ec00780c */ /* 0x000fe20003f06270 */
[----:B------:R-:W-:Y:S01]  /*56b0*/  VIADD R10, R10, 0x8 ;  /* 0x000000080a0a7836 */ /* 0x000fe20000000000 */
[C---:B------:R-:W-:Y:S02]  /*56c0*/  ISETP.GE.AND P1, PT, R236.reuse, 0x2, PT ;  /* 0x00000002ec00780c */ /* 0x040fe40003f26270 */
[C---:B------:R-:W-:Y:S02]  /*56d0*/  ISETP.GT.AND P4, PT, R11.reuse, RZ, !P0 ;  /* 0x000000ff0b00720c */ /* 0x040fe40004784270 */
[----:B------:R-:W-:Y:S02]  /*56e0*/  ISETP.GE.AND P2, PT, R236, 0x11, PT ;  /* 0x00000011ec00780c */ /* 0x000fe40003f46270 */
[----:B------:R-:W-:Y:S02]  /*56f0*/  ISETP.GT.AND P5, PT, R11, 0x1, !P1 ;  /* 0x000000010b00780c */ /* 0x000fe40004fa4270 */
[----:B------:R-:W-:-:S02]  /*5700*/  ISETP.LT.OR P4, PT, R15, 0x1, P4 ;  /* 0x000000010f00780c */ /* 0x000fc40002781670 */
[----:B------:R-:W-:Y:S02]  /*5710*/  ISETP.GT.AND P6, PT, R11, 0x10, !P2 ;  /* 0x000000100b00780c */ /* 0x000fe400057c4270 */
[C---:B------:R-:W-:Y:S02]  /*5720*/  ISETP.LT.OR P5, PT, R15.reuse, 0x2, P5 ;  /* 0x000000020f00780c */ /* 0x040fe40002fa1670 */
        /* <DEDUP_REMOVED lines=13> */
[----:B------:R-:W-:Y:S02]  /*5800*/  ISETP.GT.AND P6, PT, R11, 0x21, !P5 ;  /* 0x000000210b00780c */ /* 0x000fe40006fc4270 */
[----:B------:R-:W-:Y:S02]  /*5810*/  VIADDMNMX R20, R10, R9, R232, PT ;  /* 0x000000090a147246 */ /* 0x000fe400038001e8 */
        /* <DEDUP_REMOVED lines=35> */
.L_x_1701:
[----:B------:R-:W-:-:S06]  /*5a50*/  UISETP.NE.AND UP1, UPT, UR6, 0x1, UPT ;  /* 0x000000010600788c */ /* 0x000fcc000bf25270 */
[----:B------:R-:W-:-:S05]  /*5a60*/  PLOP3.LUT P6, PT, PT, PT, UP1, 0x80, 0x0 ;  /* 0x000000000000781c */ /* 0x000fca0003fcf018 */
[----:B------:R-:W-:-:S08]  /*5a70*/  @UP1 ULDC UR4, c[0x0][0x754] ;  /* 0x0001d50000041ab9 */ /* 0x000fd00000000800 */
[----:B------:R-:W-:Y:S01]  /*5a80*/  @P6 IMAD.HI.U32 R7, R10, UR4, RZ ;  /* 0x000000040a076c27 */ /* 0x000fe2000f8e00ff */
[----:B------:R-:W-:Y:S01]  /*5a90*/  PLOP3.LUT P6, PT, PT, PT, UP1, 0x80, 0x0 ;  /* 0x000000000000781c */ /* 0x000fe20003fcf018 */
[----:B------:R-:W-:-:S12]  /*5aa0*/  @UP1 ULDC UR4, c[0x0][0x758] ;  /* 0x0001d60000041ab9 */ /* 0x000fd80000000800 */
[----:B------:R-:W-:-:S07]  /*5ab0*/  @P6 SHF.R.U32.HI R10, RZ, UR4, R7 ;  /* 0x00000004ff0a6c19 */ /* 0x000fce0008011607 */
.L_x_1702:
[----:B------:R-:W-:Y:S05]  /*5ac0*/  BSYNC B1 ;  /* 0x0000000000017941 */ /* 0x000fea0003800000 */
.L_x_1700:
[----:B------:R-:W-:-:S05]  /*5ad0*/  IMAD R10, R10, UR6, R233 ;  /* 0x000000060a0a7c24 */ /* 0x000fca000f8e02e9 */
[----:B------:R-:W-:Y:S02]  /*5ae0*/  VIMNMX R15, R15, R10, !PT ;  /* 0x0000000a0f0f7248 */ /* 0x000fe40007fe0100 */
[----:B------:R-:W-:-:S07]  /*5af0*/  VIADDMNMX R20, R10, UR6, R20, PT ;  /* 0x000000060a147c46 */ /* 0x000fce000b800114 */
.L_x_1699:
[C---:B------:R-:W-:Y:S01]  /*5b00*/  ISETP.GT.AND P3, PT, R15.reuse, 0x11, !P3 ;  /* 0x000000110f00780c */ /* 0x040fe20005f64270 */
[----:B------:R-:W-:Y:S01]  /*5b10*/  IMAD R29, R18, 0x4, R17 ;  /* 0x00000004121d7824 */ /* 0x000fe200078e0211 */
[C---:B------:R-:W-:Y:S01]  /*5b20*/  ISETP.GT.AND P2, PT, R15.reuse, 0x10, !P2 ;  /* 0x000000100f00780c */ /* 0x040fe20005744270 */
[----:B------:R-:W-:Y:S01]  /*5b30*/  ULDC UR4, c[0x0][0x744] ;  /* 0x0001d10000047ab9 */ /* 0x000fe20000000800 */
[----:B------:R-:W-:Y:S01]  /*5b40*/  ISETP.GT.AND P4, PT, R15, 0x20, !P4 ;  /* 0x000000200f00780c */ /* 0x000fe20006784270 */
[--C-:B--2---:R-:W-:Y:S01]  /*5b50*/  FFMA.FTZ R10, R6, UR4, -R13.reuse ;  /* 0x00000004060a7c23 */ /* 0x104fe2000801080d */
[C---:B------:R-:W-:Y:S01]  /*5b60*/  ISETP.LT.OR P3, PT, R20.reuse, 0x12, P3 ;  /* 0x000000121400780c */ /* 0x040fe20001f61670 */
[----:B------:R-:W1:Y:S01]  /*5b70*/  LDS R21, [R29+0x2c300] ;  /* 0x02c300001d157984 */ /* 0x000e620000000800 */
        /* <DEDUP_REMOVED lines=11> */
[----:B------:R-:W-:Y:S01]  /*5c30*/  FFMA.FTZ R14, R14, UR4, -R13 ;  /* 0x000000040e0e7c23 */ /* 0x000fe2000801080d */
[C---:B------:R-:W-:Y:S01]  /*5c40*/  ISETP.GT.AND P3, PT, R15.reuse, 0x31, !P6 ;  /* 0x000000310f00780c */ /* 0x040fe20007764270 */
[--C-:B---3--:R-:W-:Y:S01]  /*5c50*/  FFMA.FTZ R31, R30, UR4, -R5.reuse ;  /* 0x000000041e1f7c23 */ /* 0x108fe20008010805 */
[----:B------:R-:W-:Y:S01]  /*5c60*/  ISETP.GE.AND P2, PT, R236, 0x31, PT ;  /* 0x00000031ec00780c */ /* 0x000fe20003f46270 */
[--C-:B------:R-:W-:Y:S01]  /*5c70*/  FFMA.FTZ R224, R224, UR4, -R5.reuse ;  /* 0x00000004e0e07c23 */ /* 0x100fe20008010805 */
[----:B------:R-:W-:Y:S01]  /*5c80*/  ISETP.GE.AND P4, PT, R236, 0x41, PT ;  /* 0x00000041ec00780c */ /* 0x000fe20003f86270 */
[----:B------:R-:W-:Y:S01]  /*5c90*/  FFMA.FTZ R37, R34, UR4, -R5 ;  /* 0x0000000422257c23 */ /* 0x000fe20008010805 */
[----:B------:R-:W-:Y:S01]  /*5ca0*/  ISETP.GE.AND P6, PT, R236, 0x42, PT ;  /* 0x00000042ec00780c */ /* 0x000fe20003fc6270 */
[--C-:B------:R-:W-:Y:S01]  /*5cb0*/  FFMA.FTZ R40, R40, UR4, -R13.reuse ;  /* 0x0000000428287c23 */ /* 0x100fe2000801080d */
[C---:B------:R-:W-:Y:S01]  /*5cc0*/  ISETP.GT.AND P1, PT, R15.reuse, 0x1, !P1 ;  /* 0x000000010f00780c */ /* 0x040fe20004f24270 */
[--C-:B------:R-:W-:Y:S01]  /*5cd0*/  FFMA.FTZ R11, R12, UR4, -R13.reuse ;  /* 0x000000040c0b7c23 */ /* 0x100fe2000801080d */
        /* <DEDUP_REMOVED lines=27> */
[----:B------:R-:W3:Y:S01]  /*5e90*/  MUFU.EX2 R10, R10 ;  /* 0x0000000a000a7308 */ /* 0x000ee20000000800 */
[----:B------:R-:W-:Y:S01]  /*5ea0*/  FSEL R24, R35, -INF , !P5 ;  /* 0xff80000023187808 */ /* 0x000fe20006800000 */
[--C-:B------:R-:W-:Y:S01]  /*5eb0*/  FFMA.FTZ R27, R20, UR4, -R5.reuse ;  /* 0x00000004141b7c23 */ /* 0x100fe20008010805 */
[----:B------:R-:W-:Y:S01]  /*5ec0*/  FSEL R38, R38, -INF , !P2 ;  /* 0xff80000026267808 */ /* 0x000fe20005000000 */
[----:B------:R4:W5:Y:S01]  /*5ed0*/  LDS R20, [R29+0x2c320] ;  /* 0x02c320001d147984 */ /* 0x0009620000000800 */
        /* <DEDUP_REMOVED lines=8> */
[----:B------:R-:W3:Y:S01]  /*5f60*/  MUFU.EX2 R13, R40 ;  /* 0x00000028000d7308 */ /* 0x000ee20000000800 */
[----:B------:R-:W-:Y:S01]  /*5f70*/  FFMA.FTZ R25, R32, UR4, -R5 ;  /* 0x0000000420197c23 */ /* 0x000fe20008010805 */
[----:B------:R-:W-:Y:S01]  /*5f80*/  VIADD R5, R17, 0x2c500 ;  /* 0x0002c50011057836 */ /* 0x000fe20000000000 */
[----:B------:R-:W-:-:S02]  /*5f90*/  WARPGROUP.DEPBAR.LE gsb0, 0x0 ;  /* 0x00008000000079c5 */ /* 0x000fc40000010000 */
[--C-:B-1----:R-:W-:Y:S01]  /*5fa0*/  FADD.FTZ R44, R44, -R21.reuse ;  /* 0x800000152c2c7221 */ /* 0x102fe20000010000 */
[----:B------:R-:W-:Y:S01]  /*5fb0*/  FADD.FTZ R45, R45, -R21 ;  /* 0x800000152d2d7221 */ /* 0x000fe20000010000 */
[----:B--2---:R-:W-:Y:S01]  /*5fc0*/  SHF.R.U32.HI R23, RZ, 0x4, R5 ;  /* 0x00000004ff177819 */ /* 0x004fe20000011605 */
[----:B------:R-:W-:Y:S01]  /*5fd0*/  MUFU.EX2 R27, R27 ;  /* 0x0000001b001b7308 */ /* 0x000fe20000000800 */
[--C-:B----4-:R-:W-:Y:S01]  /*5fe0*/  FADD.FTZ R29, R48, -R21.reuse ;  /* 0x80000015301d7221 */ /* 0x110fe20000010000 */
        /* <DEDUP_REMOVED lines=9> */
[----:B---3--:R-:W-:Y:S01]  /*6080*/  FMUL.FTZ R45, R10, R45 ;  /* 0x0000002d0a2d7220 */ /* 0x008fe20000410000 */
[----:B------:R-:W-:Y:S01]  /*6090*/  FMUL.FTZ R44, R7, R44 ;  /* 0x0000002c072c7220 */ /* 0x000fe20000410000 */
[----:B------:R-:W-:Y:S01]  /*60a0*/  FMUL.FTZ R220, R13, R220 ;  /* 0x000000dc0ddc7220 */ /* 0x000fe20000410000 */
        /* <DEDUP_REMOVED lines=9> */
[----:B-----5:R-:W-:Y:S01]  /*6140*/  FADD.FTZ R41, R46, -R20 ;  /* 0x800000142e297221 */ /* 0x020fe20000010000 */
[----:B------:R2:W3:Y:S01]  /*6150*/  MUFU.EX2 R23, R37 ;  /* 0x0000002500177308 */ /* 0x0004e20000000800 */
[----:B-1----:R-:W-:Y:S01]  /*6160*/  FADD.FTZ R31, R52, -R21 ;  /* 0x80000015341f7221 */ /* 0x002fe20000010000 */
[----:B------:R-:W-:-:S02]  /*6170*/  VIADD R21, R24, 0x80 ;  /* 0x0000008018157836 */ /* 0x000fc40000000000 */
[--C-:B------:R-:W-:Y:S01]  /*6180*/  FADD.FTZ R42, R47, -R20.reuse ;  /* 0x800000142f2a7221 */ /* 0x100fe20000010000 */
[--C-:B------:R-:W-:Y:S01]  /*6190*/  FADD.FTZ R38, R51, -R20.reuse ;  /* 0x8000001433267221 */ /* 0x100fe20000010000 */
[--C-:B------:R-:W-:Y:S01]  /*61a0*/  FADD.FTZ R54, R54, -R20.reuse ;  /* 0x8000001436367221 */ /* 0x100fe20000010000 */
[--C-:B------:R-:W-:Y:S01]  /*61b0*/  FADD.FTZ R55, R55, -R20.reuse ;  /* 0x8000001437377221 */ /* 0x100fe20000010000 */
[----:B------:R-:W-:Y:S01]  /*61c0*/  R2UR UR4, R21 ;  /* 0x00000000150472ca */ /* 0x000fe200000e0000 */
[C---:B------:R-:W-:Y:S01]  /*61d0*/  VIADD R21, R24.reuse, 0x100 ;  /* 0x0000010018157836 */ /* 0x040fe20000000000 */
[----:B------:R-:W1:Y:S01]  /*61e0*/  MUFU.EX2 R6, R6 ;  /* 0x0000000600067308 */ /* 0x000e620000000800 */
[----:B--2---:R-:W-:Y:S02]  /*61f0*/  VIADD R37, R24, 0x180 ;  /* 0x0000018018257836 */ /* 0x004fe40000000000 */
[--C-:B------:R-:W-:Y:S01]  /*6200*/  FADD.FTZ R218, R218, -R20.reuse ;  /* 0x80000014dada7221 */ /* 0x100fe20000010000 */
[--C-:B------:R-:W-:Y:S01]  /*6210*/  FADD.FTZ R219, R219, -R20.reuse ;  /* 0x80000014dbdb7221 */ /* 0x100fe20000010000 */
[--C-:B------:R-:W-:Y:S01]  /*6220*/  FADD.FTZ R222, R222, -R20.reuse ;  /* 0x80000014dede7221 */ /* 0x100fe20000010000 */
[--C-:B------:R-:W-:Y:S01]  /*6230*/  FADD.FTZ R223, R223, -R20.reuse ;  /* 0x80000014dfdf7221 */ /* 0x100fe20000010000 */
[----:B------:R-:W-:Y:S01]  /*6240*/  R2UR UR6, R37 ;  /* 0x00000000250672ca */ /* 0x000fe200000e0000 */
[----:B------:R-:W-:Y:S01]  /*6250*/  FADD.FTZ R37, R50, -R20 ;  /* 0x8000001432257221 */ /* 0x000fe20000010000 */
[----:B------:R-:W2:Y:S01]  /*6260*/  MUFU.EX2 R9, R9 ;  /* 0x0000000900097308 */ /* 0x000ea20000000800 */
[----:B------:R-:W-:Y:S01]  /*6270*/  R2UR UR5, R21 ;  /* 0x00000000150572ca */ /* 0x000fe200000e0000 */
[----:B---3--:R-:W-:Y:S01]  /*6280*/  FMUL.FTZ R54, R23, R54 ;  /* 0x0000003617367220 */ /* 0x008fe20000410000 */
[----:B------:R-:W-:Y:S01]  /*6290*/  F2FP.F16.F32.PACK_AB R20, R10, R7 ;  /* 0x000000070a14723e */ /* 0x000fe200000000ff */
[----:B------:R-:W-:Y:S01]  /*62a0*/  FMUL.FTZ R10, R40, R41 ;  /* 0x00000029280a7220 */ /* 0x000fe20000410000 */
[C---:B------:R-:W-:Y:S01]  /*62b0*/  F2FP.F16.F32.PACK_AB R21, R27.reuse, R40 ;  /* 0x000000281b15723e */ /* 0x040fe200000000ff */
[----:B------:R-:W-:Y:S01]  /*62c0*/  BAR.SYNC.DEFER_BLOCKING 0x9, 0x100 ;  /* 0x0244000000007b1d */ /* 0x000fe20000010000 */
[----:B------:R-:W-:Y:S01]  /*62d0*/  FMUL.FTZ R37, R22, R37 ;  /* 0x0000002516257220 */ /* 0x000fe20000410000 */
[----:B------:R-:W-:Y:S01]  /*62e0*/  FMUL.FTZ R27, R27, R42 ;  /* 0x0000002a1b1b7220 */ /* 0x000fe20000410000 */
[----:B-1----:R-:W-:-:S03]  /*62f0*/  FMUL.FTZ R29, R6, R29 ;  /* 0x0000001d061d7220 */ /* 0x002fc60000410000 */
[----:B------:R-:W1:Y:S01]  /*6300*/  MUFU.EX2 R8, R8 ;  /* 0x0000000800087308 */ /* 0x000e620000000800 */
[----:B------:R-:W-:Y:S01]  /*6310*/  F2FP.F16.F32.PACK_AB R27, R27, R10 ;  /* 0x0000000a1b1b723e */ /* 0x000fe200000000ff */
[----:B------:R-:W-:Y:S01]  /*6320*/  UMOV UR10, UR4 ;  /* 0x00000004000a7c82 */ /* 0x000fe20008000000 */
[----:B------:R-:W-:Y:S01]  /*6330*/  UMOV UR18, UR6 ;  /* 0x0000000600127c82 */ /* 0x000fe20008000000 */
[----:B------:R-:W-:Y:S01]  /*6340*/  UMOV UR12, UR10 ;  /* 0x0000000a000c7c82 */ /* 0x000fe20008000000 */
[C---:B--2---:R-:W-:Y:S01]  /*6350*/  FMUL.FTZ R32, R9.reuse, R32 ;  /* 0x0000002009207220 */ /* 0x044fe20000410000 */
[----:B------:R-:W-:Y:S01]  /*6360*/  F2FP.F16.F32.PACK_AB R6, R9, R6 ;  /* 0x000000060906723e */ /* 0x000fe200000000ff */
[----:B------:R-:W-:Y:S01]  /*6370*/  UMOV UR47, 0x40 ;  /* 0x00000040002f7882 */ /* 0x000fe20000000000 */
[----:B------:R-:W2:Y:S01]  /*6380*/  MUFU.EX2 R5, R224 ;  /* 0x000000e000057308 */ /* 0x000ea20000000800 */
[----:B------:R-:W-:Y:S01]  /*6390*/  UMOV UR29, 0x40000040 ;  /* 0x40000040001d7882 */ /* 0x000fe20000000000 */
[----:B------:R-:W-:Y:S01]  /*63a0*/  F2FP.F16.F32.PACK_AB R32, R32, R29 ;  /* 0x0000001d2020723e */ /* 0x000fe200000000ff */
[----:B------:R-:W-:Y:S01]  /*63b0*/  UMOV UR31, 0x40 ;  /* 0x00000040001f7882 */ /* 0x000fe20000000000 */
[----:B------:R-:W-:Y:S01]  /*63c0*/  UMOV UR41, UR29 ;  /* 0x0000001d00297c82 */ /* 0x000fe20008000000 */
[----:B------:R-:W-:Y:S01]  /*63d0*/  UMOV UR43, 0x40 ;  /* 0x00000040002b7882 */ /* 0x000fe20000000000 */
[----:B------:R-:W-:Y:S01]  /*63e0*/  UMOV UR37, UR29 ;  /* 0x0000001d00257c82 */ /* 0x000fe20008000000 */
[----:B------:R-:W-:Y:S01]  /*63f0*/  UMOV UR39, 0x40 ;  /* 0x0000004000277882 */ /* 0x000fe20000000000 */
[----:B------:R-:W3:Y:S01]  /*6400*/  MUFU.EX2 R11, R11 ;  /* 0x0000000b000b7308 */ /* 0x000ee20000000800 */
[----:B-1----:R-:W-:Y:S01]  /*6410*/  FMUL.FTZ R31, R8, R31 ;  /* 0x0000001f081f7220 */ /* 0x002fe20000410000 */
[----:B------:R-:W-:Y:S01]  /*6420*/  STSM.16.M88.2 [R0+0x2c500], R20 ;  /* 0x02c5001400007844 */ /* 0x000fe20000000100 */
[----:B------:R-:W-:Y:S01]  /*6430*/  UMOV UR33, UR29 ;  /* 0x0000001d00217c82 */ /* 0x000fe20008000000 */
[----:B------:R-:W-:Y:S01]  /*6440*/  UMOV UR35, 0x40 ;  /* 0x0000004000237882 */ /* 0x000fe20000000000 */
[----:B------:R-:W-:Y:S01]  /*6450*/  UMOV UR25, UR29 ;  /* 0x0000001d00197c82 */ /* 0x000fe20008000000 */
[----:B------:R-:W-:Y:S01]  /*6460*/  UMOV UR27, 0x40 ;  /* 0x00000040001b7882 */ /* 0x000fe20000000000 */
[----:B------:R-:W-:Y:S01]  /*6470*/  UMOV UR23, 0x40 ;  /* 0x0000004000177882 */ /* 0x000fe20000000000 */
[----:B------:R-:W1:Y:S01]  /*6480*/  MUFU.EX2 R12, R12 ;  /* 0x0000000c000c7308 */ /* 0x000e620000000800 */
[----:B--2---:R-:W-:Y:S01]  /*6490*/  F2FP.F16.F32.PACK_AB R7, R5, R22 ;  /* 0x000000160507723e */ /* 0x004fe200000000ff */
[----:B------:R-:W-:-:S02]  /*64a0*/  IMAD R22, R4, 0x2000, R17 ;  /* 0x0000200004167824 */ /* 0x000fc400078e0211 */
[----:B------:R-:W-:Y:S01]  /*64b0*/  FMUL.FTZ R38, R5, R38 ;  /* 0x0000002605267220 */ /* 0x000fe20000410000 */
[----:B------:R-:W-:Y:S01]  /*64c0*/  UMOV UR15, 0x40 ;  /* 0x00000040000f7882 */ /* 0x000fe20000000000 */
[----:B------:R2:W-:Y:S01]  /*64d0*/  STSM.16.M88.2 [R0+0x2cd00], R6 ;  /* 0x02cd000600007844 */ /* 0x0005e20000000100 */
[----:B------:R-:W-:Y:S01]  /*64e0*/  VIADD R5, R22, 0x24100 ;  /* 0x0002410016057836 */ /* 0x000fe20000000000 */
[----:B------:R-:W4:Y:S01]  /*64f0*/  MUFU.EX2 R30, R30 ;  /* 0x0000001e001e7308 */ /* 0x000f220000000800 */
[C---:B---3--:R-:W-:Y:S01]  /*6500*/  F2FP.F16.F32.PACK_AB R8, R11.reuse, R8 ;  /* 0x000000080b08723e */ /* 0x048fe200000000ff */
[----:B------:R-:W-:Y:S02]  /*6510*/  FMUL.FTZ R34, R11, R34 ;  /* 0x000000220b227220 */ /* 0x000fe40000410000 */
[----:B------:R-:W-:-:S03]  /*6520*/  SHF.R.U32.HI R5, RZ, 0x4, R5 ;  /* 0x00000004ff057819 */ /* 0x000fc60000011605 */
[----:B------:R-:W-:Y:S01]  /*6530*/  F2FP.F16.F32.PACK_AB R34, R34, R31 ;  /* 0x0000001f2222723e */ /* 0x000fe200000000ff */
[----:B------:R-:W3:Y:S01]  /*6540*/  MUFU.EX2 R35, R35 ;  /* 0x0000002300237308 */ /* 0x000ee20000000800 */
[----:B-1----:R-:W-:Y:S01]  /*6550*/  FMUL.FTZ R33, R12, R33 ;  /* 0x000000210c217220 */ /* 0x002fe20000410000 */
[----:B------:R-:W-:Y:S01]  /*6560*/  F2FP.F16.F32.PACK_AB R12, R15, R12 ;  /* 0x0000000c0f0c723e */ /* 0x000fe200000000ff */
[----:B--2---:R-:W-:-:S03]  /*6570*/  VIADD R6, R24, 0x10 ;  /* 0x0000001018067836 */ /* 0x004fc60000000000 */
[----:B------:R-:W-:Y:S02]  /*6580*/  F2FP.F16.F32.PACK_AB R20, R36, R33 ;  /* 0x000000212414723e */ /* 0x000fe400000000ff */
[----:B------:R-:W1:Y:S01]  /*6590*/  MUFU.EX2 R28, R28 ;  /* 0x0000001c001c7308 */ /* 0x000e620000000800 */
[C---:B----4-:R-:W-:Y:S01]  /*65a0*/  F2FP.F16.F32.PACK_AB R9, R30.reuse, R23 ;  /* 0x000000171e09723e */ /* 0x050fe200000000ff */
[----:B------:R-:W-:Y:S01]  /*65b0*/  FMUL.FTZ R55, R30, R55 ;  /* 0x000000371e377220 */ /* 0x000fe20000410000 */
[----:B------:R-:W-:Y:S01]  /*65c0*/  LOP3.LUT R23, R5, 0x3fff, RZ, 0xc0, !PT ;  /* 0x00003fff05177812 */ /* 0x000fe200078ec0ff */
[----:B------:R-:W-:Y:S01]  /*65d0*/  VIADD R5, R24, 0x200 ;  /* 0x0000020018057836 */ /* 0x000fe20000000000 */
[----:B------:R-:W-:Y:S01]  /*65e0*/  F2FP.F16.F32.PACK_AB R33, R38, R37 ;  /* 0x000000252621723e */ /* 0x000fe200000000ff */
[----:B------:R2:W-:Y:S01]  /*65f0*/  STSM.16.M88.2 [R0+0x2d500], R8 ;  /* 0x02d5000800007844 */ /* 0x0005e20000000100 */
[----:B------:R-:W-:Y:S01]  /*6600*/  R2UR UR56, R23 ;  /* 0x00000000173872ca */ /* 0x000fe200000e0000 */
[----:B------:R4:W5:Y:S01]  /*6610*/  MUFU.EX2 R39, R26 ;  /* 0x0000001a00277308 */ /* 0x0009620000000800 */
[----:B---3--:R-:W-:Y:S01]  /*6620*/  FMUL.FTZ R21, R35, R218 ;  /* 0x000000da23157220 */ /* 0x008fe20000410000 */
[----:B------:R-:W-:Y:S01]  /*6630*/  R2UR UR7, R5 ;  /* 0x00000000050772ca */ /* 0x000fe200000e0000 */
[----:B------:R-:W-:Y:S01]  /*6640*/  VIADD R5, R23, 0x80 ;  /* 0x0000008017057836 */ /* 0x000fe20000000000 */
[----:B------:R-:W-:Y:S01]  /*6650*/  R2UR UR50, R6 ;  /* 0x00000000063272ca */ /* 0x000fe200000e0000 */
[----:B------:R-:W-:-:S03]  /*6660*/  VIADD R6, R24, 0x110 ;  /* 0x0000011018067836 */ /* 0x000fc60000000000 */
[----:B------:R-:W3:Y:S01]  /*6670*/  MUFU.EX2 R40, R25 ;  /* 0x0000001900287308 */ /* 0x000ee20000000800 */
[C---:B-1----:R-:W-:Y:S01]  /*6680*/  F2FP.F16.F32.PACK_AB R13, R28.reuse, R35 ;  /* 0x000000231c0d723e */ /* 0x042fe200000000ff */
[----:B------:R-:W-:Y:S01]  /*6690*/  FMUL.FTZ R30, R28, R219 ;  /* 0x000000db1c1e7220 */ /* 0x000fe20000410000 */
[----:B----4-:R-:W-:Y:S01]  /*66a0*/  F2FP.F16.F32.PACK_AB R26, R45, R44 ;  /* 0x0000002c2d1a723e */ /* 0x010fe200000000ff */
[----:B------:R-:W-:Y:S01]  /*66b0*/  UMOV UR8, UR56 ;  /* 0x0000003800087c82 */ /* 0x000fe20008000000 */
[----:B------:R-:W-:Y:S01]  /*66c0*/  F2FP.F16.F32.PACK_AB R35, R55, R54 ;  /* 0x000000363723723e */ /* 0x000fe200000000ff */
[----:B------:R-:W-:Y:S01]  /*66d0*/  STSM.16.M88.2 [R0+0x2dd00], R12 ;  /* 0x02dd000c00007844 */ /* 0x000fe20000000100 */
[----:B------:R-:W-:Y:S01]  /*66e0*/  F2FP.F16.F32.PACK_AB R21, R30, R21 ;  /* 0x000000151e15723e */ /* 0x000fe200000000ff */
[----:B------:R-:W-:Y:S01]  /*66f0*/  UMOV UR16, UR56 ;  /* 0x0000003800107c82 */ /* 0x000fe20008000000 */
[----:B-----5:R-:W-:Y:S01]  /*6700*/  FMUL.FTZ R222, R39, R222 ;  /* 0x000000de27de7220 */ /* 0x020fe20000410000 */
[----:B------:R-:W-:Y:S01]  /*6710*/  R2UR UR48, R5 ;  /* 0x00000000053072ca */ /* 0x000fe200000e0000 */
[----:B------:R-:W-:Y:S01]  /*6720*/  VIADD R5, R24, 0x90 ;  /* 0x0000009018057836 */ /* 0x000fe20000000000 */
[----:B--2---:R-:W-:-:S02]  /*6730*/  MOV R8, UR58 ;  /* 0x0000003a00087c02 */ /* 0x004fc40008000f00 */
[----:B------:R-:W-:Y:S02]  /*6740*/  MOV R9, UR59 ;  /* 0x0000003b00097c02 */ /* 0x000fe40008000f00 */
[----:B------:R-:W-:Y:S01]  /*6750*/  R2UR UR4, R5 ;  /* 0x00000000050472ca */ /* 0x000fe200000e0000 */
[C---:B---3--:R-:W-:Y:S01]  /*6760*/  FMUL.FTZ R223, R40.reuse, R223 ;  /* 0x000000df28df7220 */ /* 0x048fe20000410000 */
        /* <DEDUP_REMOVED lines=8> */
[----:B--2---:R-:W2:Y:S01]  /*67f0*/  FENCE.VIEW.ASYNC.S ;  /* 0x00000000000073c6 */ /* 0x004ea20000000000 */
[----:B------:R-:W-:Y:S01]  /*6800*/  UMOV UR44, UR48 ;  /* 0x00000030002c7c82 */ /* 0x000fe20008000000 */
[----:B------:R-:W-:Y:S01]  /*6810*/  R2UR UR46, R5 ;  /* 0x00000000052e72ca */ /* 0x000fe200000e0000 */
[----:B------:R-:W-:-:S02]  /*6820*/  VIADD R5, R23, 0x100 ;  /* 0x0000010017057836 */ /* 0x000fc40000000000 */
[----:B-1----:R-:W-:-:S03]  /*6830*/  VIADD R14, R23, 0x180 ;  /* 0x00000180170e7836 */ /* 0x002fc60000000000 */
        /* <DEDUP_REMOVED lines=8> */
[----:B--2---:R-:W-:Y:S03]  /*68c0*/  BAR.SYNC.DEFER_BLOCKING 0x9, 0x100 ;  /* 0x0244000000007b1d */ /* 0x004fe60000010000 */
        /* <DEDUP_REMOVED lines=90> */
[----:B--2---:R-:W-:Y:S01]  /*6e70*/  MOV R220, UR58 ;  /* 0x0000003a00dc7c02 */ /* 0x004fe20008000f00 */
        /* <DEDUP_REMOVED lines=330> */
.L_x_1703:
        /* <DEDUP_REMOVED lines=113> */
.L_x_1704:
        /* <DEDUP_REMOVED lines=94> */
.L_x_1684:
        /* <DEDUP_REMOVED lines=103> */
.L_x_1708:
[----:B------:R-:W-:Y:S01]  /*9680*/  @P0 ELECT P1, URZ, PT ;  /* 0x00000000003f082f */ /* 0x000fe20003820000 */
[----:B------:R1:W-:-:S12]  /*9690*/  UBLKRED.G.S.ADD.F32.RN [UR6], [UR4], UR5, desc[UR8] ;  /* 0x00000806040073bb */ /* 0x0003d800080a1405 */
[----:B------:R-:W-:Y:S02]  /*96a0*/  @P1 PLOP3.LUT P0, PT, P1, PT, PT, 0x8, 0x0 ;  /* 0x000000000000181c */ /* 0x000fe40000f0e170 */
[----:B------:R-:W-:-:S11]  /*96b0*/  PLOP3.LUT P1, PT, PT, PT, PT, 0x8, 0x0 ;  /* 0x000000000000781c */ /* 0x000fd60003f2e170 */
[----:B-1----:R-:W-:Y:S05]  /*96c0*/  @P0 BRA.U.ANY `(.L_x_1708) ;  /* 0xfffffffd00ec0947 */ /* 0x002fea000393ffff */
[----:B------:R0:W-:Y:S01]  /*96d0*/  UTMACMDFLUSH ;  /* 0x00000000000079b7 */ /* 0x0001e20000000000 */
[----:B------:R-:W-:-:S04]  /*96e0*/  DEPBAR.LE SB0, 0x0 ;  /* 0x000080000000791a */ /* 0x000fc80000000000 */
.L_x_1707:
[----:B------:R-:W-:Y:S05]  /*96f0*/  BSYNC B1 ;  /* 0x0000000000017941 */ /* 0x000fea0003800000 */
.L_x_1706:
        /* <DEDUP_REMOVED lines=32> */
.L_x_1709:
        /* <DEDUP_REMOVED lines=8> */
.L_x_1674:
        /* <DEDUP_REMOVED lines=21> */
.L_x_1710:
        /* <DEDUP_REMOVED lines=15> */
.L_x_1712:
[----:B------:R-:W-:-:S05]  /*9bc0*/  ULDC UR5, c[0x0][0x8c4] ;  /* 0x0002310000057ab9 */ /* 0x000fca0000000800 */
.L_x_1711:
        /* <DEDUP_REMOVED lines=62> */
.L_x_1714:
        /* <DEDUP_REMOVED lines=14> */
.L_x_1715:
        /* <DEDUP_REMOVED lines=9> */
.L_x_1716:
        /* <DEDUP_REMOVED lines=22> */
.L_x_1717:
        /* <DEDUP_REMOVED lines=32> */
.L_x_1733:
        /* <DEDUP_REMOVED lines=8> */
.L_x_1719:
        /* <DEDUP_REMOVED lines=153> */
.L_x_1725:
[----:B------:R-:W-:-:S04]  /*ae90*/  SHF.L.U32 R5, R13, 0x1f, RZ ;  /* 0x0000001f0d057819 */ /* 0x000fc800000006ff */
[----:B------:R-:W1:Y:S02]  /*aea0*/  SYNCS.PHASECHK.TRANS64.TRYWAIT P1, [R6+URZ+0x31838], R5 ;  /* 0x03183805060075a7 */ /* 0x000e64000802017f */
[----:B-1----:R-:W-:Y:S05]  /*aeb0*/  @!P1 BRA `(.L_x_1721) ;  /* 0x0000000c00d89947 */ /* 0x002fea0003800000 */
.L_x_1734:
[----:B------:R-:W-:Y:S05]  /*aec0*/  @P0 BRA `(.L_x_1722) ;  /* 0x0000000000140947 */ /* 0x000fea0003800000 */
[----:B------:R-:W-:Y:S01]  /*aed0*/  ISETP.NE.AND P1, PT, R16, RZ, PT ;  /* 0x000000ff1000720c */ /* 0x000fe20003f25270 */
[----:B-1----:R-:W-:-:S04]  /*aee0*/  IMAD.MOV.U32 R5, RZ, RZ, 0x8100 ;  /* 0x00008100ff057424 */ /* 0x002fc800078e00ff */
[----:B------:R2:W-:Y:S08]  /*aef0*/  SYNCS.ARRIVE.TRANS64 RZ, [R6+URZ+0x31830], R5 ;  /* 0x0318300506ff79a7 */ /* 0x0005f0000800003f */
[----:B------:R-:W-:Y:S05]  /*af00*/  @!P1 BRA `(.L_x_1722) ;  /* 0x0000000000049947 */ /* 0x000fea0003800000 */
[----:B------:R-:W-:Y:S01]  /*af10*/  BPT.TRAP 0x1 ;  /* 0x000000040000795c */ /* 0x000fe20000300000 */
.L_x_1722:
        /* <DEDUP_REMOVED lines=47> */
.L_x_1736:
[----:B------:R-:W-:Y:S01]  /*b210*/  LOP3.LUT R13, R13, 0x1, RZ, 0x3c, !PT ;  /* 0x000000010d0d7812 */ /* 0x000fe200078e3cff */
[----:B------:R-:W-:Y:S06]  /*b220*/  @P2 BRA `(.L_x_1724) ;  /* 0x0000000000142947 */ /* 0x000fec0003800000 */
[----:B------:R-:W-:Y:S01]  /*b230*/  ISETP.NE.AND P1, PT, R16, RZ, PT ;  /* 0x000000ff1000720c */ /* 0x000fe20003f25270 */
[----:B-1----:R-:W-:-:S04]  /*b240*/  IMAD.MOV.U32 R2, RZ, RZ, 0x8100 ;  /* 0x00008100ff027424 */ /* 0x002fc800078e00ff */
[----:B------:R2:W-:Y:S08]  /*b250*/  SYNCS.ARRIVE.TRANS64 RZ, [R20+URZ+0x31810], R2 ;  /* 0x0318100214ff79a7 */ /* 0x0005f0000800003f */
[----:B------:R-:W-:Y:S05]  /*b260*/  @!P1 BRA `(.L_x_1724) ;  /* 0x0000000000049947 */ /* 0x000fea0003800000 */
[----:B------:R-:W-:Y:S01]  /*b270*/  BPT.TRAP 0x1 ;  /* 0x000000040000795c */ /* 0x000fe20000300000 */
.L_x_1724:
        /* <DEDUP_REMOVED lines=53> */
.L_x_1720:
        /* <DEDUP_REMOVED lines=17> */
.L_x_1737:
[----:B------:R-:W-:Y:S01]  /*b6e0*/  IMAD.IADD R8, R9, 0x1, R3 ;  /* 0x0000000109087824 */ /* 0x000fe200078e0203 */
[----:B------:R-:W-:Y:S06]  /*b6f0*/  @P0 BRA `(.L_x_1727) ;  /* 0x0000000000140947 */ /* 0x000fec0003800000 */
[----:B------:R-:W-:Y:S01]  /*b700*/  LOP3.LUT P0, RZ, R18, 0x1f, RZ, 0xc0, !PT ;  /* 0x0000001f12ff7812 */ /* 0x000fe2000780c0ff */
[----:B------:R-:W-:-:S04]  /*b710*/  IMAD.MOV.U32 R9, RZ, RZ, 0x8100 ;  /* 0x00008100ff097424 */ /* 0x000fc800078e00ff */
[----:B------:R2:W-:Y:S08]  /*b720*/  SYNCS.ARRIVE.TRANS64 RZ, [R6+URZ+0x31830], R9 ;  /* 0x0318300906ff79a7 */ /* 0x0005f0000800003f */
[----:B------:R-:W-:Y:S05]  /*b730*/  @!P0 BRA `(.L_x_1727) ;  /* 0x0000000000048947 */ /* 0x000fea0003800000 */
[----:B------:R-:W-:Y:S01]  /*b740*/  BPT.TRAP 0x1 ;  /* 0x000000040000795c */ /* 0x000fe20000300000 */
.L_x_1727:
        /* <DEDUP_REMOVED lines=53> */
.L_x_1713:
[----:B------:R-:W-:Y:S05]  /*baa0*/  WARPSYNC.ALL ;  /* 0x0000000000007948 */ /* 0x000fea0003800000 */
[----:B------:R-:W-:-:S13]  /*bab0*/  ELECT P0, URZ, PT ;  /* 0x00000000003f782f */ /* 0x000fda0003800000 */
[----:B------:R-:W-:Y:S05]  /*bac0*/  @!P0 BRA `(.L_x_1679) ;  /* 0x00000000007c8947 */ /* 0x000fea0003800000 */
[----:B------:R-:W4:Y:S02]  /*bad0*/  LDL R0, [R1+0x4] ;  /* 0x0000040001007983 */ /* 0x000f240000100800 */
[----:B----4-:R-:W-:-:S13]  /*bae0*/  R2UR UR4, R0 ;  /* 0x00000000000472ca */ /* 0x010fda00000e0000 */
[----:B------:R-:W-:-:S06]  /*baf0*/  ULOP3.LUT UR4, UR4, 0x2, URZ, 0xfc, !UPT ;  /* 0x0000000204047892 */ /* 0x000fcc000f8efc3f */
[----:B------:R-:W-:-:S05]  /*bb00*/  IMAD.U32 R0, RZ, RZ, UR4 ;  /* 0x00000004ff007e24 */ /* 0x000fca000f8e00ff */
[----:B------:R-:W-:-:S13]  /*bb10*/  ISETP.NE.AND P1, PT, R0, 0x3, PT ;  /* 0x000000030000780c */ /* 0x000fda0003f25270 */
[----:B------:R-:W-:Y:S05]  /*bb20*/  @!P1 BRA `(.L_x_1728) ;  /* 0x0000000000049947 */ /* 0x000fea0003800000 */
[----:B---3--:R-:W-:Y:S01]  /*bb30*/  BPT.TRAP 0x1 ;  /* 0x000000040000795c */ /* 0x008fe20000300000 */
.L_x_1728:
        /* <DEDUP_REMOVED lines=8> */
.L_x_1738:
        /* <DEDUP_REMOVED lines=9> */
.L_x_1739:
[----:B------:R-:W-:Y:S05]  /*bc50*/  @!P1 BRA `(.L_x_1731) ;  /* 0x0000000000049947 */ /* 0x000fea0003800000 */
[----:B---3--:R-:W-:Y:S01]  /*bc60*/  BPT.TRAP 0x1 ;  /* 0x000000040000795c */ /* 0x008fe20000300000 */
.L_x_1731:
[----:B------:R-:W-:-:S07]  /*bc70*/  SHF.L.U32 R13, R13, 0x1f, RZ ;  /* 0x0000001f0d0d7819 */ /* 0x000fce00000006ff */
.L_x_1732:
[----:B------:R1:W1:Y:S02]  /*bc80*/  SYNCS.PHASECHK.TRANS64.TRYWAIT P0, [R2+URZ+0x31838], R13 ;  /* 0x0318380d020075a7 */ /* 0x000264000800017f */
[----:B-1----:R-:W-:Y:S05]  /*bc90*/  @!P0 NANOSLEEP.SYNCS 0x989680 ;  /* 0x009896800000895d */ /* 0x002fea0003900000 */
[----:B------:R-:W1:Y:S02]  /*bca0*/  @!P0 SYNCS.PHASECHK.TRANS64 P0, [R2+URZ+0x31838], R13 ;  /* 0x0318380d020085a7 */ /* 0x000e64000800007f */
[----:B-1----:R-:W-:Y:S05]  /*bcb0*/  @!P0 BRA `(.L_x_1732) ;  /* 0xfffffffc00f08947 */ /* 0x002fea000383ffff */
.L_x_1679:
[----:B---3--:R-:W-:Y:S05]  /*bcc0*/  BSYNC B0 ;  /* 0x0000000000007941 */ /* 0x008fea0003800000 */
.L_x_1673:
[----:B------:R-:W-:Y:S05]  /*bcd0*/  EXIT ;  /* 0x000000000000794d */ /* 0x000fea0003800000 */
.L_x_1686:
[----:B-1----:R1:W2:Y:S02]  /*bce0*/  SYNCS.PHASECHK.TRANS64.TRYWAIT P0, [R17+URZ+0x31800], R12 ;  /* 0x0318000c110075a7 */ /* 0x0022a4000800017f */
[----:B--2---:R-:W-:Y:S05]  /*bcf0*/  @!P0 NANOSLEEP.SYNCS 0x989680 ;  /* 0x009896800000895d */ /* 0x004fea0003900000 */
[----:B------:R-:W2:Y:S02]  /*bd00*/  @!P0 SYNCS.PHASECHK.TRANS64 P0, [R17+URZ+0x31800], R12 ;  /* 0x0318000c110085a7 */ /* 0x000ea4000800007f */
[----:B--2---:R-:W-:Y:S05]  /*bd10*/  @!P0 BRA `(.L_x_1686) ;  /* 0xfffffffc00f08947 */ /* 0x004fea000383ffff */
[----:B------:R-:W-:Y:S05]  /*bd20*/  BRA `(.L_x_1685) ;  /* 0xffffff54004c7947 */ /* 0x000fea000383ffff */
.L_x_1690:
[----:B--2---:R2:W3:Y:S02]  /*bd30*/  SYNCS.PHASECHK.TRANS64.TRYWAIT P0, [R16+URZ+0x31810], R9 ;  /* 0x03181009100075a7 */ /* 0x0044e4000800017f */
[----:B---3--:R-:W-:Y:S05]  /*bd40*/  @!P0 NANOSLEEP.SYNCS 0x989680 ;  /* 0x009896800000895d */ /* 0x008fea0003900000 */
[----:B------:R-:W3:Y:S02]  /*bd50*/  @!P0 SYNCS.PHASECHK.TRANS64 P0, [R16+URZ+0x31810], R9 ;  /* 0x03181009100085a7 */ /* 0x000ee4000800007f */
[----:B---3--:R-:W-:Y:S05]  /*bd60*/  @!P0 BRA `(.L_x_1690) ;  /* 0xfffffffc00f08947 */ /* 0x008fea000383ffff */
[----:B------:R-:W-:Y:S05]  /*bd70*/  BRA `(.L_x_1689) ;  /* 0xffffff5c00e07947 */ /* 0x000fea000383ffff */
.L_x_1694:
[----:B----4-:R4:W1:Y:S02]  /*bd80*/  SYNCS.PHASECHK.TRANS64.TRYWAIT P0, [R17+URZ+0x31830], R8 ;  /* 0x03183008110075a7 */ /* 0x010864000800017f */
[----:B-1----:R-:W-:Y:S05]  /*bd90*/  @!P0 NANOSLEEP.SYNCS 0x989680 ;  /* 0x009896800000895d */ /* 0x002fea0003900000 */
[----:B------:R-:W1:Y:S02]  /*bda0*/  @!P0 SYNCS.PHASECHK.TRANS64 P0, [R17+URZ+0x31830], R8 ;  /* 0x03183008110085a7 */ /* 0x000e64000800007f */
[----:B-1----:R-:W-:Y:S05]  /*bdb0*/  @!P0 BRA `(.L_x_1694) ;  /* 0xfffffffc00f08947 */ /* 0x002fea000383ffff */
[----:B------:R-:W-:Y:S05]  /*bdc0*/  BRA `(.L_x_1693) ;  /* 0xffffff7800ec7947 */ /* 0x000fea000383ffff */
.L_x_1718:
[----:B-1----:R1:W2:Y:S02]  /*bdd0*/  SYNCS.PHASECHK.TRANS64.TRYWAIT P1, [R6+URZ+0x31820], R3 ;  /* 0x03182003060075a7 */ /* 0x0022a4000802017f */
[----:B--2---:R-:W-:Y:S05]  /*bde0*/  @!P1 NANOSLEEP.SYNCS 0x989680 ;  /* 0x009896800000995d */ /* 0x004fea0003900000 */
[----:B------:R-:W2:Y:S02]  /*bdf0*/  @!P1 SYNCS.PHASECHK.TRANS64 P1, [R6+URZ+0x31820], R3 ;  /* 0x03182003060095a7 */ /* 0x000ea4000802007f */
[----:B--2---:R-:W-:Y:S05]  /*be00*/  @!P1 BRA `(.L_x_1718) ;  /* 0xfffffffc00f09947 */ /* 0x004fea000383ffff */
[----:B------:R-:W-:Y:S05]  /*be10*/  BRA `(.L_x_1733) ;  /* 0xffffffe400987947 */ /* 0x000fea000383ffff */
.L_x_1721:
[----:B-1----:R1:W2:Y:S02]  /*be20*/  SYNCS.PHASECHK.TRANS64.TRYWAIT P1, [R6+URZ+0x31838], R5 ;  /* 0x03183805060075a7 */ /* 0x0022a4000802017f */
[----:B--2---:R-:W-:Y:S05]  /*be30*/  @!P1 NANOSLEEP.SYNCS 0x989680 ;  /* 0x009896800000995d */ /* 0x004fea0003900000 */
[----:B------:R-:W2:Y:S02]  /*be40*/  @!P1 SYNCS.PHASECHK.TRANS64 P1, [R6+URZ+0x31838], R5 ;  /* 0x03183805060095a7 */ /* 0x000ea4000802007f */
[----:B--2---:R-:W-:Y:S05]  /*be50*/  @!P1 BRA `(.L_x_1721) ;  /* 0xfffffffc00f09947 */ /* 0x004fea000383ffff */
[----:B------:R-:W-:Y:S05]  /*be60*/  BRA `(.L_x_1734) ;  /* 0xfffffff000147947 */ /* 0x000fea000383ffff */
.L_x_1723:
[----:B------:R-:W-:-:S07]  /*be70*/  SHF.L.U32 R2, R4, 0x1f, RZ ;  /* 0x0000001f04027819 */ /* 0x000fce00000006ff */
.L_x_1735:
[----:B-1----:R1:W2:Y:S02]  /*be80*/  SYNCS.PHASECHK.TRANS64.TRYWAIT P1, [R20+URZ+0x31820], R2 ;  /* 0x03182002140075a7 */ /* 0x0022a4000802017f */
[----:B--2---:R-:W-:Y:S05]  /*be90*/  @!P1 NANOSLEEP.SYNCS 0x989680 ;  /* 0x009896800000995d */ /* 0x004fea0003900000 */
[----:B------:R-:W2:Y:S02]  /*bea0*/  @!P1 SYNCS.PHASECHK.TRANS64 P1, [R20+URZ+0x31820], R2 ;  /* 0x03182002140095a7 */ /* 0x000ea4000802007f */
[----:B--2---:R-:W-:Y:S05]  /*beb0*/  @!P1 BRA `(.L_x_1735) ;  /* 0xfffffffc00f09947 */ /* 0x004fea000383ffff */
[----:B------:R-:W-:Y:S05]  /*bec0*/  BRA `(.L_x_1736) ;  /* 0xfffffff000d07947 */ /* 0x000fea000383ffff */
.L_x_1726:
[----:B-1----:R1:W2:Y:S02]  /*bed0*/  SYNCS.PHASECHK.TRANS64.TRYWAIT P1, [R6+URZ+0x31838], R16 ;  /* 0x03183810060075a7 */ /* 0x0022a4000802017f */
[----:B--2---:R-:W-:Y:S05]  /*bee0*/  @!P1 NANOSLEEP.SYNCS 0x989680 ;  /* 0x009896800000995d */ /* 0x004fea0003900000 */
[----:B------:R-:W2:Y:S02]  /*bef0*/  @!P1 SYNCS.PHASECHK.TRANS64 P1, [R6+URZ+0x31838], R16 ;  /* 0x03183810060095a7 */ /* 0x000ea4000802007f */
[----:B--2---:R-:W-:Y:S05]  /*bf00*/  @!P1 BRA `(.L_x_1726) ;  /* 0xfffffffc00f09947 */ /* 0x004fea000383ffff */
[----:B------:R-:W-:Y:S05]  /*bf10*/  BRA `(.L_x_1737) ;  /* 0xfffffff400f07947 */ /* 0x000fea000383ffff */
.L_x_1729:
[----:B----4-:R4:W1:Y:S02]  /*bf20*/  SYNCS.PHASECHK.TRANS64.TRYWAIT P0, [R5+URZ], R0 ;  /* 0x00000000050075a7 */ /* 0x010864000800017f */
[----:B-1----:R-:W-:Y:S05]  /*bf30*/  @!P0 NANOSLEEP.SYNCS 0x989680 ;  /* 0x009896800000895d */ /* 0x002fea0003900000 */
[----:B------:R-:W1:Y:S02]  /*bf40*/  @!P0 SYNCS.PHASECHK.TRANS64 P0, [R5+URZ], R0 ;  /* 0x00000000050085a7 */ /* 0x000e64000800007f */
[----:B-1----:R-:W-:Y:S05]  /*bf50*/  @!P0 BRA `(.L_x_1729) ;  /* 0xfffffffc00f08947 */ /* 0x002fea000383ffff */
[----:B------:R-:W-:Y:S05]  /*bf60*/  BRA `(.L_x_1738) ;  /* 0xfffffffc00147947 */ /* 0x000fea000383ffff */
.L_x_1730:
[----:B----4-:R4:W1:Y:S02]  /*bf70*/  SYNCS.PHASECHK.TRANS64.TRYWAIT P0, [R3+URZ], R0 ;  /* 0x00000000030075a7 */ /* 0x010864000800017f */
[----:B-1----:R-:W-:Y:S05]  /*bf80*/  @!P0 NANOSLEEP.SYNCS 0x989680 ;  /* 0x009896800000895d */ /* 0x002fea0003900000 */
[----:B------:R-:W1:Y:S02]  /*bf90*/  @!P0 SYNCS.PHASECHK.TRANS64 P0, [R3+URZ], R0 ;  /* 0x00000000030085a7 */ /* 0x000e64000800007f */
[----:B-1----:R-:W-:Y:S05]  /*bfa0*/  @!P0 BRA `(.L_x_1730) ;  /* 0xfffffffc00f08947 */ /* 0x002fea000383ffff */
[----:B------:R-:W-:Y:S05]  /*bfb0*/  BRA `(.L_x_1739) ;  /* 0xfffffffc00247947 */ /* 0x000fea000383ffff */
.L_x_1740:
        /* <DEDUP_REMOVED lines=12> */
.L_x_2216:


//--------------------- .text._ZN7cutlass13device_kernelIN5flash11enable_sm90INS1_16FlashAttnBwdSm90INS1_25CollectiveMainloopBwdSm90ILi2ELi1ELi1EN4cute5tupleIJNS5_1CILi1EEES8_S8_EEENS6_IJNS7_ILi64EEENS7_ILi80EEENS7_ILi256EEEEEENS_6half_tEfNS_4arch4Sm90ELb1ELb0ELb0ELb0ELb0ELb0ELb1ELb1ELi2ELi1ELi1ELi1ELb0EEENS1_21CollectiveEpilogueBwdISD_SE_SG_Li256ELb0ELb1ELi2EEENS1_25SingleTileBwdLPTSchedulerILb0ELi80ELb0EEEEEEEEEvNT_6ParamsE --------------------------
	.section	.text._ZN7cutlass13device_kernelIN5flash11enable_sm90INS1_16FlashAttnBwdSm90INS1_25CollectiveMainloopBwdSm90ILi2ELi1ELi1EN4cute5tupleIJNS5_1CILi1EEES8_S8_EEENS6_IJNS7_ILi64EEENS7_ILi80EEENS7_ILi256EEEEEENS_6half_tEfNS_4arch4Sm90ELb1ELb0ELb0ELb0ELb0ELb0ELb1ELb1ELi2ELi1ELi1ELi1ELb0EEENS1_21CollectiveEpilogueBwdISD_SE_SG_Li256ELb0ELb1ELi2EEENS1_25SingleTileBwdLPTSchedulerILb0ELi80ELb0EEEEEEEEEvNT_6ParamsE,"ax",@progbits
	.align	128
.text._ZN7cutlass13device_kernelIN5flash11enable_sm90INS1_16FlashAttnBwdSm90INS1_25CollectiveMainloopBwdSm90ILi2ELi1ELi1EN4cute5tupleIJNS5_1CILi1EEES8_S8_EEENS6_IJNS7_ILi64EEENS7_ILi80EEENS7_ILi256EEEEEENS_6half_tEfNS_4arch4Sm90ELb1ELb0ELb0ELb0ELb0ELb0ELb1ELb1ELi2ELi1ELi1ELi1ELb0EEENS1_21CollectiveEpilogueBwdISD_SE_SG_Li256ELb0ELb1ELi2EEENS1_25SingleTileBwdLPTSchedulerILb0ELi80ELb0EEEEEEEEEvNT_6ParamsE:
        .type           _ZN7cutlass13device_kernelIN5flash11enable_sm90INS1_16FlashAttnBwdSm90INS1_25CollectiveMainloopBwdSm90ILi2ELi1ELi1EN4cute5tupleIJNS5_1CILi1EEES8_S8_EEENS6_IJNS7_ILi64EEENS7_ILi80EEENS7_ILi256EEEEEENS_6half_tEfNS_4arch4Sm90ELb1ELb0ELb0ELb0ELb0ELb0ELb1ELb1ELi2ELi1ELi1ELi1ELb0EEENS1_21CollectiveEpilogueBwdISD_SE_SG_Li256ELb0ELb1ELi2EEENS1_25SingleTileBwdLPTSchedulerILb0ELi80ELb0EEEEEEEEEvNT_6ParamsE,@function
        .size           _ZN7cutlass13device_kernelIN5flash11enable_sm90INS1_16FlashAttnBwdSm90INS1_25CollectiveMainloopBwdSm90ILi2ELi1ELi1EN4cute5tupleIJNS5_1CILi1EEES8_S8_EEENS6_IJNS7_ILi64EEENS7_ILi80EEENS7_ILi256EEEEEENS_6half_tEfNS_4arch4Sm90ELb1ELb0ELb0ELb0ELb0ELb0ELb1ELb1ELi2ELi1ELi1ELi1ELb0EEENS1_21CollectiveEpilogueBwdISD_SE_SG_Li256ELb0ELb1ELi2EEENS1_25SingleTileBwdLPTSchedulerILb0ELi80ELb0EEEEEEEEEvNT_6ParamsE,(.L_x_2217 - _ZN7cutlass13device_kernelIN5flash11enable_sm90INS1_16FlashAttnBwdSm90INS1_25CollectiveMainloopBwdSm90ILi2ELi1ELi1EN4cute5tupleIJNS5_1CILi1EEES8_S8_EEENS6_IJNS7_ILi64EEENS7_ILi80EEENS7_ILi256EEEEEENS_6half_tEfNS_4arch4Sm90ELb1ELb0ELb0ELb0ELb0ELb0ELb1ELb1ELi2ELi1ELi1ELi1ELb0EEENS1_21CollectiveEpilogueBwdISD_SE_SG_Li256ELb0ELb1ELi2EEENS1_25SingleTileBwdLPTSchedulerILb0ELi80ELb0EEEEEEEEEvNT_6ParamsE)
        .other          _ZN7cutlass13device_kernelIN5flash11enable_sm90INS1_16FlashAttnBwdSm90INS1_25CollectiveMainloopBwdSm90ILi2ELi1ELi1EN4cute5tupleIJNS5_1CILi1EEES8_S8_EEENS6_IJNS7_ILi64EEENS7_ILi80EEENS7_ILi256EEEEEENS_6half_tEfNS_4arch4Sm90ELb1ELb0ELb0ELb0ELb0ELb0ELb1ELb1ELi2ELi1ELi1ELi1ELb0EEENS1_21CollectiveEpilogueBwdISD_SE_SG_Li256ELb0ELb1ELi2EEENS1_25SingleTileBwdLPTSchedulerILb0ELi80ELb0EEEEEEEEEvNT_6ParamsE,@"STO_CUDA_ENTRY STV_DEFAULT"
_ZN7cutlass13device_kernelIN5flash11enable_sm90INS1_16FlashAttnBwdSm90INS1_25CollectiveMainloopBwdSm90ILi2ELi1ELi1EN4cute5tupleIJNS5_1CILi1EEES8_S8_EEENS6_IJNS7_ILi64EEENS7_ILi80EEENS7_ILi256EEEEEENS_6half_tEfNS_4arch4Sm90ELb1ELb0ELb0ELb0ELb0ELb0ELb1ELb1ELi2ELi1ELi1ELi1ELb0EEENS1_21CollectiveEpilogueBwdISD_SE_SG_Li256ELb0ELb1ELi2EEENS1_25SingleTileBwdLPTSchedulerILb0ELi80ELb0EEEEEEEEEvNT_6ParamsE:
        /* <DEDUP_REMOVED lines=29> */
.L_x_1742:
[----:B------:R-:W-:Y:S05]  /*01d0*/  BSYNC B0 ;  /* 0x0000000000007941 */ /* 0x000fea0003800000 */
.L_x_1741:
        /* <DEDUP_REMOVED lines=34> */
.L_x_1743:
        /* <DEDUP_REMOVED lines=20> */
.L_x_1744:
[----:B-1----:R-:W-:Y:S01]  /*0540*/  ISETP.NE.AND P0, PT, R0, RZ, PT ;  /* 0x000000ff0000720c */ /* 0x002fe20003f05270 */
[----:B------:R-:W-:Y:S01]  /*0550*/  IMAD.MOV.U32 R0, RZ, RZ, 0x1 ;  /* 0x00000001ff007424 */ /* 0x000fe200078e00ff */
[----:B------:R-:W-:Y:S01]  /*0560*/  NOP ;  /* 0x0000000000007918 */ /* 0x000fe20000000000 */
[----:B------:R-:W-:-:S03]  /*0570*/  LOP3.LUT R21, R4, 0x7f, RZ, 0xc0, !PT ;  /* 0x0000007f04157812 */ /* 0x000fc600078ec0ff */
[----:B------:R-:W-:Y:S01]  /*0580*/  SEL R0, R0, 0x2, !P0 ;  /* 0x0000000200007807 */ /* 0x000fe20004000000 */
[----:B--23--:R-:W-:Y:S06]  /*0590*/  BAR.SYNC.DEFER_BLOCKING 0x0 ;  /* 0x0000000000007b1d */ /* 0x00cfec0000010000 */
[----:B------:R-:W-:Y:S05]  /*05a0*/  @!P0 BRA `(.L_x_1745) ;  /* 0x000000c800cc8947 */ /* 0x000fea0003800000 */
.L_x_1746:
        /* <DEDUP_REMOVED lines=25> */
.L_x_1747:
[----:B------:R-:W-:Y:S01]  /*0740*/  ULDC UR7, c[0x0][0xb44] ;  /* 0x0002d10000077ab9 */ /* 0x000fe20000000800 */
[----:B------:R-:W-:Y:S01]  /*0750*/  UMOV UR45, UR10 ;  /* 0x0000000a002d7c82 */ /* 0x000fe20008000000 */
[----:B------:R-:W-:-:S11]  /*0760*/  UISETP.NE.AND UP0, UPT, UR7, 0x1, UPT ;  /* 0x000000010700788c */ /* 0x000fd6000bf05270 */
[----:B------:R-:W-:Y:S02]  /*0770*/  @UP0 ULDC.64 UR8, c[0x0][0xb48] ;  /* 0x0002d20000080ab9 */ /* 0x000fe40000000a00 */
[----:B------:R-:W-:-:S04]  /*0780*/  UIMAD.WIDE.U32 UR4, UR10, UR8, URZ ;  /* 0x000000080a0472a5 */ /* 0x000fc8000f8e003f */
[----:B------:R-:W-:-:S04]  /*0790*/  @UP0 USHF.R.U32.HI UR45, URZ, UR9, UR5 ;  /* 0x000000093f2d0299 */ /* 0x000fc80008011605 */
[----:B------:R-:W-:-:S12]  /*07a0*/  UIMAD UR4, UR45, UR7, URZ ;  /* 0x000000072d0472a4 */ /* 0x000fd8000f8e023f */
.L_x_1748:
        /* <DEDUP_REMOVED lines=135> */
.L_x_1750:
[----:B------:R-:W2:Y:S01]  /*1020*/  LDC.64 R234, c[0x0][0x2e0] ;  /* 0x0000b800ffea7b82 */ /* 0x000ea20000000a00 */
[----:B------:R-:W-:Y:S01]  /*1030*/  LOP3.LUT R13, R2, 0x1ffffffe, RZ, 0xc0, !PT ;  /* 0x1ffffffe020d7812 */ /* 0x000fe200078ec0ff */
[C---:B------:R-:W-:Y:S01]  /*1040*/  IMAD R14, R6.reuse, 0x40, R11 ;  /* 0x00000040060e7824 */ /* 0x040fe200078e020b */
[--C-:B------:R-:W-:Y:S01]  /*1050*/  SHF.R.S32.HI R8, RZ, 0x1f, R9.reuse ;  /* 0x0000001fff087819 */ /* 0x100fe20000011409 */
[C---:B-1----:R-:W-:Y:S01]  /*1060*/  IMAD R10, R6.reuse, 0x800, R9 ;  /* 0x00000800060a7824 */ /* 0x042fe200078e0209 */
[----:B----4-:R-:W-:Y:S01]  /*1070*/  LEA.HI R2, R7, R7, RZ, 0x1 ;  /* 0x0000000707027211 */ /* 0x010fe200078f08ff */
[----:B------:R-:W-:Y:S01]  /*1080*/  IMAD.IADD R15, R6, 0x1, -R13 ;  /* 0x00000001060f7824 */ /* 0x000fe200078e0a0d */
[----:B------:R-:W-:Y:S01]  /*1090*/  LEA.HI R6, R8, R9, RZ, 0x2 ;  /* 0x0000000908067211 */ /* 0x000fe200078f10ff */
[----:B------:R-:W-:Y:S01]  /*10a0*/  USHF.R.S32.HI UR4, URZ, 0x1f, UR43 ;  /* 0x0000001f3f047899 */ /* 0x000fe2000801142b */
[----:B------:R-:W-:Y:S01]  /*10b0*/  LEA.HI R3, R3, R12, RZ, 0x2 ;  /* 0x0000000c03037211 */ /* 0x000fe200078f10ff */
[----:B------:R-:W-:Y:S01]  /*10c0*/  IMAD.MOV.U32 R232, RZ, RZ, RZ ;  /* 0x000000ffffe87224 */ /* 0x000fe200078e00ff */
[----:B------:R-:W-:Y:S01]  /*10d0*/  LOP3.LUT R4, R2, 0xfffffffe, RZ, 0xc0, !PT ;  /* 0xfffffffe02047812 */ /* 0x000fe200078ec0ff */
[----:B------:R-:W-:Y:S01]  /*10e0*/  IMAD.SHL.U32 R2, R10, 0x4, RZ ;  /* 0x000000040a027824 */ /* 0x000fe200078e00ff */
[--C-:B------:R-:W-:Y:S01]  /*10f0*/  SHF.R.S32.HI R10, RZ, 0x2, R6.reuse ;  /* 0x00000002ff0a7819 */ /* 0x100fe20000011406 */
[----:B------:R-:W-:Y:S01]  /*1100*/  IMAD.MOV.U32 R230, RZ, RZ, RZ ;  /* 0x000000ffffe67224 */ /* 0x000fe200078e00ff */
[----:B------:R-:W-:Y:S01]  /*1110*/  SHF.R.S32.HI R11, RZ, 0x1f, R6 ;  /* 0x0000001fff0b7819 */ /* 0x000fe20000011406 */
[----:B------:R-:W-:Y:S01]  /*1120*/  IMAD.IADD R4, R7, 0x1, -R4 ;  /* 0x0000000107047824 */ /* 0x000fe200078e0a04 */
[----:B------:R-:W-:-:S02]  /*1130*/  LOP3.LUT R13, R3, 0xfffffc, RZ, 0xc0, !PT ;  /* 0x00fffffc030d7812 */ /* 0x000fc400078ec0ff */
[----:B------:R-:W-:Y:S02]  /*1140*/  CS2R R134, SRZ ;  /* 0x0000000000867805 */ /* 0x000fe4000001ff00 */
[----:B------:R-:W-:Y:S02]  /*1150*/  LEA.HI R11, R11, R10, RZ, 0x3 ;  /* 0x0000000a0b0b7211 */ /* 0x000fe400078f18ff */
[----:B------:R-:W-:Y:S02]  /*1160*/  CS2R R132, SRZ ;  /* 0x0000000000847805 */ /* 0x000fe4000001ff00 */
[----:B------:R-:W-:Y:S01]  /*1170*/  LOP3.LUT R6, R6, 0x7ffffffc, RZ, 0xc0, !PT ;  /* 0x7ffffffc06067812 */ /* 0x000fe200078ec0ff */
[----:B------:R-:W-:Y:S01]  /*1180*/  IMAD.IADD R13, R12, 0x1, -R13 ;  /* 0x000000010c0d7824 */ /* 0x000fe200078e0a0d */
[----:B------:R-:W-:Y:S01]  /*1190*/  SHF.R.S32.HI R3, RZ, 0x1f, R2 ;  /* 0x0000001fff037819 */ /* 0x000fe20000011402 */
[----:B------:R-:W-:Y:S01]  /*11a0*/  IMAD R12, R18, UR4, RZ ;  /* 0x00000004120c7c24 */ /* 0x000fe2000f8e02ff */
[----:B------:R-:W-:Y:S01]  /*11b0*/  LOP3.LUT R11, R11, 0xfffffff8, RZ, 0xc0, !PT ;  /* 0xfffffff80b0b7812 */ /* 0x000fe200078ec0ff */
[----:B------:R-:W-:Y:S01]  /*11c0*/  USHF.R.S32.HI UR4, URZ, 0x1f, UR44 ;  /* 0x0000001f3f047899 */ /* 0x000fe2000801142c */
[----:B------:R-:W-:Y:S01]  /*11d0*/  IMAD.IADD R6, R9, 0x1, -R6 ;  /* 0x0000000109067824 */ /* 0x000fe200078e0a06 */
[----:B------:R-:W-:Y:S01]  /*11e0*/  LEA.HI R8, R8, R9, RZ, 0x5 ;  /* 0x0000000908087211 */ /* 0x000fe200078f28ff */
[----:B------:R-:W-:Y:S01]  /*11f0*/  IMAD.WIDE.U32 R2, R18, UR43, R2 ;  /* 0x0000002b12027c25 */ /* 0x000fe2000f8e0002 */
[----:B------:R-:W-:-:S02]  /*1200*/  LOP3.LUT R233, R0, 0x1, RZ, 0xfc, !PT ;  /* 0x0000000100e97812 */ /* 0x000fc400078efcff */
[----:B------:R-:W-:Y:S02]  /*1210*/  CS2R R130, SRZ ;  /* 0x0000000000827805 */ /* 0x000fe4000001ff00 */
[----:B------:R-:W-:Y:S01]  /*1220*/  SHF.R.S32.HI R8, RZ, 0x5, R8 ;  /* 0x00000005ff087819 */ /* 0x000fe20000011408 */
[----:B------:R-:W-:Y:S01]  /*1230*/  IMAD R7, R19, UR43, R12 ;  /* 0x0000002b13077c24 */ /* 0x000fe2000f8e020c */
[----:B------:R-:W-:Y:S01]  /*1240*/  CS2R R128, SRZ ;  /* 0x0000000000807805 */ /* 0x000fe2000001ff00 */
[----:B------:R-:W-:Y:S01]  /*1250*/  IMAD.IADD R11, R10, 0x1, -R11 ;  /* 0x000000010a0b7824 */ /* 0x000fe200078e0a0b */
[----:B------:R-:W-:Y:S01]  /*1260*/  CS2R R126, SRZ ;  /* 0x00000000007e7805 */ /* 0x000fe2000001ff00 */
[----:B------:R-:W-:Y:S01]  /*1270*/  IMAD R6, R15, 0x4, R6 ;  /* 0x000000040f067824 */ /* 0x000fe200078e0206 */
[----:B------:R-:W-:Y:S01]  /*1280*/  CS2R R124, SRZ ;  /* 0x00000000007c7805 */ /* 0x000fe2000001ff00 */
[----:B--2---:R-:W-:Y:S01]  /*1290*/  IMAD R10, R234, UR4, RZ ;  /* 0x00000004ea0a7c24 */ /* 0x004fe2000f8e02ff */
[----:B------:R-:W-:Y:S01]  /*12a0*/  UIMAD UR4, UR45, -0x50, UR9 ;  /* 0xffffffb02d0478a4 */ /* 0x000fe2000f8e0209 */
[----:B------:R-:W-:Y:S01]  /*12b0*/  IMAD.IADD R3, R3, 0x1, R7 ;  /* 0x0000000103037824 */ /* 0x000fe200078e0207 */
[----:B------:R-:W-:Y:S01]  /*12c0*/  CS2R R122, SRZ ;  /* 0x00000000007a7805 */ /* 0x000fe2000001ff00 */
[----:B------:R-:W-:Y:S01]  /*12d0*/  IMAD.SHL.U32 R236, R6, 0x2, RZ ;  /* 0x0000000206ec7824 */ /* 0x000fe200078e00ff */
[----:B------:R-:W-:Y:S01]  /*12e0*/  UIADD3 UR5, UR4, 0x1, -UR8 ;  /* 0x0000000104057890 */ /* 0x000fe2000fffe808 */
[----:B------:R-:W-:Y:S01]  /*12f0*/  IMAD R7, R235, UR44, R10 ;  /* 0x0000002ceb077c24 */ /* 0x000fe2000f8e020a */
[----:B------:R-:W-:Y:S01]  /*1300*/  CS2R R120, SRZ ;  /* 0x0000000000787805 */ /* 0x000fe2000001ff00 */
[----:B------:R-:W-:Y:S01]  /*1310*/  IMAD.WIDE.U32 R234, R234, UR44, R2 ;  /* 0x0000002ceaea7c25 */ /* 0x000fe2000f8e0002 */
[----:B------:R-:W-:-:S02]  /*1320*/  IADD3 R6, -R236, UR4, RZ ;  /* 0x00000004ec067c10 */ /* 0x000fc4000fffe1ff */
[----:B------:R-:W-:Y:S02]  /*1330*/  CS2R R118, SRZ ;  /* 0x0000000000767805 */ /* 0x000fe4000001ff00 */
[----:B------:R-:W-:Y:S01]  /*1340*/  CS2R R116, SRZ ;  /* 0x0000000000747805 */ /* 0x000fe2000001ff00 */
[----:B------:R-:W-:Y:S01]  /*1350*/  IMAD.MOV.U32 R3, RZ, RZ, R5 ;  /* 0x000000ffff037224 */ /* 0x000fe200078e0005 */
[----:B------:R-:W-:Y:S01]  /*1360*/  CS2R R114, SRZ ;  /* 0x0000000000727805 */ /* 0x000fe2000001ff00 */
[----:B------:R-:W-:Y:S01]  /*1370*/  IMAD.IADD R5, R235, 0x1, R7 ;  /* 0x00000001eb057824 */ /* 0x000fe200078e0207 */
[----:B------:R1:W-:Y:S01]  /*1380*/  STL [R1], R6 ;  /* 0x0000000601007387 */ /* 0x0003e20000100800 */
[----:B------:R-:W-:Y:S01]  /*1390*/  IMAD R13, R13, 0x10, R14 ;  /* 0x000000100d0d7824 */ /* 0x000fe200078e020e */
[----:B------:R-:W-:Y:S01]  /*13a0*/  CS2R R112, SRZ ;  /* 0x0000000000707805 */ /* 0x000fe2000001ff00 */
[----:B------:R-:W-:Y:S01]  /*13b0*/  IMAD R231, R8, 0x10, R11 ;  /* 0x0000001008e77824 */ /* 0x000fe200078e020b */
[----:B------:R1:W-:Y:S01]  /*13c0*/  STL [R1+0x4], R5 ;  /* 0x0000040501007387 */ /* 0x0003e20000100800 */
[----:B------:R-:W-:Y:S01]  /*13d0*/  IMAD.SHL.U32 R0, R13, 0x8, RZ ;  /* 0x000000080d007824 */ /* 0x000fe200078e00ff */
        /* <DEDUP_REMOVED lines=69> */
[----:B------:R-:W-:Y:S01]  /*1830*/  IMAD R0, R0, 0x2, R17 ;  /* 0x0000000200007824 */ /* 0x000fe200078e0211 */
[----:B-1----:R-:W-:-:S07]  /*1840*/  IADD3 R236, -R236, UR5, RZ ;  /* 0x00000005ecec7c10 */ /* 0x002fce000fffe1ff */
.L_x_1762:
[----:B------:R-:W-:-:S13]  /*1850*/  ISETP.NE.AND P0, PT, R233, 0x3, PT ;  /* 0x00000003e900780c */ /* 0x000fda0003f05270 */
[----:B-1----:R-:W-:Y:S05]  /*1860*/  @!P0 BRA `(.L_x_1752) ;  /* 0x0000000000048947 */ /* 0x002fea0003800000 */
[----:B------:R-:W-:Y:S01]  /*1870*/  BPT.TRAP 0x1 ;  /* 0x000000040000795c */ /* 0x000fe20000300000 */
.L_x_1752:
[----:B------:R-:W-:Y:S01]  /*1880*/  IMAD R16, R2, 0x8, R17 ;  /* 0x0000000802107824 */ /* 0x000fe200078e0211 */
[----:B------:R-:W-:-:S04]  /*1890*/  SHF.L.U32 R9, R232, 0x1f, RZ ;  /* 0x0000001fe8097819 */ /* 0x000fc800000006ff */
[----:B------:R1:W2:Y:S01]  /*18a0*/  SYNCS.PHASECHK.TRANS64.TRYWAIT P1, [R16+URZ+0x31810], R9 ;  /* 0x03181009100075a7 */ /* 0x0002a2000802017f */
[----:B------:R-:W-:Y:S05]  /*18b0*/  @!P0 BRA `(.L_x_1753) ;  /* 0x0000000000048947 */ /* 0x000fea0003800000 */
[----:B------:R-:W-:Y:S01]  /*18c0*/  BPT.TRAP 0x1 ;  /* 0x000000040000795c */ /* 0x000fe20000300000 */
.L_x_1753:
        /* <DEDUP_REMOVED lines=12> */
.L_x_1754:
        /* <DEDUP_REMOVED lines=596> */
.L_x_1756:
[----:B------:R-:W-:-:S04]  /*3ed0*/  SHF.L.U32 R8, R230, 0x1f, RZ ;  /* 0x0000001fe6087819 */ /* 0x000fc800000006ff */
[----:B------:R4:W1:Y:S01]  /*3ee0*/  SYNCS.PHASECHK.TRANS64.TRYWAIT P1, [R17+URZ+0x31830], R8 ;  /* 0x03183008110075a7 */ /* 0x000862000802017f */
[----:B------:R-:W-:Y:S05]  /*3ef0*/  @!P0 BRA `(.L_x_1757) ;  /* 0x0000000000048947 */ /* 0x000fea0003800000 */
[----:B------:R-:W-:Y:S01]  /*3f00*/  BPT.TRAP 0x1 ;  /* 0x000000040000795c */ /* 0x000fe20000300000 */
.L_x_1757:
[----:B------:R-:W5:Y:S01]  /*3f10*/  LDL R7, [R1] ;  /* 0x0000000001077983 */ /* 0x000f620000100800 */
[----:B-1----:R-:W-:Y:S02]  /*3f20*/  VIADD R6, R5, 0xa000 ;  /* 0x0000a00005067836 */ /* 0x002fe40000000000 */
[----:B------:R-:W-:Y:S02]  /*3f30*/  VIADD R5, R17, 0x24100 ;  /* 0x0002410011057836 */ /* 0x000fe40000000000 */
[----:B------:R-:W-:Y:S01]  /*3f40*/  IMAD R11, R3, 0x40, R231 ;  /* 0x00000040030b7824 */ /* 0x000fe200078e02e7 */
[----:B------:R-:W-:Y:S02]  /*3f50*/  SHF.R.U32.HI R12, RZ, 0x4, R6 ;  /* 0x00000004ff0c7819 */ /* 0x000fe40000011606 */
[----:B------:R-:W-:Y:S02]  /*3f60*/  SHF.R.U32.HI R13, RZ, 0x4, R5 ;  /* 0x00000004ff0d7819 */ /* 0x000fe40000011605 */
[----:B-----5:R-:W-:Y:S01]  /*3f70*/  VIADDMNMX R14, R11, R236, R7, PT ;  /* 0x000000ec0b0e7246 */ /* 0x020fe20003800107 */
[----:B------:R-:W-:Y:S06]  /*3f80*/  @P1 BRA `(.L_x_1758) ;  /* 0x0000000000081947 */ /* 0x000fec0003800000 */
[----:B------:R-:W1:Y:S02]  /*3f90*/  SYNCS.PHASECHK.TRANS64.TRYWAIT P1, [R17+URZ+0x31830], R8 ;  /* 0x03183008110075a7 */ /* 0x000e64000802017f */
[----:B-1----:R-:W-:Y:S05]  /*3fa0*/  @!P1 BRA `(.L_x_1759) ;  /* 0x000000ac00a89947 */ /* 0x002fea0003800000 */
.L_x_1758:
[----:B------:R-:W-:Y:S01]  /*3fb0*/  LOP3.LUT R23, R12, 0x3fff, RZ, 0xc0, !PT ;  /* 0x00003fff0c177812 */ /* 0x000fe200078ec0ff */
[----:B------:R-:W5:Y:S01]  /*3fc0*/  LDL R224, [R1] ;  /* 0x0000000001e07983 */ /* 0x000f620000100800 */
[----:B------:R-:W-:Y:S01]  /*3fd0*/  LOP3.LUT R13, R13, 0x3fff, RZ, 0xc0, !PT ;  /* 0x00003fff0d0d7812 */ /* 0x000fe200078ec0ff */
[----:B------:R-:W-:Y:S01]  /*3fe0*/  WARPGROUP.ARRIVE ;  /* 0x00000000000079c5 */ /* 0x000fe20000000000 */
[----:B------:R-:W-:Y:S01]  /*3ff0*/  LOP3.LUT R23, R23, 0x10000, RZ, 0xfc, !PT ;  /* 0x0001000017177812 */ /* 0x000fe200078efcff */
[----:B------:R-:W-:Y:S01]  /*4000*/  UMOV UR5, 0x40000040 ;  /* 0x4000004000057882 */ /* 0x000fe20000000000 */
[----:B------:R-:W-:Y:S01]  /*4010*/  LOP3.LUT R18, R13, 0x10000, RZ, 0xfc, !PT ;  /* 0x000100000d127812 */ /* 0x000fe200078efcff */
[----:B------:R-:W-:Y:S01]  /*4020*/  UMOV UR7, 0x40000000 ;  /* 0x4000000000077882 */ /* 0x000fe20000000000 */
[C---:B------:R-:W-:Y:S01]  /*4030*/  R2UR UR6, R23.reuse ;  /* 0x00000000170672ca */ /* 0x040fe200000e0000 */
[C---:B------:R-:W-:Y:S01]  /*4040*/  VIADD R13, R23.reuse, 0x80 ;  /* 0x00000080170d7836 */ /* 0x040fe20000000000 */
[----:B------:R-:W-:Y:S01]  /*4050*/  R2UR UR4, R18 ;  /* 0x00000000120472ca */ /* 0x000fe200000e0000 */
[----:B------:R-:W-:Y:S01]  /*4060*/  VIADD R19, R23, 0x2 ;  /* 0x0000000217137836 */ /* 0x000fe20000000000 */
[----:B------:R-:W-:-:S02]  /*4070*/  ISETP.GT.AND P3, PT, R14, RZ, PT ;  /* 0x000000ff0e00720c */ /* 0x000fc40003f64270 */
[----:B------:R-:W-:Y:S01]  /*4080*/  R2UR UR8, R13 ;  /* 0x000000000d0872ca */ /* 0x000fe200000e0000 */
[----:B------:R-:W-:Y:S01]  /*4090*/  VIADD R13, R23, 0x180 ;  /* 0x00000180170d7836 */ /* 0x000fe20000000000 */
[C---:B------:R-:W-:Y:S02]  /*40a0*/  ISETP.GT.AND P2, PT, R14.reuse, 0x1, PT ;  /* 0x000000010e00780c */ /* 0x040fe40003f44270 */
[C---:B------:R-:W-:Y:S02]  /*40b0*/  ISETP.GT.AND P6, PT, R14.reuse, 0x10, PT ;  /* 0x000000100e00780c */ /* 0x040fe40003fc4270 */
[----:B------:R-:W-:Y:S02]  /*40c0*/  ISETP.GT.AND P5, PT, R14, 0x11, PT ;  /* 0x000000110e00780c */ /* 0x000fe40003fa4270 */
[----:B------:R-:W-:Y:S01]  /*40d0*/  FSEL R24, R24, -INF , P3 ;  /* 0xff80000018187808 */ /* 0x000fe20001800000 */
[----:B------:R-:W-:Y:S01]  /*40e0*/  HGMMA.64x8x16.F32 R44, gdesc[UR4], RZ, !UPT, gsb0 ;  /* 0x00000000042c79f0 */ /* 0x000fe2000c0008ff */
[----:B------:R-:W-:Y:S01]  /*40f0*/  UMOV UR7, 0x40000000 ;  /* 0x4000000000077882 */ /* 0x000fe20000000000 */
[----:B------:R-:W-:Y:S01]  /*4100*/  FSEL R12, R25, -INF , P2 ;  /* 0xff800000190c7808 */ /* 0x000fe20001000000 */
[----:B------:R-:W-:Y:S01]  /*4110*/  VIADD R25, R18, 0x2 ;  /* 0x0000000212197836 */ /* 0x000fe20000000000 */
[----:B------:R-:W-:Y:S01]  /*4120*/  UMOV UR6, UR8 ;  /* 0x0000000800067c82 */ /* 0x000fe20008000000 */
[----:B------:R-:W-:-:S02]  /*4130*/  FSEL R28, R28, -INF , P6 ;  /* 0xff8000001c1c7808 */ /* 0x000fc40003000000 */
[----:B------:R-:W-:Y:S02]  /*4140*/  FSEL R22, R29, -INF , P5 ;  /* 0xff8000001d167808 */ /* 0x000fe40002800000 */
[C---:B------:R-:W-:Y:S02]  /*4150*/  ISETP.GT.AND P1, PT, R14.reuse, 0x20, PT ;  /* 0x000000200e00780c */ /* 0x040fe40003f24270 */
[C---:B------:R-:W-:Y:S02]  /*4160*/  ISETP.GT.AND P4, PT, R14.reuse, 0x21, PT ;  /* 0x000000210e00780c */ /* 0x040fe40003f84270 */
[C---:B------:R-:W-:Y:S02]  /*4170*/  ISETP.GT.AND P3, PT, R14.reuse, 0x30, PT ;  /* 0x000000300e00780c */ /* 0x040fe40003f64270 */
[C---:B------:R-:W-:Y:S02]  /*4180*/  ISETP.GT.AND P2, PT, R14.reuse, 0x31, PT ;  /* 0x000000310e00780c */ /* 0x040fe40003f44270 */
[----:B------:R-:W-:-:S02]  /*4190*/  ISETP.GT.AND P6, PT, R14, 0x40, PT ;  /* 0x000000400e00780c */ /* 0x000fc40003fc4270 */
[----:B------:R-:W-:Y:S01]  /*41a0*/  ISETP.GT.AND P5, PT, R14, 0x41, PT ;  /* 0x000000410e00780c */ /* 0x000fe20003fa4270 */
[----:B------:R-:W-:Y:S01]  /*41b0*/  VIADD R14, R23, 0x100 ;  /* 0x00000100170e7836 */ /* 0x000fe20000000000 */
[----:B------:R-:W-:Y:S01]  /*41c0*/  R2UR UR10, R13 ;  /* 0x000000000d0a72ca */ /* 0x000fe200000e0000 */
[----:B------:R-:W-:Y:S01]  /*41d0*/  VIADD R13, R23, 0x82 ;  /* 0x00000082170d7836 */ /* 0x000fe20000000000 */
[----:B------:R-:W-:Y:S02]  /*41e0*/  R2UR UR12, R19 ;  /* 0x00000000130c72ca */ /* 0x000fe400000e0000 */
[----:B------:R-:W-:Y:S01]  /*41f0*/  R2UR UR9, R14 ;  /* 0x000000000e0972ca */ /* 0x000fe200000e0000 */
[----:B------:R-:W-:Y:S01]  /*4200*/  VIADD R14, R23, 0x200 ;  /* 0x00000200170e7836 */ /* 0x000fe20000000000 */
[----:B------:R-:W-:Y:S02]  /*4210*/  R2UR UR13, R25 ;  /* 0x00000000190d72ca */ /* 0x000fe400000e0000 */
[----:B------:R-:W-:Y:S01]  /*4220*/  R2UR UR14, R13 ;  /* 0x000000000d0e72ca */ /* 0x000fe200000e0000 */
[----:B------:R-:W-:Y:S01]  /*4230*/  VIADD R13, R23, 0x102 ;  /* 0x00000102170d7836 */ /* 0x000fe20000000000 */
[----:B------:R-:W-:-:S02]  /*4240*/  R2UR UR11, R14 ;  /* 0x000000000e0b72ca */ /* 0x000fc400000e0000 */
[----:B------:R-:W-:Y:S02]  /*4250*/  IADD3 R14, R236, 0x8, R11 ;  /* 0x00000008ec0e7810 */ /* 0x000fe40007ffe00b */
[----:B------:R-:W-:Y:S01]  /*4260*/  R2UR UR8, R13 ;  /* 0x000000000d0872ca */ /* 0x000fe200000e0000 */
[----:B------:R-:W-:Y:S01]  /*4270*/  VIADD R13, R23, 0x182 ;  /* 0x00000182170d7836 */ /* 0x000fe20000000000 */
[----:B------:R-:W-:Y:S02]  /*4280*/  MOV R7, UR45 ;  /* 0x0000002d00077c02 */ /* 0x000fe40008000f00 */
[----:B------:R-:W-:Y:S02]  /*4290*/  MOV R6, UR44 ;  /* 0x0000002c00067c02 */ /* 0x000fe40008000f00 */
[----:B------:R-:W-:Y:S02]  /*42a0*/  MOV R21, UR43 ;  /* 0x0000002b00157c02 */ /* 0x000fe40008000f00 */
[----:B------:R-:W-:-:S02]  /*42b0*/  MOV R20, UR40 ;  /* 0x0000002800147c02 */ /* 0x000fc40008000f00 */
[----:B----4-:R-:W-:Y:S02]  /*42c0*/  MOV R8, UR46 ;  /* 0x0000002e00087c02 */ /* 0x010fe40008000f00 */
[----:B------:R-:W-:Y:S01]  /*42d0*/  MOV R9, UR47 ;  /* 0x0000002f00097c02 */ /* 0x000fe20008000f00 */
        /* <DEDUP_REMOVED lines=35> */
[----:B------:R-:W-:Y:S01]  /*4510*/  WARPGROUP.ARRIVE ;  /* 0x00000000000079c5 */ /* 0x000fe20000000000 */
[----:B------:R-:W-:Y:S01]  /*4520*/  VIADD R11, R23, 0x904 ;  /* 0x00000904170b7836 */ /* 0x000fe20000000000 */
[----:B-----5:R-:W-:-:S04]  /*4530*/  VIMNMX R14, R224, R14, PT ;  /* 0x0000000ee00e7248 */ /* 0x020fc80003fe0100 */
[----:B------:R-:W-:Y:S01]  /*4540*/  HGMMA.64x8x16.F32 R44, gdesc[UR4], R44, gsb0 ;  /* 0x00000000042c79f0 */ /* 0x000fe2000800082c */
[----:B------:R-:W-:Y:S01]  /*4550*/  UMOV UR6, UR14 ;  /* 0x0000000e00067c82 */ /* 0x000fe20008000000 */
[----:B------:R-:W-:Y:S01]  /*4560*/  UMOV UR7, 0x40000000 ;  /* 0x4000000000077882 */ /* 0x000fe20000000000 */
[----:B------:R-:W-:Y:S01]  /*4570*/  FSEL R32, R32, -INF , P1 ;  /* 0xff80000020207808 */ /* 0x000fe20000800000 */
[----:B------:R-:W-:Y:S01]  /*4580*/  UMOV UR57, 0x40000040 ;  /* 0x4000004000397882 */ /* 0x000fe20000000000 */
[----:B------:R-:W-:Y:S01]  /*4590*/  FSEL R36, R36, -INF , P3 ;  /* 0xff80000024247808 */ /* 0x000fe20001800000 */
[----:B------:R-:W-:Y:S01]  /*45a0*/  UMOV UR59, 0x40 ;  /* 0x00000040003b7882 */ /* 0x000fe20000000000 */
[----:B------:R-:W-:Y:S01]  /*45b0*/  FSEL R40, R40, -INF , P6 ;  /* 0xff80000028287808 */ /* 0x000fe20003000000 */
        /* <DEDUP_REMOVED lines=10> */
[----:B------:R-:W4:Y:S01]  /*4660*/  LDL R224, [R1+0x4] ;  /* 0x0000040001e07983 */ /* 0x000f220000100800 */
[----:B------:R-:W-:-:S02]  /*4670*/  WARPGROUP.DEPBAR.LE gsb0, 0x0 ;  /* 0x00008000000079c5 */ /* 0x000fc40000010000 */
        /* <DEDUP_REMOVED lines=454> */
[----:B------:R-:W-:Y:S02]  /*62e0*/  WARPGROUP.DEPBAR.LE gsb0, 0x0 ;  /* 0x00008000000079c5 */ /* 0x000fe40000010000 */
[----:B------:R-:W-:-:S06]  /*62f0*/  WARPGROUP.ARRIVE ;  /* 0x00000000000079c5 */ /* 0x000fcc0000000000 */
[----:B------:R-:W-:Y:S01]  /*6300*/  HGMMA.64x8x16.F32 R220, gdesc[UR4], R220, gsb0 ;  /* 0x0000000004dc79f0 */ /* 0x000fe200080008dc */
[----:B------:R-:W-:Y:S01]  /*6310*/  UMOV UR6, UR10 ;  /* 0x0000000a00067c82 */ /* 0x000fe20008000000 */
[----:B------:R-:W-:Y:S01]  /*6320*/  UMOV UR7, 0x40000000 ;  /* 0x4000000000077882 */ /* 0x000fe20000000000 */
[----:B------:R-:W-:Y:S01]  /*6330*/  UMOV UR4, UR12 ;  /* 0x0000000c00047c82 */ /* 0x000fe20008000000 */
[----:B------:R-:W-:Y:S01]  /*6340*/  UMOV UR5, 0x40000040 ;  /* 0x4000004000057882 */ /* 0x000fe20000000000 */
[----:B------:R-:W-:Y:S01]  /*6350*/  VIADD R13, R23, 0x984 ;  /* 0x00000984170d7836 */ /* 0x000fe20000000000 */
[----:B------:R-:W-:Y:S01]  /*6360*/  ISETP.GT.AND P1, PT, R14, RZ, PT ;  /* 0x000000ff0e00720c */ /* 0x000fe20003f24270 */
[----:B------:R-:W-:Y:S01]  /*6370*/  VIADD R18, R18, 0x606 ;  /* 0x0000060612127836 */ /* 0x000fe20000000000 */
[----:B------:R-:W-:Y:S01]  /*6380*/  ULDC UR12, c[0x0][0x744] ;  /* 0x0001d100000c7ab9 */ /* 0x000fe20000000800 */
        /* <DEDUP_REMOVED lines=41> */
[----:B------:R-:W-:-:S12]  /*6620*/  UMOV UR7, 0x40000000 ;  /* 0x4000000000077882 */ /* 0x000fd80000000000 */
[----:B------:R-:W-:Y:S01]  /*6630*/  UMOV UR6, UR8 ;  /* 0x0000000800067c82 */ /* 0x000fe20008000000 */
        /* <DEDUP_REMOVED lines=10> */
[----:B------:R-:W-:-:S05]  /*66e0*/  VIADD R18, R23, 0x786 ;  /* 0x0000078617127836 */ /* 0x000fca0000000000 */
[----:B------:R-:W-:Y:S01]  /*66f0*/  R2UR UR6, R18 ;  /* 0x00000000120672ca */ /* 0x000fe200000e0000 */
[----:B------:R-:W-:Y:S01]  /*6700*/  UMOV UR5, 0x40000040 ;  /* 0x4000004000057882 */ /* 0x000fe20000000000 */
[----:B------:R-:W-:Y:S01]  /*6710*/  UMOV UR7, 0x40000000 ;  /* 0x4000000000077882 */ /* 0x000fe20000000000 */
[----:B------:R-:W-:Y:S01]  /*6720*/  FSEL R25, R26, -INF , P1 ;  /* 0xff8000001a197808 */ /* 0x000fe20000800000 */
[----:B--2---:R-:W-:Y:S01]  /*6730*/  FFMA.FTZ R11, R24, UR12, -R15 ;  /* 0x0000000c180b7c23 */ /* 0x004fe2000801080f */
[----:B------:R-:W-:Y:S01]  /*6740*/  ISETP.GT.AND P1, PT, R14, 0x1, PT ;  /* 0x000000010e00780c */ /* 0x000fe20003f24270 */
[----:B------:R-:W-:Y:S02]  /*6750*/  WARPGROUP.DEPBAR.LE gsb0, 0x0 ;  /* 0x00008000000079c5 */ /* 0x000fe40000010000 */
[----:B------:R-:W-:-:S06]  /*6760*/  WARPGROUP.ARRIVE ;  /* 0x00000000000079c5 */ /* 0x000fcc0000000000 */
[----:B------:R-:W-:Y:S01]  /*6770*/  HGMMA.64x8x16.F32 R44, gdesc[UR4], R44, gsb0 ;  /* 0x00000000042c79f0 */ /* 0x000fe2000800082c */
[----:B------:R-:W-:Y:S02]  /*6780*/  FSEL R24, R33, -INF , P4 ;  /* 0xff80000021187808 */ /* 0x000fe40002000000 */
[----:B------:R-:W-:-:S03]  /*6790*/  FSEL R29, R27, -INF , P1 ;  /* 0xff8000001b1d7808 */ /* 0x000fc60000800000 */
[----:B------:R-:W-:Y:S01]  /*67a0*/  FFMA.FTZ R27, R24, UR12, -R15 ;  /* 0x0000000c181b7c23 */ /* 0x000fe2000801080f */
[----:B------:R-:W-:-:S05]  /*67b0*/  VIADD R24, R23, 0x806 ;  /* 0x0000080617187836 */ /* 0x000fca0000000000 */
[----:B------:R-:W-:Y:S01]  /*67c0*/  R2UR UR8, R24 ;  /* 0x00000000180872ca */ /* 0x000fe200000e0000 */
[----:B------:R-:W-:-:S12]  /*67d0*/  UMOV UR7, 0x40000000 ;  /* 0x4000000000077882 */ /* 0x000fd80000000000 */
[----:B------:R-:W-:Y:S01]  /*67e0*/  UMOV UR6, UR8 ;  /* 0x0000000800067c82 */ /* 0x000fe20008000000 */
[----:B------:R-:W-:Y:S02]  /*67f0*/  WARPGROUP.DEPBAR.LE gsb0, 0x0 ;  /* 0x00008000000079c5 */ /* 0x000fe40000010000 */
[----:B------:R-:W-:-:S06]  /*6800*/  WARPGROUP.ARRIVE ;  /* 0x00000000000079c5 */ /* 0x000fcc0000000000 */
[----:B------:R-:W-:Y:S01]  /*6810*/  HGMMA.64x8x16.F32 R48, gdesc[UR4], R48, gsb0 ;  /* 0x00000000043079f0 */ /* 0x000fe20008000830 */
[----:B------:R-:W-:-:S05]  /*6820*/  VIADD R24, R23, 0x886 ;  /* 0x0000088617187836 */ /* 0x000fca0000000000 */
[----:B------:R-:W-:Y:S01]  /*6830*/  R2UR UR9, R24 ;  /* 0x00000000180972ca */ /* 0x000fe200000e0000 */
[----:B------:R-:W-:-:S12]  /*6840*/  UMOV UR7, 0x40000000 ;  /* 0x4000000000077882 */ /* 0x000fd80000000000 */
[----:B------:R-:W-:Y:S01]  /*6850*/  UMOV UR6, UR9 ;  /* 0x0000000900067c82 */ /* 0x000fe20008000000 */
[----:B------:R-:W-:Y:S02]  /*6860*/  WARPGROUP.DEPBAR.LE gsb0, 0x0 ;  /* 0x00008000000079c5 */ /* 0x000fe40000010000 */
[----:B------:R-:W-:-:S06]  /*6870*/  WARPGROUP.ARRIVE ;  /* 0x00000000000079c5 */ /* 0x000fcc0000000000 */
[----:B------:R-:W-:Y:S01]  /*6880*/  HGMMA.64x8x16.F32 R52, gdesc[UR4], R52, gsb0 ;  /* 0x00000000043479f0 */ /* 0x000fe20008000834 */
[----:B------:R-:W-:Y:S02]  /*6890*/  ISETP.GT.AND P1, PT, R14, 0x10, PT ;  /* 0x000000100e00780c */ /* 0x000fe40003f24270 */
        /* <DEDUP_REMOVED lines=17> */
[--C-:B------:R-:W-:Y:S01]  /*69b0*/  FFMA.FTZ R19, R28, UR12, -R15.reuse ;  /* 0x0000000c1c137c23 */ /* 0x100fe2000801080f */
[----:B------:R-:W-:Y:S01]  /*69c0*/  FSEL R28, R41, -INF , P5 ;  /* 0xff800000291c7808 */ /* 0x000fe20002800000 */
[----:B------:R-:W-:Y:S01]  /*69d0*/  FFMA.FTZ R13, R32, UR12, -R15 ;  /* 0x0000000c200d7c23 */ /* 0x000fe2000801080f */
[----:B------:R-:W-:Y:S01]  /*69e0*/  ISETP.GT.AND P1, PT, R14, 0x11, PT ;  /* 0x000000110e00780c */ /* 0x000fe20003f24270 */
[----:B------:R-:W-:Y:S02]  /*69f0*/  IMAD R32, R231, 0x4, R17 ;  /* 0x00000004e7207824 */ /* 0x000fe400078e0211 */
[----:B------:R-:W-:Y:S01]  /*6a00*/  FFMA.FTZ R28, R28, UR12, -R15 ;  /* 0x0000000c1c1c7c23 */ /* 0x000fe2000801080f */
[----:B------:R-:W-:Y:S02]  /*6a10*/  FSEL R31, R31, -INF , P1 ;  /* 0xff8000001f1f7808 */ /* 0x000fe40000800000 */
[C---:B------:R-:W-:Y:S01]  /*6a20*/  ISETP.GT.AND P1, PT, R14.reuse, 0x20, PT ;  /* 0x000000200e00780c */ /* 0x040fe20003f24270 */
[----:B------:R3:W-:Y:S01]  /*6a30*/  MUFU.EX2 R24, R28 ;  /* 0x0000001c00187308 */ /* 0x0007e20000000800 */
[----:B------:R-:W-:-:S02]  /*6a40*/  ISETP.GT.AND P2, PT, R14, 0x21, PT ;  /* 0x000000210e00780c */ /* 0x000fc40003f44270 */
[C---:B------:R-:W-:Y:S02]  /*6a50*/  ISETP.GT.AND P3, PT, R14.reuse, 0x30, PT ;  /* 0x000000300e00780c */ /* 0x040fe40003f64270 */
[C---:B------:R-:W-:Y:S02]  /*6a60*/  ISETP.GT.AND P4, PT, R14.reuse, 0x31, PT ;  /* 0x000000310e00780c */ /* 0x040fe40003f84270 */
[C---:B------:R-:W-:Y:S02]  /*6a70*/  ISETP.GT.AND P5, PT, R14.reuse, 0x40, PT ;  /* 0x000000400e00780c */ /* 0x040fe40003fa4270 */
[----:B------:R-:W-:Y:S01]  /*6a80*/  ISETP.GT.AND P6, PT, R14, 0x41, PT ;  /* 0x000000410e00780c */ /* 0x000fe20003fc4270 */
[----:B---3--:R-:W-:Y:S01]  /*6a90*/  FFMA.FTZ R28, R29, UR12, -R10 ;  /* 0x0000000c1d1c7c23 */ /* 0x008fe2000801080a */
[----:B------:R1:W-:Y:S01]  /*6aa0*/  MUFU.EX2 R14, R27 ;  /* 0x0000001b000e7308 */ /* 0x0003e20000000800 */
[----:B------:R-:W-:-:S05]  /*6ab0*/  VIADD R26, R17, 0x2c500 ;  /* 0x0002c500111a7836 */ /* 0x000fca0000000000 */
[----:B------:R-:W-:Y:S01]  /*6ac0*/  SHF.R.U32.HI R26, RZ, 0x4, R26 ;  /* 0x00000004ff1a7819 */ /* 0x000fe2000001161a */
[----:B------:R-:W-:Y:S02]  /*6ad0*/  WARPGROUP.DEPBAR.LE gsb0, 0x0 ;  /* 0x00008000000079c5 */ /* 0x000fe40000010000 */
[----:B-1----:R-:W1:Y:S04]  /*6ae0*/  LDS R27, [R32+0x2c300] ;  /* 0x02c30000201b7984 */ /* 0x002e680000000800 */
[----:B------:R-:W2:Y:S01]  /*6af0*/  LDS R29, [R32+0x2c320] ;  /* 0x02c32000201d7984 */ /* 0x000ea20000000800 */
[----:B------:R-:W-:Y:S01]  /*6b00*/  LOP3.LUT R26, R26, 0x3fff, RZ, 0xc0, !PT ;  /* 0x00003fff1a1a7812 */ /* 0x000fe200078ec0ff */
[--C-:B------:R-:W-:Y:S01]  /*6b10*/  FFMA.FTZ R36, R36, UR12, -R15.reuse ;  /* 0x0000000c24247c23 */ /* 0x100fe2000801080f */
[----:B------:R-:W-:Y:S01]  /*6b20*/  FSEL R35, R35, -INF , P2 ;  /* 0xff80000023237808 */ /* 0x000fe20001000000 */
[--C-:B------:R-:W-:Y:S01]  /*6b30*/  FFMA.FTZ R40, R40, UR12, -R15.reuse ;  /* 0x0000000c28287c23 */ /* 0x100fe2000801080f */
[----:B------:R-:W-:Y:S01]  /*6b40*/  FSEL R33, R34, -INF , P1 ;  /* 0xff80000022217808 */ /* 0x000fe20000800000 */
[----:B------:R-:W-:Y:S01]  /*6b50*/  FFMA.FTZ R12, R12, UR12, -R15 ;  /* 0x0000000c0c0c7c23 */ /* 0x000fe2000801080f */
[----:B------:R-:W-:-:S02]  /*6b60*/  FSEL R41, R38, -INF , P3 ;  /* 0xff80000026297808 */ /* 0x000fc40001800000 */
[----:B------:R-:W-:Y:S02]  /*6b70*/  FSEL R39, R39, -INF , P4 ;  /* 0xff80000027277808 */ /* 0x000fe40002000000 */
[----:B------:R-:W-:Y:S02]  /*6b80*/  FSEL R37, R42, -INF , P5 ;  /* 0xff8000002a257808 */ /* 0x000fe40002800000 */
[----:B------:R-:W-:Y:S01]  /*6b90*/  FSEL R43, R43, -INF , P6 ;  /* 0xff8000002b2b7808 */ /* 0x000fe20003000000 */
[--C-:B------:R-:W-:Y:S01]  /*6ba0*/  FFMA.FTZ R25, R25, UR12, -R10.reuse ;  /* 0x0000000c19197c23 */ /* 0x100fe2000801080a */
[----:B------:R-:W-:Y:S01]  /*6bb0*/  LOP3.LUT R26, R26, 0x80000, RZ, 0xfc, !PT ;  /* 0x000800001a1a7812 */ /* 0x000fe200078efcff */
[----:B------:R-:W-:Y:S01]  /*6bc0*/  FFMA.FTZ R22, R22, UR12, -R15 ;  /* 0x0000000c16167c23 */ /* 0x000fe2000801080f */
[--C-:B------:R-:W-:Y:S01]  /*6bd0*/  FFMA.FTZ R38, R31, UR12, -R10.reuse ;  /* 0x0000000c1f267c23 */ /* 0x100fe2000801080a */
[----:B------:R3:W-:Y:S01]  /*6be0*/  MUFU.EX2 R15, R36 ;  /* 0x00000024000f7308 */ /* 0x0007e20000000800 */
[--C-:B------:R-:W-:Y:S01]  /*6bf0*/  FFMA.FTZ R31, R35, UR12, -R10.reuse ;  /* 0x0000000c231f7c23 */ /* 0x100fe2000801080a */
[--C-:B------:R-:W-:Y:S01]  /*6c00*/  FFMA.FTZ R41, R41, UR12, -R10.reuse ;  /* 0x0000000c29297c23 */ /* 0x100fe2000801080a */
[--C-:B------:R-:W-:Y:S01]  /*6c10*/  FFMA.FTZ R35, R37, UR12, -R10.reuse ;  /* 0x0000000c25237c23 */ /* 0x100fe2000801080a */
[----:B------:R-:W-:-:S04]  /*6c20*/  FFMA.FTZ R34, R43, UR12, -R10 ;  /* 0x0000000c2b227c23 */ /* 0x000fc8000801080a */
[----:B------:R5:W-:Y:S01]  /*6c30*/  MUFU.EX2 R18, R30 ;  /* 0x0000001e00127308 */ /* 0x000be20000000800 */
[----:B---3--:R-:W-:-:S07]  /*6c40*/  FFMA.FTZ R36, R39, UR12, -R10 ;  /* 0x0000000c27247c23 */ /* 0x008fce000801080a */
[----:B------:R3:W-:Y:S01]  /*6c50*/  MUFU.EX2 R23, R40 ;  /* 0x0000002800177308 */ /* 0x0007e20000000800 */
[--C-:B-----5:R-:W-:Y:S01]  /*6c60*/  FFMA.FTZ R30, R225, UR12, -R10.reuse ;  /* 0x0000000ce11e7c23 */ /* 0x120fe2000801080a */
[----:B---3--:R-:W-:Y:S01]  /*6c70*/  FFMA.FTZ R40, R33, UR12, -R10 ;  /* 0x0000000c21287c23 */ /* 0x008fe2000801080a */
[----:B------:R-:W-:-:S05]  /*6c80*/  VIADD R10, R26, 0x80 ;  /* 0x000000801a0a7836 */ /* 0x000fca0000000000 */
[----:B------:R-:W3:Y:S01]  /*6c90*/  MUFU.EX2 R11, R11 ;  /* 0x0000000b000b7308 */ /* 0x000ee20000000800 */
[----:B------:R-:W-:-:S07]  /*6ca0*/  R2UR UR4, R10 ;  /* 0x000000000a0472ca */ /* 0x000fce00000e0000 */
[----:B------:R-:W5:Y:S01]  /*6cb0*/  MUFU.EX2 R12, R12 ;  /* 0x0000000c000c7308 */ /* 0x000f620000000800 */
[----:B------:R-:W-:-:S07]  /*6cc0*/  VIADD R10, R26, 0x100 ;  /* 0x000001001a0a7836 */ /* 0x000fce0000000000 */
[----:B------:R-:W-:Y:S08]  /*6cd0*/  MUFU.EX2 R25, R25 ;  /* 0x0000001900197308 */ /* 0x000ff00000000800 */
[----:B------:R-:W4:Y:S01]  /*6ce0*/  MUFU.EX2 R28, R28 ;  /* 0x0000001c001c7308 */ /* 0x000f220000000800 */
[----:B------:R-:W-:Y:S01]  /*6cf0*/  R2UR UR5, R10 ;  /* 0x000000000a0572ca */ /* 0x000fe200000e0000 */
[----:B------:R-:W-:-:S02]  /*6d00*/  VIADD R10, R26, 0x180 ;  /* 0x000001801a0a7836 */ /* 0x000fc40000000000 */
[----:B-1----:R-:W-:Y:S01]  /*6d10*/  FADD.FTZ R44, R44, -R27 ;  /* 0x8000001b2c2c7221 */ /* 0x002fe20000010000 */
[----:B--2---:R-:W-:Y:S01]  /*6d20*/  FADD.FTZ R46, R46, -R29 ;  /* 0x8000001d2e2e7221 */ /* 0x004fe20000010000 */
[--C-:B------:R-:W-:Y:S01]  /*6d30*/  FADD.FTZ R45, R45, -R27.reuse ;  /* 0x8000001b2d2d7221 */ /* 0x100fe20000010000 */
[--C-:B------:R-:W-:Y:S01]  /*6d40*/  FADD.FTZ R48, R48, -R27.reuse ;  /* 0x8000001b30307221 */ /* 0x100fe20000010000 */
[----:B------:R-:W-:Y:S01]  /*6d50*/  R2UR UR6, R10 ;  /* 0x000000000a0672ca */ /* 0x000fe200000e0000 */
[----:B------:R-:W1:Y:S01]  /*6d60*/  MUFU.EX2 R22, R22 ;  /* 0x0000001600167308 */ /* 0x000e620000000800 */
[--C-:B------:R-:W-:Y:S01]  /*6d70*/  FADD.FTZ R49, R49, -R27.reuse ;  /* 0x8000001b31317221 */ /* 0x100fe20000010000 */
[--C-:B------:R-:W-:Y:S01]  /*6d80*/  FADD.FTZ R52, R52, -R27.reuse ;  /* 0x8000001b34347221 */ /* 0x100fe20000010000 */
[--C-:B------:R-:W-:Y:S01]  /*6d90*/  FADD.FTZ R53, R53, -R27.reuse ;  /* 0x8000001b35357221 */ /* 0x100fe20000010000 */
[--C-:B------:R-:W-:Y:S01]  /*6da0*/  FADD.FTZ R216, R216, -R27.reuse ;  /* 0x8000001bd8d87221 */ /* 0x100fe20000010000 */
[--C-:B------:R-:W-:Y:S01]  /*6db0*/  FADD.FTZ R217, R217, -R27.reuse ;  /* 0x8000001bd9d97221 */ /* 0x100fe20000010000 */
[--C-:B------:R-:W-:Y:S01]  /*6dc0*/  FADD.FTZ R220, R220, -R27.reuse ;  /* 0x8000001bdcdc7221 */ /* 0x100fe20000010000 */
[----:B------:R-:W-:Y:S01]  /*6dd0*/  FADD.FTZ R221, R221, -R27 ;  /* 0x8000001bdddd7221 */ /* 0x000fe20000010000 */
[----:B------:R-:W2:Y:S01]  /*6de0*/  MUFU.EX2 R13, R13 ;  /* 0x0000000d000d7308 */ /* 0x000ea20000000800 */
[----:B---3--:R-:W-:Y:S01]  /*6df0*/  FMUL.FTZ R44, R11, R44 ;  /* 0x0000002c0b2c7220 */ /* 0x008fe20000410000 */
[----:B-----5:R-:W-:-:S02]  /*6e00*/  F2FP.F16.F32.PACK_AB R10, R12, R11 ;  /* 0x0000000b0c0a723e */ /* 0x020fc400000000ff */
[----:B----4-:R-:W-:Y:S01]  /*6e10*/  F2FP.F16.F32.PACK_AB R11, R28, R25 ;  /* 0x000000191c0b723e */ /* 0x010fe200000000ff */
[----:B------:R-:W-:Y:S06]  /*6e20*/  BAR.SYNC.DEFER_BLOCKING 0x9, 0x100 ;  /* 0x0244000000007b1d */ /* 0x000fec0000010000 */
[----:B------:R-:W3:Y:S08]  /*6e30*/  MUFU.EX2 R19, R19 ;  /* 0x0000001300137308 */ /* 0x000ef00000000800 */
[----:B------:R-:W-:Y:S08]  /*6e40*/  MUFU.EX2 R30, R30 ;  /* 0x0000001e001e7308 */ /* 0x000ff00000000800 */
[----:B------:R-:W4:Y:S08]  /*6e50*/  MUFU.EX2 R33, R38 ;  /* 0x0000002600217308 */ /* 0x000f300000000800 */
[----:B------:R5:W-:Y:S08]  /*6e60*/  MUFU.EX2 R27, R41 ;  /* 0x00000029001b7308 */ /* 0x000bf00000000800 */
[----:B------:R-:W-:Y:S01]  /*6e70*/  MUFU.EX2 R32, R40 ;  /* 0x0000002800207308 */ /* 0x000fe20000000800 */
[----:B-----5:R-:W-:-:S07]  /*6e80*/  FMUL.FTZ R41, R25, R46 ;  /* 0x0000002e19297220 */ /* 0x020fce0000410000 */
[----:B------:R-:W-:Y:S08]  /*6e90*/  MUFU.EX2 R31, R31 ;  /* 0x0000001f001f7308 */ /* 0x000ff00000000800 */
[----:B------:R-:W-:Y:S08]  /*6ea0*/  MUFU.EX2 R36, R36 ;  /* 0x0000002400247308 */ /* 0x000ff00000000800 */
[----:B------:R-:W5:Y:S08]  /*6eb0*/  MUFU.EX2 R25, R35 ;  /* 0x0000002300197308 */ /* 0x000f700000000800 */
[----:B------:R-:W5:Y:S01]  /*6ec0*/  MUFU.EX2 R34, R34 ;  /* 0x0000002200227308 */ /* 0x000f620000000800 */
[--C-:B------:R-:W-:Y:S01]  /*6ed0*/  FADD.FTZ R47, R47, -R29.reuse ;  /* 0x8000001d2f2f7221 */ /* 0x100fe20000010000 */
[----:B------:R-:W-:Y:S01]  /*6ee0*/  FMUL.FTZ R45, R12, R45 ;  /* 0x0000002d0c2d7220 */ /* 0x000fe20000410000 */
[----:B------:R-:W-:Y:S01]  /*6ef0*/  FADD.FTZ R222, R222, -R29 ;  /* 0x8000001ddede7221 */ /* 0x000fe20000010000 */
[----:B------:R-:W-:Y:S01]  /*6f00*/  FMUL.FTZ R53, R14, R53 ;  /* 0x000000350e357220 */ /* 0x000fe20000410000 */
[----:B------:R-:W-:Y:S01]  /*6f10*/  FMUL.FTZ R12, R28, R47 ;  /* 0x0000002f1c0c7220 */ /* 0x000fe20000410000 */
[----:B------:R-:W-:Y:S01]  /*6f20*/  FMUL.FTZ R221, R24, R221 ;  /* 0x000000dd18dd7220 */ /* 0x000fe20000410000 */
[----:B-1----:R-:W-:Y:S01]  /*6f30*/  FMUL.FTZ R49, R22, R49 ;  /* 0x0000003116317220 */ /* 0x002fe20000410000 */
[----:B--2---:R-:W-:Y:S01]  /*6f40*/  FMUL.FTZ R52, R13, R52 ;  /* 0x000000340d347220 */ /* 0x004fe20000410000 */
[----:B------:R-:W-:Y:S01]  /*6f50*/  F2FP.F16.F32.PACK_AB R14, R14, R13 ;  /* 0x0000000d0e0e723e */ /* 0x000fe200000000ff */
[----:B------:R-:W-:Y:S01]  /*6f60*/  FMUL.FTZ R28, R18, R217 ;  /* 0x000000d9121c7220 */ /* 0x000fe20000410000 */
[----:B------:R-:W-:Y:S01]  /*6f70*/  FMUL.FTZ R220, R23, R220 ;  /* 0x000000dc17dc7220 */ /* 0x000fe20000410000 */
[----:B------:R-:W-:Y:S01]  /*6f80*/  F2FP.F16.F32.PACK_AB R24, R24, R23 ;  /* 0x000000171818723e */ /* 0x000fe200000000ff */
[----:B------:R-:W-:Y:S01]  /*6f90*/  FMUL.FTZ R13, R15, R216 ;  /* 0x000000d80f0d7220 */ /* 0x000fe20000410000 */
[----:B---3--:R-:W-:Y:S01]  /*6fa0*/  F2FP.F16.F32.PACK_AB R22, R22, R19 ;  /* 0x000000131616723e */ /* 0x008fe200000000ff */
[----:B------:R-:W-:Y:S01]  /*6fb0*/  FMUL.FTZ R48, R19, R48 ;  /* 0x0000003013307220 */ /* 0x000fe20000410000 */
[----:B------:R-:W-:-:S02]  /*6fc0*/  F2FP.F16.F32.PACK_AB R18, R18, R15 ;  /* 0x0000000f1212723e */ /* 0x000fc400000000ff */
[----:B----4-:R-:W-:Y:S01]  /*6fd0*/  F2FP.F16.F32.PACK_AB R23, R33, R30 ;  /* 0x0000001e2117723e */ /* 0x010fe200000000ff */
[----:B-----5:R-:W-:Y:S01]  /*6fe0*/  FMUL.FTZ R222, R25, R222 ;  /* 0x000000de19de7220 */ /* 0x020fe20000410000 */
[----:B------:R-:W-:Y:S02]  /*6ff0*/  F2FP.F16.F32.PACK_AB R15, R31, R32 ;  /* 0x000000201f0f723e */ /* 0x000fe400000000ff */
[----:B------:R-:W-:Y:S01]  /*7000*/  F2FP.F16.F32.PACK_AB R19, R36, R27 ;  /* 0x0000001b2413723e */ /* 0x000fe200000000ff */
[----:B------:R1:W-:Y:S01]  /*7010*/  STSM.16.M88.2 [R0+0x2c500], R10 ;  /* 0x02c5000a00007844 */ /* 0x0003e20000000100 */
[----:B------:R-:W-:-:S03]  /*7020*/  F2FP.F16.F32.PACK_AB R25, R34, R25 ;  /* 0x000000192219723e */ /* 0x000fc600000000ff */
[----:B------:R-:W-:Y:S04]  /*7030*/  STSM.16.M88.2 [R0+0x2cd00], R22 ;  /* 0x02cd001600007844 */ /* 0x000fe80000000100 */
[----:B------:R2:W-:Y:S04]  /*7040*/  STSM.16.M88.2 [R0+0x2d500], R14 ;  /* 0x02d5000e00007844 */ /* 0x0005e80000000100 */
[----:B------:R-:W-:Y:S04]  /*7050*/  STSM.16.M88.2 [R0+0x2dd00], R18 ;  /* 0x02dd001200007844 */ /* 0x000fe80000000100 */
[----:B------:R-:W-:Y:S01]  /*7060*/  STSM.16.M88.2 [R0+0x2e500], R24 ;  /* 0x02e5001800007844 */ /* 0x000fe20000000100 */
[----:B------:R-:W-:Y:S01]  /*7070*/  @!PT LDS RZ, [RZ] ;  /* 0x00000000fffff984 */ /* 0x000fe20000000800 */
[----:B------:R-:W-:Y:S01]  /*7080*/  @!PT LDS RZ, [RZ] ;  /* 0x00000000fffff984 */ /* 0x000fe20000000800 */
[----:B------:R-:W-:Y:S01]  /*7090*/  @!PT LDS RZ, [RZ] ;  /* 0x00000000fffff984 */ /* 0x000fe20000000800 */
[----:B------:R-:W-:Y:S01]  /*70a0*/  @!PT LDS RZ, [RZ] ;  /* 0x00000000fffff984 */ /* 0x000fe20000000800 */
[----:B------:R3:W-:Y:S06]  /*70b0*/  MEMBAR.ALL.CTA ;  /* 0x0000000000007992 */ /* 0x0007ec0000008000 */
[----:B---3--:R-:W3:Y:S01]  /*70c0*/  FENCE.VIEW.ASYNC.S ;  /* 0x00000000000073c6 */ /* 0x008ee20000000000 */
[----:B------:R-:W-:-:S02]  /*70d0*/  VIADD R37, R26, 0x200 ;  /* 0x000002001a257836 */ /* 0x000fc40000000000 */
[----:B------:R-:W-:Y:S02]  /*70e0*/  IMAD R216, R4, 0x2000, R5 ;  /* 0x0000200004d87824 */ /* 0x000fe400078e0205 */
[--C-:B------:R-:W-:Y:S01]  /*70f0*/  FADD.FTZ R38, R51, -R29.reuse ;  /* 0x8000001d33267221 */ /* 0x100fe20000010000 */
[----:B------:R-:W-:Y:S01]  /*7100*/  R2UR UR7, R37 ;  /* 0x00000000250772ca */ /* 0x000fe200000e0000 */
[--C-:B------:R-:W-:Y:S01]  /*7110*/  FADD.FTZ R37, R50, -R29.reuse ;  /* 0x8000001d32257221 */ /* 0x100fe20000010000 */
[--C-:B------:R-:W-:Y:S01]  /*7120*/  FADD.FTZ R39, R54, -R29.reuse ;  /* 0x8000001d36277221 */ /* 0x100fe20000010000 */
[--C-:B------:R-:W-:Y:S01]  /*7130*/  FADD.FTZ R40, R55, -R29.reuse ;  /* 0x8000001d37287221 */ /* 0x100fe20000010000 */
[--C-:B------:R-:W-:Y:S01]  /*7140*/  FADD.FTZ R218, R218, -R29.reuse ;  /* 0x8000001ddada7221 */ /* 0x100fe20000010000 */
[--C-:B------:R-:W-:Y:S01]  /*7150*/  FADD.FTZ R219, R219, -R29.reuse ;  /* 0x8000001ddbdb7221 */ /* 0x100fe20000010000 */
[----:B------:R-:W-:Y:S01]  /*7160*/  FADD.FTZ R29, R223, -R29 ;  /* 0x8000001ddf1d7221 */ /* 0x000fe20000010000 */
[----:B------:R-:W-:Y:S01]  /*7170*/  SHF.R.U32.HI R217, RZ, 0x4, R216 ;  /* 0x00000004ffd97819 */ /* 0x000fe200000116d8 */
[----:B------:R-:W-:Y:S01]  /*7180*/  FMUL.FTZ R37, R30, R37 ;  /* 0x000000251e257220 */ /* 0x000fe20000410000 */
[----:B------:R-:W-:Y:S01]  /*7190*/  FMUL.FTZ R38, R33, R38 ;  /* 0x0000002621267220 */ /* 0x000fe20000410000 */
[----:B------:R-:W-:Y:S01]  /*71a0*/  FMUL.FTZ R39, R32, R39 ;  /* 0x0000002720277220 */ /* 0x000fe20000410000 */
[----:B-1----:R-:W-:Y:S01]  /*71b0*/  FMUL.FTZ R10, R31, R40 ;  /* 0x000000281f0a7220 */ /* 0x002fe20000410000 */
[----:B------:R-:W-:Y:S01]  /*71c0*/  FMUL.FTZ R218, R27, R218 ;  /* 0x000000da1bda7220 */ /* 0x000fe20000410000 */
[----:B------:R-:W-:Y:S01]  /*71d0*/  FMUL.FTZ R219, R36, R219 ;  /* 0x000000db24db7220 */ /* 0x000fe20000410000 */
[----:B------:R-:W-:Y:S01]  /*71e0*/  FMUL.FTZ R11, R34, R29 ;  /* 0x0000001d220b7220 */ /* 0x000fe20000410000 */
[----:B------:R-:W-:-:S02]  /*71f0*/  LOP3.LUT R217, R217, 0x3fff, RZ, 0xc0, !PT ;  /* 0x00003fffd9d97812 */ /* 0x000fc400078ec0ff */
[----:B------:R-:W-:Y:S02]  /*7200*/  F2FP.F16.F32.PACK_AB R40, R45, R44 ;  /* 0x0000002c2d28723e */ /* 0x000fe400000000ff */
[----:B------:R-:W-:Y:S02]  /*7210*/  F2FP.F16.F32.PACK_AB R48, R49, R48 ;  /* 0x000000303130723e */ /* 0x000fe400000000ff */
[----:B------:R-:W-:Y:S01]  /*7220*/  F2FP.F16.F32.PACK_AB R41, R12, R41 ;  /* 0x000000290c29723e */ /* 0x000fe200000000ff */
[----:B---3--:R-:W-:Y:S01]  /*7230*/  BAR.SYNC.DEFER_BLOCKING 0x9, 0x100 ;  /* 0x0244000000007b1d */ /* 0x008fe20000010000 */
[----:B------:R-:W-:Y:S02]  /*7240*/  F2FP.F16.F32.PACK_AB R52, R53, R52 ;  /* 0x000000343534723e */ /* 0x000fe400000000ff */
[----:B------:R-:W-:Y:S02]  /*7250*/  F2FP.F16.F32.PACK_AB R49, R38, R37 ;  /* 0x000000252631723e */ /* 0x000fe400000000ff */
[----:B------:R-:W-:-:S02]  /*7260*/  F2FP.F16.F32.PACK_AB R53, R10, R39 ;  /* 0x000000270a35723e */ /* 0x000fc400000000ff */
[----:B------:R-:W-:Y:S02]  /*7270*/  F2FP.F16.F32.PACK_AB R28, R28, R13 ;  /* 0x0000000d1c1c723e */ /* 0x000fe400000000ff */
[----:B------:R-:W-:Y:S02]  /*7280*/  F2FP.F16.F32.PACK_AB R220, R221, R220 ;  /* 0x000000dcdddc723e */ /* 0x000fe400000000ff */
[----:B------:R-:W-:Y:S02]  /*7290*/  R2UR UR56, R217 ;  /* 0x00000000d93872ca */ /* 0x000fe400000e0000 */
[----:B------:R-:W-:Y:S02]  /*72a0*/  R2UR UR58, R26 ;  /* 0x000000001a3a72ca */ /* 0x000fe400000e0000 */
[----:B------:R-:W-:Y:S02]  /*72b0*/  F2FP.F16.F32.PACK_AB R29, R219, R218 ;  /* 0x000000dadb1d723e */ /* 0x000fe400000000ff */
[----:B------:R-:W-:Y:S01]  /*72c0*/  F2FP.F16.F32.PACK_AB R221, R11, R222 ;  /* 0x000000de0bdd723e */ /* 0x000fe200000000ff */
[----:B------:R-:W-:Y:S04]  /*72d0*/  STSM.16.M88.2 [R0+0x2ed00], R40 ;  /* 0x02ed002800007844 */ /* 0x000fe80000000100 */
[----:B------:R-:W-:Y:S04]  /*72e0*/  STSM.16.M88.2 [R0+0x2f500], R48 ;  /* 0x02f5003000007844 */ /* 0x000fe80000000100 */
[----:B------:R-:W-:Y:S04]  /*72f0*/  STSM.16.M88.2 [R0+0x2fd00], R52 ;  /* 0x02fd003400007844 */ /* 0x000fe80000000100 */
[----:B------:R-:W-:Y:S04]  /*7300*/  STSM.16.M88.2 [R0+0x30500], R28 ;  /* 0x0305001c00007844 */ /* 0x000fe80000000100 */
[----:B------:R1:W-:Y:S01]  /*7310*/  STSM.16.M88.2 [R0+0x30d00], R220 ;  /* 0x030d00dc00007844 */ /* 0x0003e20000000100 */
[----:B------:R-:W-:-:S06]  /*7320*/  WARPGROUP.ARRIVE ;  /* 0x00000000000079c5 */ /* 0x000fcc0000000000 */
[----:B------:R-:W-:Y:S01]  /*7330*/  HGMMA.64x16x16.F32 R136, gdesc[UR56].tnspA.tnspB, R136, gsb0 ;  /* 0x60200000388879f0 */ /* 0x000fe20008000888 */
        /* <DEDUP_REMOVED lines=116> */
[----:B------:R-:W-:Y:S01]  /*7a80*/  VIADD R10, R26, 0x30 ;  /* 0x000000301a0a7836 */ /* 0x000fe20000000000 */
[----:B------:R-:W-:Y:S02]  /*7a90*/  UMOV UR46, UR22 ;  /* 0x00000016002e7c82 */ /* 0x000fe40008000000 */
[----:B------:R-:W-:Y:S02]  /*7aa0*/  R2UR UR20, R5 ;  /* 0x00000000051472ca */ /* 0x000fe400000e0000 */
[----:B------:R-:W-:Y:S01]  /*7ab0*/  R2UR UR22, R10 ;  /* 0x000000000a1672ca */ /* 0x000fe200000e0000 */
[----:B------:R-:W-:Y:S01]  /*7ac0*/  UMOV UR47, UR23 ;  /* 0x00000017002f7c82 */ /* 0x000fe20008000000 */
[----:B------:R-:W-:Y:S01]  /*7ad0*/  UMOV UR21, 0x40000040 ;  /* 0x4000004000157882 */ /* 0x000fe20000000000 */
[----:B------:R-:W-:Y:S01]  /*7ae0*/  UMOV UR23, 0x40 ;  /* 0x0000004000177882 */ /* 0x000fe20000000000 */
[----:B------:R-:W-:-:S02]  /*7af0*/  WARPGROUP.DEPBAR.LE gsb0, 0x0 ;  /* 0x00008000000079c5 */ /* 0x000fc40000010000 */
[----:B------:R-:W-:-:S07]  /*7b00*/  WARPGROUP.ARRIVE ;  /* 0x00000000000079c5 */ /* 0x000fce0000000000 */
[----:B------:R-:W-:Y:S01]  /*7b10*/  HGMMA.64x16x16.F32 R136, gdesc[UR20].tnspA.tnspB, R136, gsb0 ;  /* 0x60200000148879f0 */ /* 0x000fe20008000888 */
[----:B--2---:R-:W-:Y:S01]  /*7b20*/  VIADD R14, R26, 0xb0 ;  /* 0x000000b01a0e7836 */ /* 0x004fe20000000000 */
        /* <DEDUP_REMOVED lines=37> */
[----:B------:R-:W-:Y:S01]  /*7d80*/  MOV R219, UR40 ;  /* 0x0000002800db7c02 */ /* 0x000fe20008000f00 */
[----:B------:R-:W-:-:S08]  /*7d90*/  UMOV UR17, UR21 ;  /* 0x0000001500117c82 */ /* 0x000fd00008000000 */
        /* <DEDUP_REMOVED lines=15> */
[----:B--2---:R-:W2:Y:S01]  /*7e90*/  FENCE.VIEW.ASYNC.S ;  /* 0x00000000000073c6 */ /* 0x004ea20000000000 */
[----:B------:R-:W-:Y:S01]  /*7ea0*/  R2UR UR24, R23 ;  /* 0x00000000171872ca */ /* 0x000fe200000e0000 */
[----:B--2---:R-:W-:Y:S01]  /*7eb0*/  BAR.SYNC.DEFER_BLOCKING 0x9, 0x100 ;  /* 0x0244000000007b1d */ /* 0x004fe20000010000 */
[----:B------:R-:W-:-:S02]  /*7ec0*/  MOV R12, UR43 ;  /* 0x0000002b000c7c02 */ /* 0x000fc40008000f00 */
[----:B-1----:R-:W-:Y:S02]  /*7ed0*/  MOV R220, UR42 ;  /* 0x0000002a00dc7c02 */ /* 0x002fe40008000f00 */
[----:B------:R-:W-:Y:S01]  /*7ee0*/  MOV R13, UR41 ;  /* 0x00000029000d7c02 */ /* 0x000fe20008000f00 */
[----:B------:R-:W-:-:S06]  /*7ef0*/  UMOV UR41, 0x40000040 ;  /* 0x4000004000297882 */ /* 0x000fcc0000000000 */
[----:B------:R-:W-:Y:S01]  /*7f00*/  UMOV UR42, UR24 ;  /* 0x00000018002a7c82 */ /* 0x000fe20008000000 */
[----:B------:R-:W-:Y:S01]  /*7f10*/  UMOV UR43, 0x8 ;  /* 0x00000008002b7882 */ /* 0x000fe20000000000 */
[----:B------:R-:W-:-:S06]  /*7f20*/  WARPGROUP.ARRIVE ;  /* 0x00000000000079c5 */ /* 0x000fcc0000000000 */
        /* <DEDUP_REMOVED lines=14> */
[----:B------:R-:W-:Y:S01]  /*8010*/  IMAD.U32 R15, RZ, RZ, UR43 ;  /* 0x0000002bff0f7e24 */ /* 0x000fe2000f8e00ff */
[----:B------:R-:W-:Y:S01]  /*8020*/  R2UR UR43, R12 ;  /* 0x000000000c2b72ca */ /* 0x000fe200000e0000 */
        /* <DEDUP_REMOVED lines=15> */
[----:B------:R-:W-:Y:S01]  /*8120*/  R2UR UR45, R11 ;  /* 0x000000000b2d72ca */ /* 0x000fe200000e0000 */
[----:B------:R-:W-:Y:S02]  /*8130*/  VIADD R10, R5, 0x180 ;  /* 0x00000180050a7836 */ /* 0x000fe40000000000 */
[----:B------:R-:W-:Y:S01]  /*8140*/  VIADD R11, R23, 0x180 ;  /* 0x00000180170b7836 */ /* 0x000fe20000000000 */
[----:B------:R-:W-:Y:S02]  /*8150*/  R2UR UR44, R218 ;  /* 0x00000000da2c72ca */ /* 0x000fe400000e0000 */
[----:B------:R-:W-:Y:S02]  /*8160*/  R2UR UR4, R10 ;  /* 0x000000000a0472ca */ /* 0x000fe400000e0000 */
[----:B------:R-:W-:Y:S01]  /*8170*/  R2UR UR5, R11 ;  /* 0x000000000b0572ca */ /* 0x000fe200000e0000 */
[----:B------:R-:W-:Y:S01]  /*8180*/  UMOV UR28, UR52 ;  /* 0x00000034001c7c82 */ /* 0x000fe20008000000 */
[----:B------:R-:W-:Y:S01]  /*8190*/  R2UR UR41, R13 ;  /* 0x000000000d2972ca */ /* 0x000fe200000e0000 */
[----:B------:R-:W-:Y:S01]  /*81a0*/  UMOV UR29, UR53 ;  /* 0x00000035001d7c82 */ /* 0x000fe20008000000 */
[----:B------:R-:W-:Y:S01]  /*81b0*/  IMAD.U32 R12, RZ, RZ, UR46 ;  /* 0x0000002eff0c7e24 */ /* 0x000fe2000f8e00ff */
[----:B------:R-:W-:Y:S01]  /*81c0*/  UMOV UR53, UR45 ;  /* 0x0000002d00357c82 */ /* 0x000fe20008000000 */
[----:B------:R-:W-:Y:S01]  /*81d0*/  IMAD.U32 R13, RZ, RZ, UR47 ;  /* 0x0000002fff0d7e24 */ /* 0x000fe2000f8e00ff */
[----:B------:R-:W-:Y:S01]  /*81e0*/  UMOV UR45, 0x40000040 ;  /* 0x40000040002d7882 */ /* 0x000fe20000000000 */
[----:B------:R-:W-:Y:S01]  /*81f0*/  UMOV UR47, 0x8 ;  /* 0x00000008002f7882 */ /* 0x000fe20000000000 */
[----:B------:R-:W-:-:S02]  /*8200*/  UMOV UR52, UR44 ;  /* 0x0000002c00347c82 */ /* 0x000fc40008000000 */
        /* <DEDUP_REMOVED lines=12> */
[----:B------:R-:W-:Y:S01]  /*82d0*/  R2UR UR5, R23 ;  /* 0x00000000170572ca */ /* 0x000fe200000e0000 */
[----:B------:R-:W-:Y:S01]  /*82e0*/  UMOV UR33, UR43 ;  /* 0x0000002b00217c82 */ /* 0x000fe20008000000 */
[----:B------:R-:W-:Y:S01]  /*82f0*/  UMOV UR37, UR41 ;  /* 0x0000002900257c82 */ /* 0x000fe20008000000 */
[----:B------:R-:W-:Y:S01]  /*8300*/  UMOV UR41, 0x40000040 ;  /* 0x4000004000297882 */ /* 0x000fe20000000000 */
[----:B------:R-:W-:-:S03]  /*8310*/  UMOV UR43, 0x8 ;  /* 0x00000008002b7882 */ /* 0x000fc60000000000 */
[----:B------:R-:W-:Y:S02]  /*8320*/  UMOV UR36, UR40 ;  /* 0x0000002800247c82 */ /* 0x000fe40008000000 */
[----:B------:R-:W-:Y:S02]  /*8330*/  UMOV UR32, UR42 ;  /* 0x0000002a00207c82 */ /* 0x000fe40008000000 */
[----:B------:R-:W-:Y:S02]  /*8340*/  UMOV UR40, UR4 ;  /* 0x0000000400287c82 */ /* 0x000fe40008000000 */
[----:B------:R-:W-:Y:S01]  /*8350*/  UMOV UR42, UR5 ;  /* 0x00000005002a7c82 */ /* 0x000fe20008000000 */
[----:B------:R-:W-:Y:S01]  /*8360*/  IMAD.U32 R10, RZ, RZ, UR46 ;  /* 0x0000002eff0a7e24 */ /* 0x000fe2000f8e00ff */
[----:B------:R-:W-:Y:S02]  /*8370*/  WARPGROUP.DEPBAR.LE gsb0, 0x0 ;  /* 0x00008000000079c5 */ /* 0x000fe40000010000 */
        /* <DEDUP_REMOVED lines=93> */
[----:B------:R-:W-:Y:S01]  /*8950*/  R2UR UR47, R9 ;  /* 0x00000000092f72ca */ /* 0x000fe200000e0000 */
[----:B------:R-:W-:Y:S02]  /*8960*/  WARPGROUP.DEPBAR.LE gsb0, 0x0 ;  /* 0x00008000000079c5 */ /* 0x000fe40000010000 */
[----:B------:R-:W-:-:S06]  /*8970*/  WARPGROUP.ARRIVE ;  /* 0x00000000000079c5 */ /* 0x000fcc0000000000 */
[----:B------:R-:W-:Y:S01]  /*8980*/  HGMMA.64x16x16.F32 R160, gdesc[UR8].tnspA.tnspB, R160, gsb0 ;  /* 0x6020000008a079f0 */ /* 0x000fe200080008a0 */
[----:B------:R-:W-:Y:S01]  /*8990*/  IMAD.SHL.U32 R9, R3, 0x4000, RZ ;  /* 0x0000400003097824 */ /* 0x000fe200078e00ff */
[----:B------:R-:W-:-:S04]  /*89a0*/  R2UR UR40, R20 ;  /* 0x00000000142872ca */ /* 0x000fc800000e0000 */
[----:B------:R-:W-:-:S04]  /*89b0*/  IADD3 R20, P1, R9, R234, RZ ;  /* 0x000000ea09147210 */ /* 0x000fc80007f3e0ff */
[----:B------:R-:W-:Y:S02]  /*89c0*/  LEA.HI.X.SX32 R9, R9, R224, 0x1, P1 ;  /* 0x000000e009097211 */ /* 0x000fe400008f0eff */
        /* <DEDUP_REMOVED lines=9> */
[----:B------:R1:W-:Y:S01]  /*8a60*/  REDG.E.ADD.F32x4.FTZ.RN.STRONG.GPU desc[UR46][R8.64], R24 ;  /* 0x00000018080079a6 */ /* 0x0003e2000c10f7ae */
[----:B------:R-:W-:Y:S02]  /*8a70*/  WARPGROUP.DEPBAR.LE gsb0, 0x0 ;  /* 0x00008000000079c5 */ /* 0x000fe40000010000 */
[----:B------:R-:W-:Y:S01]  /*8a80*/  WARPGROUP.ARRIVE ;  /* 0x00000000000079c5 */ /* 0x000fe20000000000 */
[----:B------:R-:W-:Y:S01]  /*8a90*/  SHF.R.U32.HI R216, RZ, 0x4, R216 ;  /* 0x00000004ffd87819 */ /* 0x000fe200000116d8 */
[----:B------:R-:W-:Y:S01]  /*8aa0*/  UMOV UR55, 0x40 ;  /* 0x0000004000377882 */ /* 0x000fe20000000000 */
[----:B-1----:R-:W-:Y:S01]  /*8ab0*/  LOP3.LUT R24, R22, 0x80000, RZ, 0xfc, !PT ;  /* 0x0008000016187812 */ /* 0x002fe200078efcff */
[----:B------:R-:W-:Y:S01]  /*8ac0*/  UMOV UR53, 0x40000040 ;  /* 0x4000004000357882 */ /* 0x000fe20000000000 */
[----:B------:R-:W-:Y:S01]  /*8ad0*/  UMOV UR59, 0x40 ;  /* 0x00000040003b7882 */ /* 0x000fe20000000000 */
        /* <DEDUP_REMOVED lines=10> */
[----:B------:R1:W-:Y:S01]  /*8b80*/  REDG.E.ADD.F32x4.FTZ.RN.STRONG.GPU desc[UR46][R8.64+0x800], R28 ;  /* 0x0008001c080079a6 */ /* 0x0003e2000c10f7ae */
[----:B------:R-:W-:-:S02]  /*8b90*/  WARPGROUP.DEPBAR.LE gsb0, 0x0 ;  /* 0x00008000000079c5 */ /* 0x000fc40000010000 */
[----:B------:R-:W-:Y:S01]  /*8ba0*/  WARPGROUP.ARRIVE ;  /* 0x00000000000079c5 */ /* 0x000fe20000000000 */
[----:B------:R-:W-:Y:S02]  /*8bb0*/  LOP3.LUT R237, R216, 0x3fff, RZ, 0xc0, !PT ;  /* 0x00003fffd8ed7812 */ /* 0x000fe400078ec0ff */
[C---:B------:R-:W-:Y:S01]  /*8bc0*/  R2UR UR54, R24.reuse ;  /* 0x00000000183672ca */ /* 0x040fe200000e0000 */
[----:B------:R-:W-:Y:S01]  /*8bd0*/  VIADD R20, R24, 0x80 ;  /* 0x0000008018147836 */ /* 0x000fe20000000000 */
[----:B------:R-:W-:Y:S01]  /*8be0*/  UMOV UR57, UR53 ;  /* 0x0000003500397c82 */ /* 0x000fe20008000000 */
[----:B------:R-:W-:Y:S01]  /*8bf0*/  HGMMA.64x16x16.F32 R192, gdesc[UR12].tnspA.tnspB, R192, gsb0 ;  /* 0x602000000cc079f0 */ /* 0x000fe200080008c0 */
[----:B------:R-:W-:Y:S01]  /*8c00*/  IMAD R237, R2, 0x800, R237 ;  /* 0x0000080002ed7824 */ /* 0x000fe200078e02ed */
[----:B------:R-:W-:Y:S01]  /*8c10*/  UMOV UR9, UR53 ;  /* 0x0000003500097c82 */ /* 0x000fe20008000000 */
[----:B------:R-:W-:Y:S02]  /*8c20*/  VIADD R25, R24, 0x200 ;  /* 0x0000020018197836 */ /* 0x000fe40000000000 */
[----:B------:R-:W-:-:S02]  /*8c30*/  IMAD.U32 R217, RZ, RZ, UR11 ;  /* 0x0000000bffd97e24 */ /* 0x000fc4000f8e00ff */
[----:B------:R-:W-:Y:S01]  /*8c40*/  VIADD R26, R24, 0x10 ;  /* 0x00000010181a7836 */ /* 0x000fe20000000000 */
[----:B------:R-:W-:Y:S01]  /*8c50*/  UMOV UR37, UR25 ;  /* 0x0000001900257c82 */ /* 0x000fe20008000000 */
[----:B------:R-:W-:Y:S01]  /*8c60*/  UMOV UR33, UR25 ;  /* 0x0000001900217c82 */ /* 0x000fe20008000000 */
[----:B------:R-:W-:Y:S01]  /*8c70*/  UMOV UR29, UR25 ;  /* 0x00000019001d7c82 */ /* 0x000fe20008000000 */
[----:B------:R-:W-:Y:S01]  /*8c80*/  UMOV UR7, 0x40 ;  /* 0x0000004000077882 */ /* 0x000fe20000000000 */
[----:B------:R1:W-:Y:S01]  /*8c90*/  REDG.E.ADD.F32x4.FTZ.RN.STRONG.GPU desc[UR46][R8.64+0x1000], R32 ;  /* 0x00100020080079a6 */ /* 0x0003e2000c10f7ae */
[----:B------:R-:W-:Y:S02]  /*8ca0*/  WARPGROUP.DEPBAR.LE gsb0, 0x0 ;  /* 0x00008000000079c5 */ /* 0x000fe40000010000 */
[----:B------:R-:W-:Y:S01]  /*8cb0*/  WARPGROUP.ARRIVE ;  /* 0x00000000000079c5 */ /* 0x000fe20000000000 */
[----:B------:R-:W-:Y:S02]  /*8cc0*/  R2UR UR52, R237 ;  /* 0x00000000ed3472ca */ /* 0x000fe400000e0000 */
[----:B------:R-:W-:Y:S01]  /*8cd0*/  R2UR UR24, R20 ;  /* 0x00000000141872ca */ /* 0x000fe200000e0000 */
[----:B------:R-:W-:Y:S01]  /*8ce0*/  UMOV UR13, UR53 ;  /* 0x00000035000d7c82 */ /* 0x000fe20008000000 */
[----:B------:R-:W-:Y:S01]  /*8cf0*/  UMOV UR15, 0x40 ;  /* 0x00000040000f7882 */ /* 0x000fe20000000000 */
[----:B------:R-:W-:Y:S01]  /*8d00*/  HGMMA.64x16x16.F32 R208, gdesc[UR16].tnspA.tnspB, R208, gsb0 ;  /* 0x6020000010d079f0 */ /* 0x000fe200080008d0 */
[----:B------:R-:W-:Y:S01]  /*8d10*/  R2UR UR50, R26 ;  /* 0x000000001a3272ca */ /* 0x000fe200000e0000 */
[----:B------:R1:W-:Y:S01]  /*8d20*/  REDG.E.ADD.F32x4.FTZ.RN.STRONG.GPU desc[UR46][R8.64+0x1800], R36 ;  /* 0x00180024080079a6 */ /* 0x0003e2000c10f7ae */
[----:B------:R-:W-:-:S02]  /*8d30*/  WARPGROUP.DEPBAR.LE gsb0, 0x0 ;  /* 0x00008000000079c5 */ /* 0x000fc40000010000 */
[----:B------:R-:W-:-:S03]  /*8d40*/  WARPGROUP.ARRIVE ;  /* 0x00000000000079c5 */ /* 0x000fc60000000000 */
[----:B------:R-:W-:Y:S02]  /*8d50*/  UMOV UR56, UR52 ;  /* 0x0000003400387c82 */ /* 0x000fe40008000000 */
[----:B------:R-:W-:Y:S01]  /*8d60*/  UMOV UR58, UR24 ;  /* 0x00000018003a7c82 */ /* 0x000fe20008000000 */
[C---:B------:R-:W-:Y:S01]  /*8d70*/  VIADD R20, R24.reuse, 0x100 ;  /* 0x0000010018147836 */ /* 0x040fe20000000000 */
[----:B------:R-:W-:Y:S01]  /*8d80*/  UMOV UR12, UR52 ;  /* 0x00000034000c7c82 */ /* 0x000fe20008000000 */
[----:B------:R-:W-:Y:S01]  /*8d90*/  VIADD R26, R24, 0x90 ;  /* 0x00000090181a7836 */ /* 0x000fe20000000000 */
[----:B------:R-:W-:Y:S01]  /*8da0*/  HGMMA.64x16x16.F32 R56, gdesc[UR52].tnspA.tnspB, R56, gsb0 ;  /* 0x60200000343879f0 */ /* 0x000fe20008000838 */
[----:B------:R-:W-:Y:S01]  /*8db0*/  UMOV UR19, 0x40 ;  /* 0x0000004000137882 */ /* 0x000fe20000000000 */
[----:B------:R-:W-:Y:S01]  /*8dc0*/  IMAD.U32 R23, RZ, RZ, UR15 ;  /* 0x0000000fff177e24 */ /* 0x000fe2000f8e00ff */
[----:B------:R-:W-:Y:S01]  /*8dd0*/  R2UR UR45, R7 ;  /* 0x00000000072d72ca */ /* 0x000fe200000e0000 */
[----:B------:R1:W-:Y:S01]  /*8de0*/  REDG.E.ADD.F32x4.FTZ.RN.STRONG.GPU desc[UR46][R8.64+0x2000], R40 ;  /* 0x00200028080079a6 */ /* 0x0003e2000c10f7ae */
[----:B------:R-:W-:-:S02]  /*8df0*/  WARPGROUP.DEPBAR.LE gsb0, 0x0 ;  /* 0x00008000000079c5 */ /* 0x000fc40000010000 */
[----:B------:R-:W-:Y:S01]  /*8e00*/  WARPGROUP.ARRIVE ;  /* 0x00000000000079c5 */ /* 0x000fe20000000000 */
[----:B------:R-:W-:Y:S01]  /*8e10*/  R2UR UR8, R20 ;  /* 0x00000000140872ca */ /* 0x000fe200000e0000 */
[----:B------:R-:W-:Y:S01]  /*8e20*/  IMAD.U32 R7, RZ, RZ, UR43 ;  /* 0x0000002bff077e24 */ /* 0x000fe2000f8e00ff */
[----:B------:R1:W-:Y:S03]  /*8e30*/  REDG.E.ADD.F32x4.FTZ.RN.STRONG.GPU desc[UR46][R8.64+0x2800], R44 ;  /* 0x0028002c080079a6 */ /* 0x0003e6000c10f7ae */
[----:B------:R-:W-:Y:S08]  /*8e40*/  HGMMA.64x16x16.F32 R64, gdesc[UR56].tnspA.tnspB, R64, gsb0 ;  /* 0x60200000384079f0 */ /* 0x000ff00008000840 */
[----:B------:R-:W-:Y:S01]  /*8e50*/  UMOV UR14, UR8 ;  /* 0x00000008000e7c82 */ /* 0x000fe20008000000 */
[----:B------:R-:W-:Y:S01]  /*8e60*/  VIADD R20, R24, 0x180 ;  /* 0x0000018018147836 */ /* 0x000fe20000000000 */
[----:B------:R-:W-:Y:S01]  /*8e70*/  R2UR UR43, R21 ;  /* 0x00000000152b72ca */ /* 0x000fe200000e0000 */
[----:B------:R1:W-:Y:S01]  /*8e80*/  REDG.E.ADD.F32x4.FTZ.RN.STRONG.GPU desc[UR46][R8.64+0x3000], R48 ;  /* 0x00300030080079a6 */ /* 0x0003e2000c10f7ae */
[----:B------:R-:W-:-:S02]  /*8e90*/  WARPGROUP.DEPBAR.LE gsb0, 0x0 ;  /* 0x00008000000079c5 */ /* 0x000fc40000010000 */
[----:B------:R-:W-:Y:S01]  /*8ea0*/  WARPGROUP.ARRIVE ;  /* 0x00000000000079c5 */ /* 0x000fe20000000000 */
[----:B------:R-:W-:Y:S01]  /*8eb0*/  R2UR UR4, R20 ;  /* 0x00000000140472ca */ /* 0x000fe200000e0000 */
[----:B------:R-:W-:Y:S01]  /*8ec0*/  UMOV UR8, UR52 ;  /* 0x0000003400087c82 */ /* 0x000fe20008000000 */
[----:B------:R-:W-:Y:S01]  /*8ed0*/  IMAD.U32 R22, RZ, RZ, UR14 ;  /* 0x0000000eff167e24 */ /* 0x000fe2000f8e00ff */
[----:B------:R1:W-:Y:S02]  /*8ee0*/  REDG.E.ADD.F32x4.FTZ.RN.STRONG.GPU desc[UR46][R8.64+0x3800], R52 ;  /* 0x00380034080079a6 */ /* 0x0003e4000c10f7ae */
[----:B------:R-:W-:Y:S08]  /*8ef0*/  HGMMA.64x16x16.F32 R72, gdesc[UR12].tnspA.tnspB, R72, gsb0 ;  /* 0x602000000c4879f0 */ /* 0x000ff00008000848 */
[----:B------:R-:W-:Y:S01]  /*8f00*/  UMOV UR10, UR4 ;  /* 0x00000004000a7c82 */ /* 0x000fe20008000000 */
[----:B------:R-:W-:-:S02]  /*8f10*/  WARPGROUP.DEPBAR.LE gsb0, 0x0 ;  /* 0x00008000000079c5 */ /* 0x000fc40000010000 */
        /* <DEDUP_REMOVED lines=141> */
.L_x_1760:
        /* <DEDUP_REMOVED lines=157> */
.L_x_1761:
        /* <DEDUP_REMOVED lines=94> */
.L_x_1749:
        /* <DEDUP_REMOVED lines=23> */
.L_x_1764:
        /* <DEDUP_REMOVED lines=20> */
.L_x_1765:
        /* <DEDUP_REMOVED lines=18> */
.L_x_1766:
        /* <DEDUP_REMOVED lines=18> */
.L_x_1767:
        /* <DEDUP_REMOVED lines=178> */
.L_x_1769:
[----:B------:R-:W-:Y:S05]  /*b7b0*/  BSYNC B0 ;  /* 0x0000000000007941 */ /* 0x000fea0003800000 */
.L_x_1768:
[----:B------:R-:W-:-:S04]  /*b7c0*/  DEPBAR.LE SB0, 0x0 ;  /* 0x000080000000791a */ /* 0x000fc80000000000 */
[----:B------:R-:W-:Y:S05]  /*b7d0*/  EXIT ;  /* 0x000000000000794d */ /* 0x000fea0003800000 */
.L_x_1763:
        /* <DEDUP_REMOVED lines=51> */
.L_x_1771:
[----:B------:R-:W-:Y:S05]  /*bb10*/  BSYNC B0 ;  /* 0x0000000000007941 */ /* 0x000fea0003800000 */
.L_x_1770:
        /* <DEDUP_REMOVED lines=16> */
.L_x_1773:
[----:B------:R-:W-:Y:S05]  /*bc20*/  BSYNC B0 ;  /* 0x0000000000007941 */ /* 0x000fea0003800000 */
.L_x_1772:
        /* <DEDUP_REMOVED lines=16> */
.L_x_1775:
[----:B------:R-:W-:Y:S05]  /*bd30*/  BSYNC B0 ;  /* 0x0000000000007941 */ /* 0x000fea0003800000 */
.L_x_1774:
        /* <DEDUP_REMOVED lines=17> */
.L_x_1777:
[----:B------:R-:W-:Y:S05]  /*be50*/  BSYNC B0 ;  /* 0x0000000000007941 */ /* 0x000fea0003800000 */
.L_x_1776:
        /* <DEDUP_REMOVED lines=16> */
.L_x_1779:
[----:B------:R-:W-:Y:S05]  /*bf60*/  BSYNC B0 ;  /* 0x0000000000007941 */ /* 0x000fea0003800000 */
.L_x_1778:
        /* <DEDUP_REMOVED lines=18> */
.L_x_1781:
[----:B------:R-:W-:Y:S05]  /*c090*/  BSYNC B0 ;  /* 0x0000000000007941 */ /* 0x000fea0003800000 */
.L_x_1780:
        /* <DEDUP_REMOVED lines=29> */
.L_x_1783:
[----:B------:R-:W-:Y:S05]  /*c270*/  BSYNC B0 ;  /* 0x0000000000007941 */ /* 0x000fea0003800000 */
.L_x_1782:
        /* <DEDUP_REMOVED lines=21> */
.L_x_1785:
[----:B------:R-:W-:Y:S05]  /*c3d0*/  BSYNC B0 ;  /* 0x0000000000007941 */ /* 0x000fea0003800000 */
.L_x_1784:
        /* <DEDUP_REMOVED lines=21> */
.L_x_1787:
[----:B------:R-:W-:Y:S05]  /*c530*/  BSYNC B0 ;  /* 0x0000000000007941 */ /* 0x000fea0003800000 */
.L_x_1786:
        /* <DEDUP_REMOVED lines=22> */
.L_x_1789:
[----:B------:R-:W-:Y:S05]  /*c6a0*/  BSYNC B0 ;  /* 0x0000000000007941 */ /* 0x000fea0003800000 */
.L_x_1788:
        /* <DEDUP_REMOVED lines=14> */
.L_x_1791:
[----:B------:R-:W-:Y:S05]  /*c790*/  BSYNC B0 ;  /* 0x0000000000007941 */ /* 0x000fea0003800000 */
.L_x_1790:
        /* <DEDUP_REMOVED lines=16> */
.L_x_1793:
[----:B------:R-:W-:Y:S05]  /*c8a0*/  BSYNC B0 ;  /* 0x0000000000007941 */ /* 0x000fea0003800000 */
.L_x_1792:
        /* <DEDUP_REMOVED lines=16> */
.L_x_1795:
[----:B------:R-:W-:Y:S05]  /*c9b0*/  BSYNC B0 ;  /* 0x0000000000007941 */ /* 0x000fea0003800000 */
.L_x_1794:
        /* <DEDUP_REMOVED lines=16> */
.L_x_1797:
[----:B------:R-:W-:Y:S05]  /*cac0*/  BSYNC B0 ;  /* 0x0000000000007941 */ /* 0x000fea0003800000 */
.L_x_1796:
        /* <DEDUP_REMOVED lines=15> */
.L_x_1799:
[----:B------:R-:W-:Y:S05]  /*cbc0*/  BSYNC B0 ;  /* 0x0000000000007941 */ /* 0x000fea0003800000 */
.L_x_1798:
        /* <DEDUP_REMOVED lines=15> */
.L_x_1801:
[----:B------:R-:W-:Y:S05]  /*ccc0*/  BSYNC B0 ;  /* 0x0000000000007941 */ /* 0x000fea0003800000 */
.L_x_1800:
        /* <DEDUP_REMOVED lines=15> */
.L_x_1803:
[----:B------:R-:W-:Y:S05]  /*cdc0*/  BSYNC B0 ;  /* 0x0000000000007941 */ /* 0x000fea0003800000 */
.L_x_1802:
        /* <DEDUP_REMOVED lines=15> */
.L_x_1805:
[----:B------:R-:W-:Y:S05]  /*cec0*/  BSYNC B0 ;  /* 0x0000000000007941 */ /* 0x000fea0003800000 */
.L_x_1804:
        /* <DEDUP_REMOVED lines=15> */
.L_x_1807:
[----:B------:R-:W-:Y:S05]  /*cfc0*/  BSYNC B0 ;  /* 0x0000000000007941 */ /* 0x000fea0003800000 */
.L_x_1806:
        /* <DEDUP_REMOVED lines=15> */
.L_x_1809:
[----:B------:R-:W-:Y:S05]  /*d0c0*/  BSYNC B0 ;  /* 0x0000000000007941 */ /* 0x000fea0003800000 */
.L_x_1808:
[----:B------:R-:W-:Y:S05]  /*d0d0*/  EXIT ;  /* 0x000000000000794d */ /* 0x000fea0003800000 */
.L_x_1745:
        /* <DEDUP_REMOVED lines=28> */
.L_x_1812:
[----:B------:R-:W-:Y:S01]  /*d2a0*/  ULDC UR8, c[0x0][0xb44] ;  /* 0x0002d10000087ab9 */ /* 0x000fe20000000800 */
[----:B------:R-:W-:Y:S01]  /*d2b0*/  UMOV UR11, UR7 ;  /* 0x00000007000b7c82 */ /* 0x000fe20008000000 */
[----:B------:R-:W-:-:S11]  /*d2c0*/  UISETP.NE.AND UP0, UPT, UR8, 0x1, UPT ;  /* 0x000000010800788c */ /* 0x000fd6000bf05270 */
[----:B------:R-:W-:Y:S02]  /*d2d0*/  @UP0 ULDC.64 UR12, c[0x0][0xb48] ;  /* 0x0002d200000c0ab9 */ /* 0x000fe40000000a00 */
[----:B------:R-:W-:-:S04]  /*d2e0*/  UIMAD.WIDE.U32 UR4, UR7, UR12, URZ ;  /* 0x0000000c070472a5 */ /* 0x000fc8000f8e003f */
[----:B------:R-:W-:-:S04]  /*d2f0*/  @UP0 USHF.R.U32.HI UR11, URZ, UR13, UR5 ;  /* 0x0000000d3f0b0299 */ /* 0x000fc80008011605 */
[----:B------:R-:W-:-:S12]  /*d300*/  UIMAD UR4, UR11, UR8, URZ ;  /* 0x000000080b0472a4 */ /* 0x000fd8000f8e023f */
.L_x_1813:
        /* <DEDUP_REMOVED lines=75> */
.L_x_1832:
        /* <DEDUP_REMOVED lines=10> */
.L_x_1817:
        /* <DEDUP_REMOVED lines=125> */
.L_x_1823:
[----:B------:R-:W-:-:S04]  /*e030*/  SHF.L.U32 R10, R15, 0x1f, RZ ;  /* 0x0000001f0f0a7819 */ /* 0x000fc800000006ff */
[----:B------:R-:W1:Y:S02]  /*e040*/  SYNCS.PHASECHK.TRANS64.TRYWAIT P1, [R7+URZ+0x31838], R10 ;  /* 0x0318380a070075a7 */ /* 0x000e64000802017f */
[----:B-1---5:R-:W-:Y:S05]  /*e050*/  @!P1 BRA `(.L_x_1819) ;  /* 0x0000000c00a49947 */ /* 0x022fea0003800000 */
.L_x_1833:
[----:B------:R-:W-:Y:S05]  /*e060*/  @P0 BRA `(.L_x_1820) ;  /* 0x0000000000140947 */ /* 0x000fea0003800000 */
[----:B------:R-:W-:Y:S01]  /*e070*/  ISETP.NE.AND P1, PT, R17, RZ, PT ;  /* 0x000000ff1100720c */ /* 0x000fe20003f25270 */
[----:B-1----:R-:W-:-:S04]  /*e080*/  IMAD.MOV.U32 R10, RZ, RZ, 0x8100 ;  /* 0x00008100ff0a7424 */ /* 0x002fc800078e00ff */
[----:B------:R2:W-:Y:S08]  /*e090*/  SYNCS.ARRIVE.TRANS64 RZ, [R7+URZ+0x31830], R10 ;  /* 0x0318300a07ff79a7 */ /* 0x0005f0000800003f */
[----:B------:R-:W-:Y:S05]  /*e0a0*/  @!P1 BRA `(.L_x_1820) ;  /* 0x0000000000049947 */ /* 0x000fea0003800000 */
[----:B------:R-:W-:Y:S01]  /*e0b0*/  BPT.TRAP 0x1 ;  /* 0x000000040000795c */ /* 0x000fe20000300000 */
.L_x_1820:
        /* <DEDUP_REMOVED lines=51> */
.L_x_1835:
[----:B------:R-:W-:Y:S01]  /*e3f0*/  LOP3.LUT R15, R15, 0x1, RZ, 0x3c, !PT ;  /* 0x000000010f0f7812 */ /* 0x000fe200078e3cff */
[----:B------:R-:W-:Y:S06]  /*e400*/  @P2 BRA `(.L_x_1822) ;  /* 0x0000000000142947 */ /* 0x000fec0003800000 */
[----:B------:R-:W-:Y:S01]  /*e410*/  ISETP.NE.AND P1, PT, R17, RZ, PT ;  /* 0x000000ff1100720c */ /* 0x000fe20003f25270 */
[----:B-1----:R-:W-:-:S04]  /*e420*/  IMAD.MOV.U32 R20, RZ, RZ, 0x8100 ;  /* 0x00008100ff147424 */ /* 0x002fc800078e00ff */
[----:B------:R2:W-:Y:S08]  /*e430*/  SYNCS.ARRIVE.TRANS64 RZ, [R19+URZ+0x31810], R20 ;  /* 0x0318101413ff79a7 */ /* 0x0005f0000800003f */
[----:B------:R-:W-:Y:S05]  /*e440*/  @!P1 BRA `(.L_x_1822) ;  /* 0x0000000000049947 */ /* 0x000fea0003800000 */
[----:B------:R-:W-:Y:S01]  /*e450*/  BPT.TRAP 0x1 ;  /* 0x000000040000795c */ /* 0x000fe20000300000 */
.L_x_1822:
        /* <DEDUP_REMOVED lines=52> */
.L_x_1818:
[----:B------:R-:W-:-:S04]  /*e7a0*/  SHF.L.U32 R4, R15, 0x1f, RZ ;  /* 0x0000001f0f047819 */ /* 0x000fc800000006ff */
[----:B------:R-:W1:Y:S02]  /*e7b0*/  SYNCS.PHASECHK.TRANS64.TRYWAIT P1, [R7+URZ+0x31838], R4 ;  /* 0x03183804070075a7 */ /* 0x000e64000802017f */
[----:B-1----:R-:W-:Y:S05]  /*e7c0*/  @!P1 BRA `(.L_x_1824) ;  /* 0x0000000400f49947 */ /* 0x002fea0003800000 */
.L_x_1836:
[----:B------:R-:W-:Y:S05]  /*e7d0*/  @P0 BRA `(.L_x_1825) ;  /* 0x0000000000180947 */ /* 0x000fea0003800000 */
[----:B------:R-:W2:Y:S01]  /*e7e0*/  S2R R5, SR_TID.X ;  /* 0x0000000000057919 */ /* 0x000ea20000002100 */
[----:B-1----:R-:W-:-:S04]  /*e7f0*/  IMAD.MOV.U32 R4, RZ, RZ, 0x8100 ;  /* 0x00008100ff047424 */ /* 0x002fc800078e00ff */
[----:B------:R3:W-:Y:S01]  /*e800*/  SYNCS.ARRIVE.TRANS64 RZ, [R7+URZ+0x31830], R4 ;  /* 0x0318300407ff79a7 */ /* 0x0007e2000800003f */
[----:B--2---:R-:W-:-:S13]  /*e810*/  LOP3.LUT P0, RZ, R5, 0x1f, RZ, 0xc0, !PT ;  /* 0x0000001f05ff7812 */ /* 0x004fda000780c0ff */
[----:B---3--:R-:W-:Y:S05]  /*e820*/  @!P0 BRA `(.L_x_1825) ;  /* 0x0000000000048947 */ /* 0x008fea0003800000 */
[----:B------:R-:W-:Y:S01]  /*e830*/  BPT.TRAP 0x1 ;  /* 0x000000040000795c */ /* 0x000fe20000300000 */
.L_x_1825:
        /* <DEDUP_REMOVED lines=52> */
.L_x_1815:
[----:B------:R-:W-:Y:S05]  /*eb80*/  BSYNC B1 ;  /* 0x0000000000017941 */ /* 0x000fea0003800000 */
.L_x_1814:
[----:B------:R-:W-:-:S03]  /*eb90*/  UMOV UR4, 0xffffffff ;  /* 0xffffffff00047882 */ /* 0x000fc60000000000 */
[----:B------:R-:W-:Y:S05]  /*eba0*/  BRA.DIV UR4, `(.L_x_1826) ;  /* 0x0000000604107947 */ /* 0x000fea000b800000 */
[----:B------:R-:W-:-:S13]  /*ebb0*/  ELECT P6, URZ, PT ;  /* 0x00000000003f782f */ /* 0x000fda00038c0000 */
.L_x_1839:
[----:B------:R-:W-:Y:S05]  /*ebc0*/  @!P6 BRA `(.L_x_1811) ;  /* 0x000000000070e947 */ /* 0x000fea0003800000 */
[----:B------:R-:W-:-:S04]  /*ebd0*/  LOP3.LUT R0, R0, 0x2, RZ, 0xfc, !PT ;  /* 0x0000000200007812 */ /* 0x000fc800078efcff */
[----:B------:R-:W-:-:S13]  /*ebe0*/  ISETP.NE.AND P1, PT, R0, 0x3, PT ;  /* 0x000000030000780c */ /* 0x000fda0003f25270 */
[----:B------:R-:W-:Y:S05]  /*ebf0*/  @!P1 BRA `(.L_x_1827) ;  /* 0x0000000000049947 */ /* 0x000fea0003800000 */
[----:B------:R-:W-:Y:S01]  /*ec00*/  BPT.TRAP 0x1 ;  /* 0x000000040000795c */ /* 0x000fe20000300000 */
.L_x_1827:
        /* <DEDUP_REMOVED lines=8> */
.L_x_1840:
        /* <DEDUP_REMOVED lines=9> */
.L_x_1841:
[----:B------:R-:W-:Y:S05]  /*ed20*/  @!P1 BRA `(.L_x_1830) ;  /* 0x0000000000049947 */ /* 0x000fea0003800000 */
[----:B------:R-:W-:Y:S01]  /*ed30*/  BPT.TRAP 0x1 ;  /* 0x000000040000795c */ /* 0x000fe20000300000 */
.L_x_1830:
[----:B------:R-:W-:-:S07]  /*ed40*/  SHF.L.U32 R6, R6, 0x1f, RZ ;  /* 0x0000001f06067819 */ /* 0x000fce00000006ff */
.L_x_1831:
[----:B--2---:R2:W3:Y:S02]  /*ed50*/  SYNCS.PHASECHK.TRANS64.TRYWAIT P0, [R5+URZ+0x31838], R6 ;  /* 0x03183806050075a7 */ /* 0x0044e4000800017f */
[----:B---3--:R-:W-:Y:S05]  /*ed60*/  @!P0 NANOSLEEP.SYNCS 0x989680 ;  /* 0x009896800000895d */ /* 0x008fea0003900000 */
[----:B------:R-:W3:Y:S02]  /*ed70*/  @!P0 SYNCS.PHASECHK.TRANS64 P0, [R5+URZ+0x31838], R6 ;  /* 0x03183806050085a7 */ /* 0x000ee4000800007f */
[----:B---3--:R-:W-:Y:S05]  /*ed80*/  @!P0 BRA `(.L_x_1831) ;  /* 0xfffffffc00f08947 */ /* 0x008fea000383ffff */
.L_x_1811:
[----:B------:R-:W-:Y:S05]  /*ed90*/  BSYNC B0 ;  /* 0x0000000000007941 */ /* 0x000fea0003800000 */
.L_x_1810:
[----:B------:R-:W-:Y:S05]  /*eda0*/  EXIT ;  /* 0x000000000000794d */ /* 0x000fea0003800000 */
.L_x_1751:
[----:B-1----:R1:W2:Y:S02]  /*edb0*/  SYNCS.PHASECHK.TRANS64.TRYWAIT P0, [R17+URZ+0x31800], R10 ;  /* 0x0318000a110075a7 */ /* 0x0022a4000800017f */
[----:B--2---:R-:W-:Y:S05]  /*edc0*/  @!P0 NANOSLEEP.SYNCS 0x989680 ;  /* 0x009896800000895d */ /* 0x004fea0003900000 */
[----:B------:R-:W2:Y:S02]  /*edd0*/  @!P0 SYNCS.PHASECHK.TRANS64 P0, [R17+URZ+0x31800], R10 ;  /* 0x0318000a110085a7 */ /* 0x000ea4000800007f */
[----:B--2---:R-:W-:Y:S05]  /*ede0*/  @!P0 BRA `(.L_x_1751) ;  /* 0xfffffffc00f08947 */ /* 0x004fea000383ffff */
[----:B------:R-:W-:Y:S05]  /*edf0*/  BRA `(.L_x_1750) ;  /* 0xffffff2000887947 */ /* 0x000fea000383ffff */
.L_x_1755:
[----:B--2---:R2:W3:Y:S02]  /*ee00*/  SYNCS.PHASECHK.TRANS64.TRYWAIT P1, [R16+URZ+0x31810], R9 ;  /* 0x03181009100075a7 */ /* 0x0044e4000802017f */
[----:B---3--:R-:W-:Y:S05]  /*ee10*/  @!P1 NANOSLEEP.SYNCS 0x989680 ;  /* 0x009896800000995d */ /* 0x008fea0003900000 */
[----:B------:R-:W3:Y:S02]  /*ee20*/  @!P1 SYNCS.PHASECHK.TRANS64 P1, [R16+URZ+0x31810], R9 ;  /* 0x03181009100095a7 */ /* 0x000ee4000802007f */
[----:B---3--:R-:W-:Y:S05]  /*ee30*/  @!P1 BRA `(.L_x_1755) ;  /* 0xfffffffc00f09947 */ /* 0x008fea000383ffff */
[----:B------:R-:W-:Y:S05]  /*ee40*/  BRA `(.L_x_1754) ;  /* 0xffffff2800d07947 */ /* 0x000fea000383ffff */
.L_x_1759:
[----:B------:R1:W1:Y:S02]  /*ee50*/  SYNCS.PHASECHK.TRANS64.TRYWAIT P1, [R17+URZ+0x31830], R8 ;  /* 0x03183008110075a7 */ /* 0x000264000802017f */
[----:B-1----:R-:W-:Y:S05]  /*ee60*/  @!P1 NANOSLEEP.SYNCS 0x989680 ;  /* 0x009896800000995d */ /* 0x002fea0003900000 */
[----:B------:R-:W1:Y:S02]  /*ee70*/  @!P1 SYNCS.PHASECHK.TRANS64 P1, [R17+URZ+0x31830], R8 ;  /* 0x03183008110095a7 */ /* 0x000e64000802007f */
[----:B-1----:R-:W-:Y:S05]  /*ee80*/  @!P1 BRA `(.L_x_1759) ;  /* 0xfffffffc00f09947 */ /* 0x002fea000383ffff */
[----:B------:R-:W-:Y:S05]  /*ee90*/  BRA `(.L_x_1758) ;  /* 0xffffff5000447947 */ /* 0x000fea000383ffff */
.L_x_1816:
[----:B-1----:R1:W2:Y:S02]  /*eea0*/  SYNCS.PHASECHK.TRANS64.TRYWAIT P1, [R7+URZ+0x31820], R6 ;  /* 0x03182006070075a7 */ /* 0x0022a4000802017f */
[----:B--2---:R-:W-:Y:S05]  /*eeb0*/  @!P1 NANOSLEEP.SYNCS 0x989680 ;  /* 0x009896800000995d */ /* 0x004fea0003900000 */
[----:B------:R-:W2:Y:S02]  /*eec0*/  @!P1 SYNCS.PHASECHK.TRANS64 P1, [R7+URZ+0x31820], R6 ;  /* 0x03182006070095a7 */ /* 0x000ea4000802007f */
[----:B--2---:R-:W-:Y:S05]  /*eed0*/  @!P1 BRA `(.L_x_1816) ;  /* 0xfffffffc00f09947 */ /* 0x004fea000383ffff */
[----:B------:R-:W-:Y:S05]  /*eee0*/  BRA `(.L_x_1832) ;  /* 0xffffffe800347947 */ /* 0x000fea000383ffff */
.L_x_1819:
[----:B-1----:R1:W2:Y:S02]  /*eef0*/  SYNCS.PHASECHK.TRANS64.TRYWAIT P1, [R7+URZ+0x31838], R10 ;  /* 0x0318380a070075a7 */ /* 0x0022a4000802017f */
[----:B--2---:R-:W-:Y:S05]  /*ef00*/  @!P1 NANOSLEEP.SYNCS 0x989680 ;  /* 0x009896800000995d */ /* 0x004fea0003900000 */
[----:B------:R-:W2:Y:S02]  /*ef10*/  @!P1 SYNCS.PHASECHK.TRANS64 P1, [R7+URZ+0x31838], R10 ;  /* 0x0318380a070095a7 */ /* 0x000ea4000802007f */
[----:B--2---:R-:W-:Y:S05]  /*ef20*/  @!P1 BRA `(.L_x_1819) ;  /* 0xfffffffc00f09947 */ /* 0x004fea000383ffff */
[----:B------:R-:W-:Y:S05]  /*ef30*/  BRA `(.L_x_1833) ;  /* 0xfffffff000487947 */ /* 0x000fea000383ffff */
.L_x_1821:
[----:B------:R-:W-:-:S07]  /*ef40*/  SHF.L.U32 R20, R14, 0x1f, RZ ;  /* 0x0000001f0e147819 */ /* 0x000fce00000006ff */
.L_x_1834:
[----:B-1----:R1:W2:Y:S02]  /*ef50*/  SYNCS.PHASECHK.TRANS64.TRYWAIT P1, [R19+URZ+0x31820], R20 ;  /* 0x03182014130075a7 */ /* 0x0022a4000802017f */
[----:B--2---:R-:W-:Y:S05]  /*ef60*/  @!P1 NANOSLEEP.SYNCS 0x989680 ;  /* 0x009896800000995d */ /* 0x004fea0003900000 */
[----:B------:R-:W2:Y:S02]  /*ef70*/  @!P1 SYNCS.PHASECHK.TRANS64 P1, [R19+URZ+0x31820], R20 ;  /* 0x03182014130095a7 */ /* 0x000ea4000802007f */
[----:B--2---:R-:W-:Y:S05]  /*ef80*/  @!P1 BRA `(.L_x_1834) ;  /* 0xfffffffc00f09947 */ /* 0x004fea000383ffff */
[----:B------:R-:W-:Y:S05]  /*ef90*/  BRA `(.L_x_1835) ;  /* 0xfffffff400147947 */ /* 0x000fea000383ffff */
.L_x_1824:
[----:B-1----:R1:W2:Y:S02]  /*efa0*/  SYNCS.PHASECHK.TRANS64.TRYWAIT P1, [R7+URZ+0x31838], R4 ;  /* 0x03183804070075a7 */ /* 0x0022a4000802017f */
[----:B--2---:R-:W-:Y:S05]  /*efb0*/  @!P1 NANOSLEEP.SYNCS 0x989680 ;  /* 0x009896800000995d */ /* 0x004fea0003900000 */
[----:B------:R-:W2:Y:S02]  /*efc0*/  @!P1 SYNCS.PHASECHK.TRANS64 P1, [R7+URZ+0x31838], R4 ;  /* 0x03183804070095a7 */ /* 0x000ea4000802007f */
[----:B--2---:R-:W-:Y:S05]  /*efd0*/  @!P1 BRA `(.L_x_1824) ;  /* 0xfffffffc00f09947 */ /* 0x004fea000383ffff */
[----:B------:R-:W-:Y:S05]  /*efe0*/  BRA `(.L_x_1836) ;  /* 0xfffffff400f87947 */ /* 0x000fea000383ffff */
.L_x_1826:
[----:B------:R-:W-:Y:S01]  /*eff0*/  BSSY B1, `(.L_x_1837) ;  /* 0x0000006000017945 */ /* 0x000fe20003800000 */
[----:B------:R-:W-:-:S07]  /*f000*/  IMAD.MOV.U32 R15, RZ, RZ, -0x1 ;  /* 0xffffffffff0f7424 */ /* 0x000fce00078e00ff */
[----:B------:R-:W-:Y:S05]  /*f010*/  WARPSYNC.COLLECTIVE R15, `(.L_x_1838) ;  /* 0x000000000f0c7348 */ /* 0x000fea0003c00000 */
[----:B------:R-:W-:Y:S02]  /*f020*/  ELECT P6, UR62, PT ;  /* 0x00000000003e782f */ /* 0x000fe400038c0000 */
[----:B------:R-:W-:Y:S01]  /*f030*/  MOV R14, UR62 ;  /* 0x0000003e000e7c02 */ /* 0x000fe20008000f00 */
[----:B------:R-:W-:Y:S10]  /*f040*/  ENDCOLLECTIVE ;  /* 0x000000000000791b */ /* 0x000ff40003800000 */
.L_x_1838:
[----:B------:R-:W-:Y:S05]  /*f050*/  BSYNC B1 ;  /* 0x0000000000017941 */ /* 0x000fea0003800000 */
.L_x_1837:
[----:B------:R-:W-:Y:S05]  /*f060*/  BRA `(.L_x_1839) ;  /* 0xfffffff800d47947 */ /* 0x000fea000383ffff */
.L_x_1828:
[----:B-1----:R1:W2:Y:S02]  /*f070*/  SYNCS.PHASECHK.TRANS64.TRYWAIT P0, [R3+URZ], R2 ;  /* 0x00000002030075a7 */ /* 0x0022a4000800017f */
[----:B--2---:R-:W-:Y:S05]  /*f080*/  @!P0 NANOSLEEP.SYNCS 0x989680 ;  /* 0x009896800000895d */ /* 0x004fea0003900000 */
[----:B------:R-:W2:Y:S02]  /*f090*/  @!P0 SYNCS.PHASECHK.TRANS64 P0, [R3+URZ], R2 ;  /* 0x00000002030085a7 */ /* 0x000ea4000800007f */
[----:B--2---:R-:W-:Y:S05]  /*f0a0*/  @!P0 BRA `(.L_x_1828) ;  /* 0xfffffffc00f08947 */ /* 0x004fea000383ffff */
[----:B------:R-:W-:Y:S05]  /*f0b0*/  BRA `(.L_x_1840) ;  /* 0xfffffff800f47947 */ /* 0x000fea000383ffff */
.L_x_1829:
[----:B-1----:R1:W2:Y:S02]  /*f0c0*/  SYNCS.PHASECHK.TRANS64.TRYWAIT P0, [R17+URZ], R0 ;  /* 0x00000000110075a7 */ /* 0x0022a4000800017f */
[----:B--2---:R-:W-:Y:S05]  /*f0d0*/  @!P0 NANOSLEEP.SYNCS 0x989680 ;  /* 0x009896800000895d */ /* 0x004fea0003900000 */
[----:B------:R-:W2:Y:S02]  /*f0e0*/  @!P0 SYNCS.PHASECHK.TRANS64 P0, [R17+URZ], R0 ;  /* 0x00000000110085a7 */ /* 0x000ea4000800007f */
[----:B--2---:R-:W-:Y:S05]  /*f0f0*/  @!P0 BRA `(.L_x_1829) ;  /* 0xfffffffc00f08947 */ /* 0x004fea000383ffff */
[----:B------:R-:W-:Y:S05]  /*f100*/  BRA `(.L_x_1841) ;  /* 0xfffffffc00047947 */ /* 0x000fea000383ffff */
.L_x_1842:
        /* <DEDUP_REMOVED lines=15> */
.L_x_2217:


//--------------------- .text._ZN7cutlass13device_kernelIN5flash11enable_sm90INS1_16FlashAttnBwdSm90INS1_25CollectiveMainloopBwdSm90ILi2ELi1ELi1EN4cute5tupleIJNS5_1CILi1EEES8_S8_EEENS6_IJNS7_ILi64EEENS7_ILi80EEENS7_ILi256EEEEEENS_6half_tEfNS_4arch4Sm90ELb1ELb0ELb0ELb0ELb0ELb0ELb1ELb1ELi2ELi1ELi1ELi1ELb0EEENS1_24CollectiveEpilogueBwdGQAISD_fSG_Li256ELb0ELb0EEENS1_25SingleTileBwdLPTSchedulerILb0ELi80ELb0EEEEEEEEEvNT_6ParamsE --------------------------
	.section	.text._ZN7cutlass13device_kernelIN5flash11enable_sm90INS1_16FlashAttnBwdSm90INS1_25CollectiveMainloopBwdSm90ILi2ELi1ELi1EN4cute5tupleIJNS5_1CILi1EEES8_S8_EEENS6_IJNS7_ILi64EEENS7_ILi80EEENS7_ILi256EEEEEENS_6half_tEfNS_4arch4Sm90ELb1ELb0ELb0ELb0ELb0ELb0ELb1ELb1ELi2ELi1ELi1ELi1ELb0EEENS1_24CollectiveEpilogueBwdGQAISD_fSG_Li256ELb0ELb0EEENS1_25SingleTileBwdLPTSchedulerILb0ELi80ELb0EEEEEEEEEvNT_6ParamsE,"ax",@progbits
	.align	128
.text._ZN7cutlass13device_kernelIN5flash11enable_sm90INS1_16FlashAttnBwdSm90INS1_25CollectiveMainloopBwdSm90ILi2ELi1ELi1EN4cute5tupleIJNS5_1CILi1EEES8_S8_EEENS6_IJNS7_ILi64EEENS7_ILi80EEENS7_ILi256EEEEEENS_6half_tEfNS_4arch4Sm90ELb1ELb0ELb0ELb0ELb0ELb0ELb1ELb1ELi2ELi1ELi1ELi1ELb0EEENS1_24CollectiveEpilogueBwdGQAISD_fSG_Li256ELb0ELb0EEENS1_25SingleTileBwdLPTSchedulerILb0ELi80ELb0EEEEEEEEEvNT_6ParamsE:
        .type           _ZN7cutlass13device_kernelIN5flash11enable_sm90INS1_16FlashAttnBwdSm90INS1_25CollectiveMainloopBwdSm90ILi2ELi1ELi1EN4cute5tupleIJNS5_1CILi1EEES8_S8_EEENS6_IJNS7_ILi64EEENS7_ILi80EEENS7_ILi256EEEEEENS_6half_tEfNS_4arch4Sm90ELb1ELb0ELb0ELb0ELb0ELb0ELb1ELb1ELi2ELi1ELi1ELi1ELb0EEENS1_24CollectiveEpilogueBwdGQAISD_fSG_Li256ELb0ELb0EEENS1_25SingleTileBwdLPTSchedulerILb0ELi80ELb0EEEEEEEEEvNT_6ParamsE,@function
        .size           _ZN7cutlass13device_kernelIN5flash11enable_sm90INS1_16FlashAttnBwdSm90INS1_25CollectiveMainloopBwdSm90ILi2ELi1ELi1EN4cute5tupleIJNS5_1CILi1EEES8_S8_EEENS6_IJNS7_ILi64EEENS7_ILi80EEENS7_ILi256EEEEEENS_6half_tEfNS_4arch4Sm90ELb1ELb0ELb0ELb0ELb0ELb0ELb1ELb1ELi2ELi1ELi1ELi1ELb0EEENS1_24CollectiveEpilogueBwdGQAISD_fSG_Li256ELb0ELb0EEENS1_25SingleTileBwdLPTSchedulerILb0ELi80ELb0EEEEEEEEEvNT_6ParamsE,(.L_x_2218 - _ZN7cutlass13device_kernelIN5flash11enable_sm90INS1_16FlashAttnBwdSm90INS1_25CollectiveMainloopBwdSm90ILi2ELi1ELi1EN4cute5tupleIJNS5_1CILi1EEES8_S8_EEENS6_IJNS7_ILi64EEENS7_ILi80EEENS7_ILi256EEEEEENS_6half_tEfNS_4arch4Sm90ELb1ELb0ELb0ELb0ELb0ELb0ELb1ELb1ELi2ELi1ELi1ELi1ELb0EEENS1_24CollectiveEpilogueBwdGQAISD_fSG_Li256ELb0ELb0EEENS1_25SingleTileBwdLPTSchedulerILb0ELi80ELb0EEEEEEEEEvNT_6ParamsE)
        .other          _ZN7cutlass13device_kernelIN5flash11enable_sm90INS1_16FlashAttnBwdSm90INS1_25CollectiveMainloopBwdSm90ILi2ELi1ELi1EN4cute5tupleIJNS5_1CILi1EEES8_S8_EEENS6_IJNS7_ILi64EEENS7_ILi80EEENS7_ILi256EEEEEENS_6half_tEfNS_4arch4Sm90ELb1ELb0ELb0ELb0ELb0ELb0ELb1ELb1ELi2ELi1ELi1ELi1ELb0EEENS1_24CollectiveEpilogueBwdGQAISD_fSG_Li256ELb0ELb0EEENS1_25SingleTileBwdLPTSchedulerILb0ELi80ELb0EEEEEEEEEvNT_6ParamsE,@"STO_CUDA_ENTRY STV_DEFAULT"
_ZN7cutlass13device_kernelIN5flash11enable_sm90INS1_16FlashAttnBwdSm90INS1_25CollectiveMainloopBwdSm90ILi2ELi1ELi1EN4cute5tupleIJNS5_1CILi1EEES8_S8_EEENS6_IJNS7_ILi64EEENS7_ILi80EEENS7_ILi256EEEEEENS_6half_tEfNS_4arch4Sm90ELb1ELb0ELb0ELb0ELb0ELb0ELb1ELb1ELi2ELi1ELi1ELi1ELb0EEENS1_24CollectiveEpilogueBwdGQAISD_fSG_Li256ELb0ELb0EEENS1_25SingleTileBwdLPTSchedulerILb0ELi80ELb0EEEEEEEEEvNT_6ParamsE:
        /* <DEDUP_REMOVED lines=23> */
.L_x_1844:
[----:B------:R-:W-:Y:S05]  /*0170*/  BSYNC B0 ;  /* 0x0000000000007941 */ /* 0x000fea0003800000 */
.L_x_1843:
        /* <DEDUP_REMOVED lines=34> */
.L_x_1845:
        /* <DEDUP_REMOVED lines=20> */
.L_x_1846:
        /* <DEDUP_REMOVED lines=8> */
.L_x_1849:
        /* <DEDUP_REMOVED lines=25> */
[----:B------:R1:W-:Y:S01]  /*06f0*/  STL [R1], R2 ;  /* 0x0000000201007387 */ /* 0x0003e20000100800 */
[----:B------:R-:W-:Y:S05]  /*0700*/  BRA `(.L_x_1851) ;  /* 0x0000000000247947 */ /* 0x000fea0003800000 */
.L_x_1850:
        /* <DEDUP_REMOVED lines=8> */
[----:B------:R2:W-:Y:S05]  /*0790*/  STL [R1], R2 ;  /* 0x0000000201007387 */ /* 0x0005ea0000100800 */
.L_x_1851:
        /* <DEDUP_REMOVED lines=16> */
[----:B-1----:R-:W2:Y:S01]  /*08a0*/  LDL R2, [R1] ;  /* 0x0000000001027983 */ /* 0x002ea20000100800 */
[----:B------:R-:W-:Y:S01]  /*08b0*/  ULDC UR9, c[0x0][0x280] ;  /* 0x0000a00000097ab9 */ /* 0x000fe20000000800 */
[----:B------:R-:W-:Y:S01]  /*08c0*/  ULDC UR10, c[0x0][0x290] ;  /* 0x0000a400000a7ab9 */ /* 0x000fe20000000800 */
[----:B------:R-:W-:Y:S01]  /*08d0*/  ULDC UR7, c[0x0][0x74c] ;  /* 0x0001d30000077ab9 */ /* 0x000fe20000000800 */
[----:B------:R-:W-:Y:S01]  /*08e0*/  IMAD.U32 R236, RZ, RZ, UR4 ;  /* 0x00000004ffec7e24 */ /* 0x000fe2000f8e00ff */
        /* <DEDUP_REMOVED lines=93> */
[----:B------:R-:W-:-:S13]  /*0ec0*/  ISETP.LT.AND P1, PT, R5, UR11, PT ;  /* 0x0000000b05007c0c */ /* 0x000fda000bf21270 */
[----:B------:R-:W-:Y:S05]  /*0ed0*/  @!P1 BRA `(.L_x_1853) ;  /* 0x0000007400f89947 */ /* 0x000fea0003800000 */
        /* <DEDUP_REMOVED lines=24> */
.L_x_1854:
[----:B------:R-:W2:Y:S01]  /*1060*/  LDL R4, [R1+0x4] ;  /* 0x0000040001047983 */ /* 0x000ea20000100800 */
[----:B------:R-:W-:Y:S01]  /*1070*/  R2UR UR6, R236 ;  /* 0x00000000ec0672ca */ /* 0x000fe200000e0000 */
[----:B------:R-:W3:Y:S02]  /*1080*/  LDC.64 R230, c[0x0][0x2e0] ;  /* 0x0000b800ffe67b82 */ /* 0x000ee40000000a00 */
[----:B------:R-:W5:Y:S01]  /*1090*/  LDL R16, [R1] ;  /* 0x0000000001107983 */ /* 0x000f620000100800 */
[----:B------:R-:W-:Y:S02]  /*10a0*/  LOP3.LUT R13, R2, 0x1ffffffe, RZ, 0xc0, !PT ;  /* 0x1ffffffe020d7812 */ /* 0x000fe400078ec0ff */
[----:B------:R-:W-:Y:S01]  /*10b0*/  SHF.R.S32.HI R8, RZ, 0x1f, R9 ;  /* 0x0000001fff087819 */ /* 0x000fe20000011409 */
[C---:B------:R-:W-:Y:S01]  /*10c0*/  IMAD R14, R6.reuse, 0x40, R11 ;  /* 0x00000040060e7824 */ /* 0x040fe200078e020b */
[----:B----4-:R-:W-:Y:S01]  /*10d0*/  LEA.HI R2, R7, R7, RZ, 0x1 ;  /* 0x0000000707027211 */ /* 0x010fe200078f08ff */
[----:B------:R-:W-:-:S02]  /*10e0*/  IMAD.IADD R15, R6, 0x1, -R13 ;  /* 0x00000001060f7824 */ /* 0x000fc400078e0a0d */
[----:B-1----:R-:W-:Y:S01]  /*10f0*/  IMAD R10, R6, 0x800, R9 ;  /* 0x00000800060a7824 */ /* 0x002fe200078e0209 */
[----:B------:R-:W-:Y:S02]  /*1100*/  LEA.HI R6, R8, R9, RZ, 0x2 ;  /* 0x0000000908067211 */ /* 0x000fe400078f10ff */
[----:B------:R-:W-:Y:S01]  /*1110*/  LEA.HI R3, R3, R12, RZ, 0x2 ;  /* 0x0000000c03037211 */ /* 0x000fe200078f10ff */
[----:B------:R-:W-:Y:S01]  /*1120*/  USHF.R.S32.HI UR4, URZ, 0x1f, UR6 ;  /* 0x0000001f3f047899 */ /* 0x000fe20008011406 */
[----:B------:R-:W-:Y:S02]  /*1130*/  SHF.R.S32.HI R11, RZ, 0x1f, R6 ;  /* 0x0000001fff0b7819 */ /* 0x000fe40000011406 */
[----:B------:R-:W-:-:S05]  /*1140*/  LOP3.LUT R13, R3, 0xfffffc, RZ, 0xc0, !PT ;  /* 0x00fffffc030d7812 */ /* 0x000fca00078ec0ff */
[----:B------:R-:W-:Y:S02]  /*1150*/  IMAD.IADD R13, R12, 0x1, -R13 ;  /* 0x000000010c0d7824 */ /* 0x000fe400078e0a0d */
[----:B------:R-:W-:Y:S01]  /*1160*/  IMAD R12, R18, UR4, RZ ;  /* 0x00000004120c7c24 */ /* 0x000fe2000f8e02ff */
[----:B------:R-:W-:Y:S01]  /*1170*/  LEA.HI R8, R8, R9, RZ, 0x5 ;  /* 0x0000000908087211 */ /* 0x000fe200078f28ff */
[----:B------:R-:W-:Y:S01]  /*1180*/  IMAD R13, R13, 0x10, R14 ;  /* 0x000000100d0d7824 */ /* 0x000fe200078e020e */
[----:B------:R-:W-:Y:S02]  /*1190*/  LOP3.LUT R229, R0, 0x1, RZ, 0xfc, !PT ;  /* 0x0000000100e57812 */ /* 0x000fe400078efcff */
[----:B------:R-:W-:Y:S01]  /*11a0*/  SHF.R.S32.HI R8, RZ, 0x5, R8 ;  /* 0x00000005ff087819 */ /* 0x000fe20000011408 */
        /* <DEDUP_REMOVED lines=83> */
[----:B------:R-:W-:Y:S01]  /*16e0*/  ULDC.64 UR60, c[0x0][0x208] ;  /* 0x00008200003c7ab9 */ /* 0x000fe20000000a00 */
[----:B--2---:R-:W-:-:S02]  /*16f0*/  R2UR UR5, R4 ;  /* 0x00000000040572ca */ /* 0x004fc400000e0000 */
[----:B------:R-:W-:Y:S01]  /*1700*/  LOP3.LUT R4, R2, 0xfffffffe, RZ, 0xc0, !PT ;  /* 0xfffffffe02047812 */ /* 0x000fe200078ec0ff */
[----:B------:R-:W-:Y:S01]  /*1710*/  IMAD.SHL.U32 R2, R10, 0x4, RZ ;  /* 0x000000040a027824 */ /* 0x000fe200078e00ff */
[----:B------:R-:W-:-:S04]  /*1720*/  SHF.R.S32.HI R10, RZ, 0x2, R6 ;  /* 0x00000002ff0a7819 */ /* 0x000fc80000011406 */
[----:B------:R-:W-:-:S04]  /*1730*/  LEA.HI R11, R11, R10, RZ, 0x3 ;  /* 0x0000000a0b0b7211 */ /* 0x000fc800078f18ff */
[----:B------:R-:W-:Y:S01]  /*1740*/  LOP3.LUT R11, R11, 0xfffffff8, RZ, 0xc0, !PT ;  /* 0xfffffff80b0b7812 */ /* 0x000fe200078ec0ff */
[----:B------:R-:W-:-:S04]  /*1750*/  USHF.R.S32.HI UR4, URZ, 0x1f, UR5 ;  /* 0x0000001f3f047899 */ /* 0x000fc80008011405 */
[----:B------:R-:W-:Y:S02]  /*1760*/  IMAD.IADD R11, R10, 0x1, -R11 ;  /* 0x000000010a0b7824 */ /* 0x000fe400078e0a0b */
[----:B---3--:R-:W-:Y:S01]  /*1770*/  IMAD R10, R230, UR4, RZ ;  /* 0x00000004e60a7c24 */ /* 0x008fe2000f8e02ff */
[----:B-----5:R-:W-:Y:S02]  /*1780*/  R2UR UR4, R16 ;  /* 0x00000000100472ca */ /* 0x020fe400000e0000 */
[----:B------:R-:W-:Y:S02]  /*1790*/  SHF.R.S32.HI R3, RZ, 0x1f, R2 ;  /* 0x0000001fff037819 */ /* 0x000fe40000011402 */
[----:B------:R-:W-:Y:S01]  /*17a0*/  LOP3.LUT R6, R6, 0x7ffffffc, RZ, 0xc0, !PT ;  /* 0x7ffffffc06067812 */ /* 0x000fe200078ec0ff */
[----:B------:R-:W-:Y:S02]  /*17b0*/  IMAD.IADD R4, R7, 0x1, -R4 ;  /* 0x0000000107047824 */ /* 0x000fe400078e0a04 */
[----:B------:R-:W-:-:S04]  /*17c0*/  IMAD.WIDE.U32 R2, R18, UR6, R2 ;  /* 0x0000000612027c25 */ /* 0x000fc8000f8e0002 */
[----:B------:R-:W-:Y:S02]  /*17d0*/  IMAD R7, R19, UR6, R12 ;  /* 0x0000000613077c24 */ /* 0x000fe4000f8e020c */
[----:B------:R-:W-:Y:S01]  /*17e0*/  IMAD.IADD R6, R9, 0x1, -R6 ;  /* 0x0000000109067824 */ /* 0x000fe200078e0a06 */
[----:B------:R-:W-:Y:S01]  /*17f0*/  UIMAD UR4, UR4, -0x50, UR10 ;  /* 0xffffffb0040478a4 */ /* 0x000fe2000f8e020a */
[----:B------:R-:W-:Y:S02]  /*1800*/  IMAD.IADD R3, R3, 0x1, R7 ;  /* 0x0000000103037824 */ /* 0x000fe400078e0207 */
[----:B------:R-:W-:Y:S02]  /*1810*/  IMAD R6, R15, 0x4, R6 ;  /* 0x000000040f067824 */ /* 0x000fe400078e0206 */
[----:B------:R-:W-:Y:S02]  /*1820*/  IMAD R7, R231, UR5, R10 ;  /* 0x00000005e7077c24 */ /* 0x000fe4000f8e020a */
[----:B------:R-:W-:Y:S01]  /*1830*/  IMAD.WIDE.U32 R230, R230, UR5, R2 ;  /* 0x00000005e6e67c25 */ /* 0x000fe2000f8e0002 */
[----:B------:R-:W-:-:S03]  /*1840*/  UIADD3 UR5, UR4, 0x1, -UR9 ;  /* 0x0000000104057890 */ /* 0x000fc6000fffe809 */
[----:B------:R-:W-:Y:S02]  /*1850*/  IMAD.SHL.U32 R232, R6, 0x2, RZ ;  /* 0x0000000206e87824 */ /* 0x000fe400078e00ff */
[----:B------:R-:W-:Y:S02]  /*1860*/  IMAD R19, R8, 0x10, R11 ;  /* 0x0000001008137824 */ /* 0x000fe400078e020b */
[----:B------:R-:W-:Y:S01]  /*1870*/  IMAD.MOV.U32 R3, RZ, RZ, R5 ;  /* 0x000000ffff037224 */ /* 0x000fe200078e0005 */
[C---:B------:R-:W-:Y:S01]  /*1880*/  IADD3 R233, -R232.reuse, UR4, RZ ;  /* 0x00000004e8e97c10 */ /* 0x040fe2000fffe1ff */
[----:B------:R-:W-:Y:S01]  /*1890*/  IMAD.MOV.U32 R2, RZ, RZ, RZ ;  /* 0x000000ffff027224 */ /* 0x000fe200078e00ff */
[----:B------:R-:W-:Y:S01]  /*18a0*/  IADD3 R232, -R232, UR5, RZ ;  /* 0x00000005e8e87c10 */ /* 0x000fe2000fffe1ff */
[----:B------:R-:W-:Y:S02]  /*18b0*/  IMAD.MOV.U32 R18, RZ, RZ, RZ ;  /* 0x000000ffff127224 */ /* 0x000fe400078e00ff */
[----:B------:R-:W-:-:S07]  /*18c0*/  IMAD.IADD R234, R231, 0x1, R7 ;  /* 0x00000001e7ea7824 */ /* 0x000fce00078e0207 */
.L_x_1866:
[----:B------:R-:W-:-:S13]  /*18d0*/  ISETP.NE.AND P0, PT, R229, 0x3, PT ;  /* 0x00000003e500780c */ /* 0x000fda0003f05270 */
[----:B------:R-:W-:Y:S05]  /*18e0*/  @!P0 BRA `(.L_x_1856) ;  /* 0x0000000000048947 */ /* 0x000fea0003800000 */
[----:B------:R-:W-:Y:S01]  /*18f0*/  BPT.TRAP 0x1 ;  /* 0x000000040000795c */ /* 0x000fe20000300000 */
.L_x_1856:
[----:B------:R-:W-:Y:S01]  /*1900*/  IMAD R16, R2, 0x8, R17 ;  /* 0x0000000802107824 */ /* 0x000fe200078e0211 */
[----:B------:R-:W-:-:S04]  /*1910*/  SHF.L.U32 R9, R228, 0x1f, RZ ;  /* 0x0000001fe4097819 */ /* 0x000fc800000006ff */
[----:B------:R1:W2:Y:S01]  /*1920*/  SYNCS.PHASECHK.TRANS64.TRYWAIT P1, [R16+URZ+0x31810], R9 ;  /* 0x03181009100075a7 */ /* 0x0002a2000802017f */
[----:B------:R-:W-:Y:S05]  /*1930*/  @!P0 BRA `(.L_x_1857) ;  /* 0x0000000000048947 */ /* 0x000fea0003800000 */
[----:B------:R-:W-:Y:S01]  /*1940*/  BPT.TRAP 0x1 ;  /* 0x000000040000795c */ /* 0x000fe20000300000 */
.L_x_1857:
        /* <DEDUP_REMOVED lines=11> */
.L_x_1858:
        /* <DEDUP_REMOVED lines=438> */
.L_x_1860:
[----:B------:R-:W-:-:S04]  /*3560*/  SHF.L.U32 R8, R18, 0x1f, RZ ;  /* 0x0000001f12087819 */ /* 0x000fc800000006ff */
[----:B------:R1:W4:Y:S01]  /*3570*/  SYNCS.PHASECHK.TRANS64.TRYWAIT P1, [R17+URZ+0x31830], R8 ;  /* 0x03183008110075a7 */ /* 0x000322000802017f */
[----:B------:R-:W-:Y:S05]  /*3580*/  @!P0 BRA `(.L_x_1861) ;  /* 0x0000000000048947 */ /* 0x000fea0003800000 */
[----:B------:R-:W-:Y:S01]  /*3590*/  BPT.TRAP 0x1 ;  /* 0x000000040000795c */ /* 0x000fe20000300000 */
.L_x_1861:
        /* <DEDUP_REMOVED lines=11> */
.L_x_1862:
[C---:B-1--4-:R-:W-:Y:S01]  /*3650*/  VIADD R8, R6.reuse, 0x80 ;  /* 0x0000008006087836 */ /* 0x052fe20000000000 */
[----:B------:R-:W-:Y:S01]  /*3660*/  R2UR UR4, R7 ;  /* 0x00000000070472ca */ /* 0x000fe200000e0000 */
[C---:B------:R-:W-:Y:S01]  /*3670*/  VIADD R9, R6.reuse, 0x180 ;  /* 0x0000018006097836 */ /* 0x040fe20000000000 */
[C---:B------:R-:W-:Y:S01]  /*3680*/  R2UR UR6, R6.reuse ;  /* 0x00000000060672ca */ /* 0x040fe200000e0000 */
[----:B------:R-:W-:Y:S01]  /*3690*/  VIADD R10, R6, 0x200 ;  /* 0x00000200060a7836 */ /* 0x000fe20000000000 */
[----:B------:R-:W-:Y:S01]  /*36a0*/  R2UR UR8, R8 ;  /* 0x00000000080872ca */ /* 0x000fe200000e0000 */
[----:B------:R-:W-:Y:S01]  /*36b0*/  VIADD R8, R6, 0x100 ;  /* 0x0000010006087836 */ /* 0x000fe20000000000 */
[----:B------:R-:W-:Y:S01]  /*36c0*/  R2UR UR10, R9 ;  /* 0x00000000090a72ca */ /* 0x000fe200000e0000 */
[----:B------:R-:W-:Y:S01]  /*36d0*/  WARPGROUP.ARRIVE ;  /* 0x00000000000079c5 */ /* 0x000fe20000000000 */
[----:B------:R-:W-:Y:S01]  /*36e0*/  R2UR UR11, R10 ;  /* 0x000000000a0b72ca */ /* 0x000fe200000e0000 */
[----:B------:R-:W-:Y:S01]  /*36f0*/  UMOV UR5, 0x40000040 ;  /* 0x4000004000057882 */ /* 0x000fe20000000000 */
[----:B------:R-:W-:Y:S01]  /*3700*/  R2UR UR9, R8 ;  /* 0x00000000080972ca */ /* 0x000fe200000e0000 */
[----:B------:R-:W-:Y:S01]  /*3710*/  UMOV UR7, 0x40000000 ;  /* 0x4000000000077882 */ /* 0x000fe20000000000 */
[----:B------:R-:W-:Y:S01]  /*3720*/  VIADD R8, R6, 0x2 ;  /* 0x0000000206087836 */ /* 0x000fe20000000000 */
[----:B------:R-:W-:Y:S01]  /*3730*/  UMOV UR57, 0x40000040 ;  /* 0x4000004000397882 */ /* 0x000fe20000000000 */
[----:B------:R-:W-:Y:S01]  /*3740*/  IMAD R13, R3, 0x40, R19 ;  /* 0x00000040030d7824 */ /* 0x000fe200078e0213 */
[----:B------:R-:W-:Y:S01]  /*3750*/  HGMMA.64x8x16.F32 R44, gdesc[UR4], RZ, !UPT ;  /* 0x00000000042c79f0 */ /* 0x000fe2000c7008ff */
[----:B------:R-:W-:Y:S01]  /*3760*/  UMOV UR7, 0x40000000 ;  /* 0x4000000000077882 */ /* 0x000fe20000000000 */
[----:B------:R-:W-:Y:S01]  /*3770*/  UMOV UR6, UR8 ;  /* 0x0000000800067c82 */ /* 0x000fe20008000000 */
[----:B------:R-:W-:Y:S01]  /*3780*/  UMOV UR59, 0x40 ;  /* 0x00000040003b7882 */ /* 0x000fe20000000000 */
[----:B------:R-:W-:Y:S01]  /*3790*/  HGMMA.64x8x16.F32 R48, gdesc[UR4], RZ, !UPT ;  /* 0x00000000043079f0 */ /* 0x000fe2000c7008ff */
[----:B------:R-:W-:Y:S01]  /*37a0*/  UMOV UR7, 0x40000000 ;  /* 0x4000000000077882 */ /* 0x000fe20000000000 */
[----:B------:R-:W-:Y:S01]  /*37b0*/  VIADDMNMX R14, R13, R232, R233, PT ;  /* 0x000000e80d0e7246 */ /* 0x000fe200038001e9 */
[----:B------:R-:W-:Y:S01]  /*37c0*/  UMOV UR13, UR57 ;  /* 0x00000039000d7c82 */ /* 0x000fe20008000000 */
[----:B------:R-:W-:Y:S01]  /*37d0*/  UMOV UR6, UR9 ;  /* 0x0000000900067c82 */ /* 0x000fe20008000000 */
[----:B------:R-:W-:Y:S01]  /*37e0*/  IADD3 R22, R232, 0x8, R13 ;  /* 0x00000008e8167810 */ /* 0x000fe20007ffe00d */
[----:B------:R-:W-:Y:S01]  /*37f0*/  HGMMA.64x8x16.F32 R52, gdesc[UR4], RZ, !UPT ;  /* 0x00000000043479f0 */ /* 0x000fe2000c7008ff */
[----:B------:R-:W-:Y:S01]  /*3800*/  UMOV UR6, UR10 ;  /* 0x0000000a00067c82 */ /* 0x000fe20008000000 */
[----:B------:R-:W-:Y:S01]  /*3810*/  UMOV UR7, 0x40000000 ;  /* 0x4000000000077882 */ /* 0x000fe20000000000 */
[----:B------:R-:W-:Y:S01]  /*3820*/  ISETP.GT.AND P1, PT, R14, RZ, PT ;  /* 0x000000ff0e00720c */ /* 0x000fe20003f24270 */
[----:B------:R-:W-:Y:S01]  /*3830*/  HGMMA.64x8x16.F32 R216, gdesc[UR4], RZ, !UPT ;  /* 0x0000000004d879f0 */ /* 0x000fe2000c7008ff */
[----:B------:R-:W-:Y:S01]  /*3840*/  UMOV UR6, UR11 ;  /* 0x0000000b00067c82 */ /* 0x000fe20008000000 */
[----:B------:R-:W-:Y:S01]  /*3850*/  UMOV UR7, 0x40000000 ;  /* 0x4000000000077882 */ /* 0x000fe20000000000 */
[----:B------:R-:W-:Y:S01]  /*3860*/  VIMNMX R21, R233, R22, PT ;  /* 0x00000016e9157248 */ /* 0x000fe20003fe0100 */
[----:B------:R-:W-:Y:S01]  /*3870*/  HGMMA.64x8x16.F32 R220, gdesc[UR4], RZ, !UPT ;  /* 0x0000000004dc79f0 */ /* 0x000fe2000c7008ff */
[----:B------:R-:W-:Y:S01]  /*3880*/  R2UR UR6, R8 ;  /* 0x00000000080672ca */ /* 0x000fe200000e0000 */
[----:B------:R-:W-:Y:S01]  /*3890*/  VIADD R8, R7, 0x2 ;  /* 0x0000000207087836 */ /* 0x000fe20000000000 */
[----:B------:R-:W-:Y:S01]  /*38a0*/  UMOV UR7, 0x40000000 ;  /* 0x4000000000077882 */ /* 0x000fe20000000000 */
[----:B------:R-:W-:Y:S01]  /*38b0*/  UMOV UR5, 0x40000040 ;  /* 0x4000004000057882 */ /* 0x000fe20000000000 */
[C---:B------:R-:W-:Y:S01]  /*38c0*/  ISETP.GT.AND P4, PT, R21.reuse, 0x1, PT ;  /* 0x000000011500780c */ /* 0x040fe20003f84270 */
[----:B------:R-:W-:Y:S01]  /*38d0*/  UMOV UR15, 0x40 ;  /* 0x00000040000f7882 */ /* 0x000fe20000000000 */
[----:B------:R-:W-:Y:S01]  /*38e0*/  R2UR UR4, R8 ;  /* 0x00000000080472ca */ /* 0x000fe200000e0000 */
[----:B------:R-:W-:Y:S01]  /*38f0*/  VIADD R8, R6, 0x82 ;  /* 0x0000008206087836 */ /* 0x000fe20000000000 */
[----:B------:R-:W-:Y:S01]  /*3900*/  ISETP.GT.AND P2, PT, R14, 0x41, PT ;  /* 0x000000410e00780c */ /* 0x000fe20003f44270 */
[----:B------:R-:W-:Y:S01]  /*3910*/  UMOV UR17, UR57 ;  /* 0x0000003900117c82 */ /* 0x000fe20008000000 */
[C---:B------:R-:W-:Y:S01]  /*3920*/  ISETP.GT.AND P3, PT, R21.reuse, RZ, PT ;  /* 0x000000ff1500720c */ /* 0x040fe20003f64270 */
[----:B------:R-:W-:Y:S01]  /*3930*/  UMOV UR19, 0x40 ;  /* 0x0000004000137882 */ /* 0x000fe20000000000 */
[----:B------:R-:W-:Y:S01]  /*3940*/  R2UR UR8, R8 ;  /* 0x00000000080872ca */ /* 0x000fe200000e0000 */
[----:B------:R-:W-:Y:S01]  /*3950*/  VIADD R8, R6, 0x102 ;  /* 0x0000010206087836 */ /* 0x000fe20000000000 */
[C---:B------:R-:W-:Y:S01]  /*3960*/  ISETP.GT.AND P5, PT, R21.reuse, 0x11, PT ;  /* 0x000000111500780c */ /* 0x040fe20003fa4270 */
        /* <DEDUP_REMOVED lines=14> */
[----:B------:R-:W-:Y:S01]  /*3a50*/  HGMMA.64x8x16.F32 R44, gdesc[UR4], R44 ;  /* 0x00000000042c79f0 */ /* 0x000fe2000870082c */
[----:B------:R-:W-:Y:S01]  /*3a60*/  R2UR UR11, R8 ;  /* 0x00000000080b72ca */ /* 0x000fe200000e0000 */
[----:B------:R-:W-:Y:S01]  /*3a70*/  UMOV UR6, UR8 ;  /* 0x0000000800067c82 */ /* 0x000fe20008000000 */
[----:B------:R-:W-:Y:S01]  /*3a80*/  UMOV UR7, 0x40000000 ;  /* 0x4000000000077882 */ /* 0x000fe20000000000 */
[----:B------:R-:W-:Y:S01]  /*3a90*/  VIADD R8, R6, 0x4 ;  /* 0x0000000406087836 */ /* 0x000fe20000000000 */
[----:B------:R-:W-:Y:S01]  /*3aa0*/  HGMMA.64x8x16.F32 R48, gdesc[UR4], R48 ;  /* 0x00000000043079f0 */ /* 0x000fe20008700830 */
[----:B------:R-:W-:Y:S01]  /*3ab0*/  UMOV UR6, UR9 ;  /* 0x0000000900067c82 */ /* 0x000fe20008000000 */
        /* <DEDUP_REMOVED lines=27> */
[----:B------:R-:W-:Y:S01]  /*3c70*/  VIADD R8, R6, 0x204 ;  /* 0x0000020406087836 */ /* 0x000fe20000000000 */
[----:B------:R-:W-:Y:S04]  /*3c80*/  HGMMA.64x8x16.F32 R44, gdesc[UR4], R44 ;  /* 0x00000000042c79f0 */ /* 0x000fe8000870082c */
[----:B------:R-:W-:Y:S01]  /*3c90*/  R2UR UR11, R8 ;  /* 0x00000000080b72ca */ /* 0x000fe200000e0000 */
        /* <DEDUP_REMOVED lines=363> */
[----:B------:R-:W-:Y:S01]  /*5350*/  UMOV UR11, 0x40 ;  /* 0x00000040000b7882 */ /* 0x000fe20000000000 */
[----:B------:R-:W-:Y:S01]  /*5360*/  HGMMA.64x8x16.F32 R220, gdesc[UR4], R220, gsb0 ;  /* 0x0000000004dc79f0 */ /* 0x000fe200080008dc */
[----:B------:R-:W-:Y:S02]  /*5370*/  ULDC UR4, c[0x0][0x744] ;  /* 0x0001d10000047ab9 */ /* 0x000fe40000000800 */
[----:B------:R-:W-:Y:S02]  /*5380*/  WARPGROUP.DEPBAR.LE gsb0, 0x1 ;  /* 0x00008000000079c5 */ /* 0x000fe40000010100 */
[----:B------:R-:W-:Y:S02]  /*5390*/  FSEL R7, R24, -INF , P1 ;  /* 0xff80000018077808 */ /* 0x000fe40000800000 */
[----:B------:R-:W-:-:S02]  /*53a0*/  ISETP.GT.AND P1, PT, R14, 0x1, PT ;  /* 0x000000010e00780c */ /* 0x000fc40003f24270 */
[----:B------:R-:W-:Y:S01]  /*53b0*/  FSEL R41, R41, -INF , P2 ;  /* 0xff80000029297808 */ /* 0x000fe20001000000 */
[--C-:B--2---:R-:W-:Y:S01]  /*53c0*/  FFMA.FTZ R8, R7, UR4, -R20.reuse ;  /* 0x0000000407087c23 */ /* 0x104fe20008010814 */
[----:B------:R-:W-:Y:S02]  /*53d0*/  FSEL R25, R25, -INF , P1 ;  /* 0xff80000019197808 */ /* 0x000fe40000800000 */
[----:B------:R-:W-:Y:S01]  /*53e0*/  ISETP.GT.AND P1, PT, R14, 0x10, PT ;  /* 0x000000100e00780c */ /* 0x000fe20003f24270 */
[--C-:B------:R-:W-:Y:S01]  /*53f0*/  FFMA.FTZ R22, R41, UR4, -R20.reuse ;  /* 0x0000000429167c23 */ /* 0x100fe20008010814 */
[----:B------:R-:W-:Y:S01]  /*5400*/  FSEL R31, R31, -INF , P5 ;  /* 0xff8000001f1f7808 */ /* 0x000fe20002800000 */
[----:B------:R-:W-:Y:S01]  /*5410*/  FFMA.FTZ R11, R25, UR4, -R20 ;  /* 0x00000004190b7c23 */ /* 0x000fe20008010814 */
[----:B------:R-:W-:Y:S01]  /*5420*/  FSEL R7, R28, -INF , P1 ;  /* 0xff8000001c077808 */ /* 0x000fe20000800000 */
[----:B------:R-:W-:Y:S01]  /*5430*/  MUFU.EX2 R8, R8 ;  /* 0x0000000800087308 */ /* 0x000fe20000000800 */
[----:B------:R-:W-:-:S02]  /*5440*/  ISETP.GT.AND P1, PT, R14, 0x11, PT ;  /* 0x000000110e00780c */ /* 0x000fc40003f24270 */
[----:B------:R-:W-:Y:S01]  /*5450*/  FSEL R25, R27, -INF , P4 ;  /* 0xff8000001b197808 */ /* 0x000fe20002000000 */
[----:B------:R-:W-:Y:S01]  /*5460*/  FFMA.FTZ R7, R7, UR4, -R20 ;  /* 0x0000000407077c23 */ /* 0x000fe20008010814 */
[----:B------:R-:W-:Y:S02]  /*5470*/  FSEL R29, R29, -INF , P1 ;  /* 0xff8000001d1d7808 */ /* 0x000fe40000800000 */
[----:B------:R-:W-:Y:S01]  /*5480*/  ISETP.GT.AND P1, PT, R14, 0x20, PT ;  /* 0x000000200e00780c */ /* 0x000fe20003f24270 */
[----:B---3--:R-:W-:Y:S01]  /*5490*/  FFMA.FTZ R25, R25, UR4, -R12 ;  /* 0x0000000419197c23 */ /* 0x008fe2000801080c */
[----:B------:R-:W-:Y:S01]  /*54a0*/  ISETP.GT.AND P2, PT, R21, 0x21, PT ;  /* 0x000000211500780c */ /* 0x000fe20003f44270 */
[----:B------:R-:W-:Y:S01]  /*54b0*/  FFMA.FTZ R10, R29, UR4, -R20 ;  /* 0x000000041d0a7c23 */ /* 0x000fe20008010814 */
[----:B------:R-:W-:Y:S01]  /*54c0*/  FSEL R9, R32, -INF , P1 ;  /* 0xff80000020097808 */ /* 0x000fe20000800000 */
[----:B------:R-:W1:Y:S01]  /*54d0*/  MUFU.EX2 R11, R11 ;  /* 0x0000000b000b7308 */ /* 0x000e620000000800 */
[----:B------:R-:W-:-:S02]  /*54e0*/  ISETP.GT.AND P1, PT, R14, 0x21, PT ;  /* 0x000000210e00780c */ /* 0x000fc40003f24270 */
[----:B------:R-:W-:Y:S01]  /*54f0*/  ISETP.GT.AND P4, PT, R21, 0x31, PT ;  /* 0x000000311500780c */ /* 0x000fe20003f84270 */
[--C-:B------:R-:W-:Y:S01]  /*5500*/  FFMA.FTZ R6, R9, UR4, -R20.reuse ;  /* 0x0000000409067c23 */ /* 0x100fe20008010814 */
[----:B------:R-:W-:Y:S02]  /*5510*/  FSEL R33, R33, -INF , P1 ;  /* 0xff80000021217808 */ /* 0x000fe40000800000 */
[----:B------:R-:W-:Y:S01]  /*5520*/  ISETP.GT.AND P1, PT, R14, 0x30, PT ;  /* 0x000000300e00780c */ /* 0x000fe20003f24270 */
[----:B------:R-:W-:Y:S01]  /*5530*/  MUFU.EX2 R25, R25 ;  /* 0x0000001900197308 */ /* 0x000fe20000000800 */
[----:B------:R-:W-:Y:S01]  /*5540*/  ISETP.GT.AND P5, PT, R21, 0x40, PT ;  /* 0x000000401500780c */ /* 0x000fe20003fa4270 */
[----:B------:R-:W-:Y:S01]  /*5550*/  FFMA.FTZ R9, R33, UR4, -R20 ;  /* 0x0000000421097c23 */ /* 0x000fe20008010814 */
[----:B------:R-:W-:Y:S02]  /*5560*/  FSEL R15, R36, -INF , P1 ;  /* 0xff800000240f7808 */ /* 0x000fe40000800000 */
[----:B------:R-:W-:-:S02]  /*5570*/  ISETP.GT.AND P1, PT, R14, 0x31, PT ;  /* 0x000000310e00780c */ /* 0x000fc40003f24270 */
[----:B------:R-:W-:Y:S01]  /*5580*/  FSEL R35, R35, -INF , P2 ;  /* 0xff80000023237808 */ /* 0x000fe20001000000 */
[--C-:B------:R-:W-:Y:S01]  /*5590*/  FFMA.FTZ R23, R15, UR4, -R20.reuse ;  /* 0x000000040f177c23 */ /* 0x100fe20008010814 */
[----:B------:R-:W-:Y:S01]  /*55a0*/  FSEL R37, R37, -INF , P1 ;  /* 0xff80000025257808 */ /* 0x000fe20000800000 */
[----:B------:R-:W-:Y:S01]  /*55b0*/  MUFU.EX2 R10, R10 ;  /* 0x0000000a000a7308 */ /* 0x000fe20000000800 */
[----:B------:R-:W-:Y:S02]  /*55c0*/  ISETP.GT.AND P1, PT, R14, 0x40, PT ;  /* 0x000000400e00780c */ /* 0x000fe40003f24270 */
[----:B------:R-:W-:Y:S01]  /*55d0*/  FSEL R39, R39, -INF , P4 ;  /* 0xff80000027277808 */ /* 0x000fe20002000000 */
[--C-:B------:R-:W-:Y:S01]  /*55e0*/  FFMA.FTZ R14, R37, UR4, -R20.reuse ;  /* 0x00000004250e7c23 */ /* 0x100fe20008010814 */
[----:B------:R-:W-:Y:S02]  /*55f0*/  FSEL R15, R40, -INF , P1 ;  /* 0xff800000280f7808 */ /* 0x000fe40000800000 */
[----:B------:R-:W-:Y:S01]  /*5600*/  ISETP.GT.AND P1, PT, R21, 0x10, PT ;  /* 0x000000101500780c */ /* 0x000fe20003f24270 */
[----:B------:R2:W-:Y:S01]  /*5610*/  MUFU.EX2 R13, R23 ;  /* 0x00000017000d7308 */ /* 0x0005e20000000800 */
[----:B------:R-:W-:Y:S01]  /*5620*/  FSEL R37, R42, -INF , P5 ;  /* 0xff8000002a257808 */ /* 0x000fe20002800000 */
[----:B------:R-:W-:Y:S01]  /*5630*/  FFMA.FTZ R15, R15, UR4, -R20 ;  /* 0x000000040f0f7c23 */ /* 0x000fe20008010814 */
[----:B------:R-:W-:Y:S01]  /*5640*/  FSEL R27, R30, -INF , P1 ;  /* 0xff8000001e1b7808 */ /* 0x000fe20000800000 */
[----:B------:R-:W-:Y:S01]  /*5650*/  FFMA.FTZ R30, R39, UR4, -R12 ;  /* 0x00000004271e7c23 */ /* 0x000fe2000801080c */
[----:B------:R-:W-:-:S02]  /*5660*/  ISETP.GT.AND P1, PT, R21, 0x20, PT ;  /* 0x000000201500780c */ /* 0x000fc40003f24270 */
[----:B------:R-:W-:Y:S01]  /*5670*/  FSEL R43, R43, -INF , P6 ;  /* 0xff8000002b2b7808 */ /* 0x000fe20003000000 */
[--C-:B------:R-:W-:Y:S01]  /*5680*/  FFMA.FTZ R27, R27, UR4, -R12.reuse ;  /* 0x000000041b1b7c23 */ /* 0x100fe2000801080c */
[----:B--2---:R-:W-:Y:S01]  /*5690*/  FSEL R23, R26, -INF , P3 ;  /* 0xff8000001a177808 */ /* 0x004fe20001800000 */
[----:B------:R-:W-:Y:S01]  /*56a0*/  IMAD R26, R19, 0x4, R17 ;  /* 0x00000004131a7824 */ /* 0x000fe200078e0211 */
[----:B------:R-:W-:Y:S01]  /*56b0*/  ISETP.GT.AND P3, PT, R21, 0x30, PT ;  /* 0x000000301500780c */ /* 0x000fe20003f64270 */
[----:B------:R-:W-:Y:S01]  /*56c0*/  VIADD R21, R17, 0x2c500 ;  /* 0x0002c50011157836 */ /* 0x000fe20000000000 */
[----:B------:R-:W-:Y:S01]  /*56d0*/  FSEL R29, R34, -INF , P1 ;  /* 0xff800000221d7808 */ /* 0x000fe20000800000 */
[--C-:B------:R-:W-:Y:S01]  /*56e0*/  FFMA.FTZ R23, R23, UR4, -R12.reuse ;  /* 0x0000000417177c23 */ /* 0x100fe2000801080c */
[----:B------:R-:W2:Y:S01]  /*56f0*/  LDS R20, [R26+0x2c300] ;  /* 0x02c300001a147984 */ /* 0x000ea20000000800 */
[----:B------:R-:W-:Y:S01]  /*5700*/  FSEL R33, R38, -INF , P3 ;  /* 0xff80000026217808 */ /* 0x000fe20001800000 */
[----:B------:R-:W-:Y:S01]  /*5710*/  MUFU.EX2 R7, R7 ;  /* 0x0000000700077308 */ /* 0x000fe20000000800 */
[----:B------:R-:W-:Y:S01]  /*5720*/  SHF.R.U32.HI R28, RZ, 0x4, R21 ;  /* 0x00000004ff1c7819 */ /* 0x000fe20000011615 */
[--C-:B------:R-:W-:Y:S01]  /*5730*/  FFMA.FTZ R38, R29, UR4, -R12.reuse ;  /* 0x000000041d267c23 */ /* 0x100fe2000801080c */
[----:B------:R3:W4:Y:S01]  /*5740*/  LDS R21, [R26+0x2c320] ;  /* 0x02c320001a157984 */ /* 0x0007220000000800 */
[--C-:B------:R-:W-:Y:S01]  /*5750*/  FFMA.FTZ R36, R33, UR4, -R12.reuse ;  /* 0x0000000421247c23 */ /* 0x100fe2000801080c */
[----:B------:R-:W-:Y:S01]  /*5760*/  LOP3.LUT R28, R28, 0x3fff, RZ, 0xc0, !PT ;  /* 0x00003fff1c1c7812 */ /* 0x000fe200078ec0ff */
[----:B------:R-:W-:Y:S01]  /*5770*/  FFMA.FTZ R29, R37, UR4, -R12 ;  /* 0x00000004251d7c23 */ /* 0x000fe2000801080c */
[----:B------:R-:W-:-:S02]  /*5780*/  WARPGROUP.DEPBAR.LE gsb0, 0x0 ;  /* 0x00008000000079c5 */ /* 0x000fc40000010000 */
[----:B------:R5:W1:Y:S01]  /*5790*/  MUFU.EX2 R24, R23 ;  /* 0x0000001700187308 */ /* 0x000a620000000800 */
[----:B---3--:R-:W-:-:S07]  /*57a0*/  FFMA.FTZ R26, R43, UR4, -R12 ;  /* 0x000000042b1a7c23 */ /* 0x008fce000801080c */
[----:B------:R-:W3:Y:S01]  /*57b0*/  MUFU.EX2 R6, R6 ;  /* 0x0000000600067308 */ /* 0x000ee20000000800 */
[----:B-----5:R-:W-:Y:S01]  /*57c0*/  LOP3.LUT R23, R28, 0x80000, RZ, 0xfc, !PT ;  /* 0x000800001c177812 */ /* 0x020fe200078efcff */
[--C-:B------:R-:W-:Y:S01]  /*57d0*/  FFMA.FTZ R28, R31, UR4, -R12.reuse ;  /* 0x000000041f1c7c23 */ /* 0x100fe2000801080c */
[----:B------:R-:W-:Y:S02]  /*57e0*/  FFMA.FTZ R31, R35, UR4, -R12 ;  /* 0x00000004231f7c23 */ /* 0x000fe4000801080c */
[C---:B------:R-:W-:Y:S01]  /*57f0*/  R2UR UR58, R23.reuse ;  /* 0x00000000173a72ca */ /* 0x040fe200000e0000 */
[C---:B------:R-:W-:Y:S02]  /*5800*/  VIADD R12, R23.reuse, 0x80 ;  /* 0x00000080170c7836 */ /* 0x040fe40000000000 */
[----:B------:R-:W-:Y:S01]  /*5810*/  MUFU.EX2 R27, R27 ;  /* 0x0000001b001b7308 */ /* 0x000fe20000000800 */
[C---:B------:R-:W-:Y:S02]  /*5820*/  VIADD R32, R23.reuse, 0x180 ;  /* 0x0000018017207836 */ /* 0x040fe40000000000 */
[----:B------:R-:W-:Y:S01]  /*5830*/  R2UR UR4, R12 ;  /* 0x000000000c0472ca */ /* 0x000fe200000e0000 */
[----:B------:R-:W-:-:S02]  /*5840*/  VIADD R12, R23, 0x100 ;  /* 0x00000100170c7836 */ /* 0x000fc40000000000 */
[----:B------:R-:W-:Y:S02]  /*5850*/  R2UR UR6, R32 ;  /* 0x00000000200672ca */ /* 0x000fe400000e0000 */
[----:B------:R-:W5:Y:S01]  /*5860*/  MUFU.EX2 R28, R28 ;  /* 0x0000001c001c7308 */ /* 0x000f620000000800 */
[----:B------:R-:W-:Y:S01]  /*5870*/  R2UR UR5, R12 ;  /* 0x000000000c0572ca */ /* 0x000fe200000e0000 */
[--C-:B--2---:R-:W-:Y:S01]  /*5880*/  FADD.FTZ R35, R44, -R20.reuse ;  /* 0x800000142c237221 */ /* 0x104fe20000010000 */
[--C-:B------:R-:W-:Y:S01]  /*5890*/  FADD.FTZ R34, R45, -R20.reuse ;  /* 0x800000142d227221 */ /* 0x100fe20000010000 */
[----:B------:R-:W-:-:S04]  /*58a0*/  FADD.FTZ R48, R48, -R20 ;  /* 0x8000001430307221 */ /* 0x000fc80000010000 */
[----:B------:R-:W2:Y:S01]  /*58b0*/  MUFU.EX2 R9, R9 ;  /* 0x0000000900097308 */ /* 0x000ea20000000800 */
[--C-:B------:R-:W-:Y:S01]  /*58c0*/  FADD.FTZ R49, R49, -R20.reuse ;  /* 0x8000001431317221 */ /* 0x100fe20000010000 */
[--C-:B------:R-:W-:Y:S01]  /*58d0*/  FADD.FTZ R33, R52, -R20.reuse ;  /* 0x8000001434217221 */ /* 0x100fe20000010000 */
[--C-:B------:R-:W-:Y:S01]  /*58e0*/  FADD.FTZ R32, R53, -R20.reuse ;  /* 0x8000001435207221 */ /* 0x100fe20000010000 */
[--C-:B------:R-:W-:Y:S01]  /*58f0*/  FADD.FTZ R216, R216, -R20.reuse ;  /* 0x80000014d8d87221 */ /* 0x100fe20000010000 */
[--C-:B------:R-:W-:Y:S01]  /*5900*/  FADD.FTZ R217, R217, -R20.reuse ;  /* 0x80000014d9d97221 */ /* 0x100fe20000010000 */
[--C-:B------:R-:W-:Y:S01]  /*5910*/  FADD.FTZ R220, R220, -R20.reuse ;  /* 0x80000014dcdc7221 */ /* 0x100fe20000010000 */
[----:B------:R-:W-:Y:S01]  /*5920*/  FADD.FTZ R221, R221, -R20 ;  /* 0x80000014dddd7221 */ /* 0x000fe20000010000 */
[----:B------:R1:W2:Y:S01]  /*5930*/  MUFU.EX2 R12, R38 ;  /* 0x00000026000c7308 */ /* 0x0002a20000000800 */
[--C-:B----4-:R-:W-:Y:S01]  /*5940*/  FADD.FTZ R41, R46, -R21.reuse ;  /* 0x800000152e297221 */ /* 0x110fe20000010000 */
[--C-:B------:R-:W-:Y:S01]  /*5950*/  FADD.FTZ R40, R47, -R21.reuse ;  /* 0x800000152f287221 */ /* 0x100fe20000010000 */
[--C-:B------:R-:W-:Y:S01]  /*5960*/  FADD.FTZ R50, R50, -R21.reuse ;  /* 0x8000001532327221 */ /* 0x100fe20000010000 */
[--C-:B------:R-:W-:Y:S01]  /*5970*/  FADD.FTZ R51, R51, -R21.reuse ;  /* 0x8000001533337221 */ /* 0x100fe20000010000 */
[--C-:B------:R-:W-:Y:S01]  /*5980*/  FADD.FTZ R39, R54, -R21.reuse ;  /* 0x8000001536277221 */ /* 0x100fe20000010000 */
[--C-:B------:R-:W-:Y:S01]  /*5990*/  FADD.FTZ R37, R218, -R21.reuse ;  /* 0x80000015da257221 */ /* 0x100fe20000010000 */
[--C-:B------:R-:W-:Y:S01]  /*59a0*/  FADD.FTZ R219, R219, -R21.reuse ;  /* 0x80000015dbdb7221 */ /* 0x100fe20000010000 */
[----:B------:R-:W4:Y:S01]  /*59b0*/  MUFU.EX2 R31, R31 ;  /* 0x0000001f001f7308 */ /* 0x000f220000000800 */
[--C-:B-1----:R-:W-:Y:S01]  /*59c0*/  FADD.FTZ R38, R55, -R21.reuse ;  /* 0x8000001537267221 */ /* 0x102fe20000010000 */
[--C-:B------:R-:W-:Y:S01]  /*59d0*/  FADD.FTZ R222, R222, -R21.reuse ;  /* 0x80000015dede7221 */ /* 0x100fe20000010000 */
[----:B------:R-:W-:Y:S01]  /*59e0*/  FADD.FTZ R223, R223, -R21 ;  /* 0x80000015dfdf7221 */ /* 0x000fe20000010000 */
[C---:B------:R-:W-:Y:S01]  /*59f0*/  F2FP.F16.F32.PACK_AB R20, R11.reuse, R8 ;  /* 0x000000080b14723e */ /* 0x040fe200000000ff */
[----:B------:R-:W-:Y:S01]  /*5a00*/  FMUL.FTZ R34, R11, R34 ;  /* 0x000000220b227220 */ /* 0x000fe20000410000 */
[----:B------:R-:W-:Y:S01]  /*5a10*/  F2FP.F16.F32.PACK_AB R21, R25, R24 ;  /* 0x000000181915723e */ /* 0x000fe200000000ff */
[----:B------:R-:W-:Y:S01]  /*5a20*/  BAR.SYNC.DEFER_BLOCKING 0x9, 0x100 ;  /* 0x0244000000007b1d */ /* 0x000fe20000010000 */
[C---:B------:R-:W-:Y:S01]  /*5a30*/  FMUL.FTZ R49, R10.reuse, R49 ;  /* 0x000000310a317220 */ /* 0x040fe20000410000 */
[----:B------:R-:W-:Y:S01]  /*5a40*/  FMUL.FTZ R48, R7, R48 ;  /* 0x0000003007307220 */ /* 0x000fe20000410000 */
[----:B------:R-:W-:Y:S01]  /*5a50*/  F2FP.F16.F32.PACK_AB R10, R10, R7 ;  /* 0x000000070a0a723e */ /* 0x000fe200000000ff */
[----:B---3--:R-:W-:Y:S01]  /*5a60*/  FMUL.FTZ R33, R6, R33 ;  /* 0x0000002106217220 */ /* 0x008fe20000410000 */
[----:B-----5:R-:W-:Y:S01]  /*5a70*/  F2FP.F16.F32.PACK_AB R11, R28, R27 ;  /* 0x0000001b1c0b723e */ /* 0x020fe200000000ff */
[----:B------:R-:W1:Y:S01]  /*5a80*/  MUFU.EX2 R14, R14 ;  /* 0x0000000e000e7308 */ /* 0x000e620000000800 */
[----:B------:R-:W-:Y:S01]  /*5a90*/  FMUL.FTZ R35, R8, R35 ;  /* 0x0000002308237220 */ /* 0x000fe20000410000 */
[C---:B--2---:R-:W-:Y:S01]  /*5aa0*/  FMUL.FTZ R32, R9.reuse, R32 ;  /* 0x0000002009207220 */ /* 0x044fe20000410000 */
[----:B------:R-:W-:Y:S01]  /*5ab0*/  F2FP.F16.F32.PACK_AB R6, R9, R6 ;  /* 0x000000060906723e */ /* 0x000fe200000000ff */
[----:B------:R-:W-:Y:S01]  /*5ac0*/  FMUL.FTZ R39, R12, R39 ;  /* 0x000000270c277220 */ /* 0x000fe20000410000 */
[----:B----4-:R-:W-:Y:S01]  /*5ad0*/  F2FP.F16.F32.PACK_AB R7, R31, R12 ;  /* 0x0000000c1f07723e */ /* 0x010fe200000000ff */
[----:B------:R-:W-:Y:S01]  /*5ae0*/  FMUL.FTZ R24, R24, R41 ;  /* 0x0000002918187220 */ /* 0x000fe20000410000 */
[----:B------:R-:W-:Y:S01]  /*5af0*/  FMUL.FTZ R25, R25, R40 ;  /* 0x0000002819197220 */ /* 0x000fe20000410000 */
[----:B------:R-:W2:Y:S01]  /*5b00*/  MUFU.EX2 R36, R36 ;  /* 0x0000002400247308 */ /* 0x000ea20000000800 */
[----:B------:R-:W-:Y:S01]  /*5b10*/  FMUL.FTZ R50, R27, R50 ;  /* 0x000000321b327220 */ /* 0x000fe20000410000 */
[----:B------:R-:W-:Y:S01]  /*5b20*/  FMUL.FTZ R51, R28, R51 ;  /* 0x000000331c337220 */ /* 0x000fe20000410000 */
[----:B------:R-:W-:Y:S01]  /*5b30*/  FMUL.FTZ R38, R31, R38 ;  /* 0x000000261f267220 */ /* 0x000fe20000410000 */
[----:B------:R-:W-:Y:S01]  /*5b40*/  F2FP.F16.F32.PACK_AB R34, R34, R35 ;  /* 0x000000232222723e */ /* 0x000fe200000000ff */
[----:B------:R-:W-:Y:S01]  /*5b50*/  UMOV UR14, UR4 ;  /* 0x00000004000e7c82 */ /* 0x000fe20008000000 */
[----:B------:R-:W-:Y:S01]  /*5b60*/  F2FP.F16.F32.PACK_AB R35, R25, R24 ;  /* 0x000000181923723e */ /* 0x000fe200000000ff */
[----:B------:R-:W-:Y:S01]  /*5b70*/  UMOV UR10, UR5 ;  /* 0x00000005000a7c82 */ /* 0x000fe20008000000 */
[----:B------:R-:W3:Y:S01]  /*5b80*/  MUFU.EX2 R30, R30 ;  /* 0x0000001e001e7308 */ /* 0x000ee20000000800 */
[C---:B-1----:R-:W-:Y:S01]  /*5b90*/  F2FP.F16.F32.PACK_AB R8, R14.reuse, R13 ;  /* 0x0000000d0e08723e */ /* 0x042fe200000000ff */
[----:B------:R1:W-:Y:S01]  /*5ba0*/  STSM.16.M88.2 [R0+0x2c500], R20 ;  /* 0x02c5001400007844 */ /* 0x0003e20000000100 */
[----:B------:R-:W-:Y:S01]  /*5bb0*/  FMUL.FTZ R217, R14, R217 ;  /* 0x000000d90ed97220 */ /* 0x000fe20000410000 */
[----:B------:R-:W-:Y:S01]  /*5bc0*/  F2FP.F16.F32.PACK_AB R48, R49, R48 ;  /* 0x000000303130723e */ /* 0x000fe200000000ff */
[----:B------:R-:W-:Y:S01]  /*5bd0*/  UMOV UR18, UR6 ;  /* 0x0000000600127c82 */ /* 0x000fe20008000000 */
[----:B------:R-:W-:Y:S01]  /*5be0*/  STSM.16.M88.2 [R0+0x2cd00], R10 ;  /* 0x02cd000a00007844 */ /* 0x000fe20000000100 */
[----:B------:R-:W-:Y:S01]  /*5bf0*/  F2FP.F16.F32.PACK_AB R49, R51, R50 ;  /* 0x000000323331723e */ /* 0x000fe200000000ff */
[----:B------:R-:W4:Y:S01]  /*5c00*/  MUFU.EX2 R15, R15 ;  /* 0x0000000f000f7308 */ /* 0x000f220000000800 */
[----:B--2---:R-:W-:Y:S01]  /*5c10*/  FMUL.FTZ R37, R36, R37 ;  /* 0x0000002524257220 */ /* 0x004fe20000410000 */
[----:B------:R2:W-:Y:S01]  /*5c20*/  STSM.16.M88.2 [R0+0x2d500], R6 ;  /* 0x02d5000600007844 */ /* 0x0005e20000000100 */
[----:B------:R-:W-:-:S02]  /*5c30*/  F2FP.F16.F32.PACK_AB R32, R32, R33 ;  /* 0x000000212020723e */ /* 0x000fc400000000ff */
[----:B------:R-:W-:Y:S01]  /*5c40*/  F2FP.F16.F32.PACK_AB R33, R38, R39 ;  /* 0x000000272621723e */ /* 0x000fe200000000ff */
[----:B-1----:R-:W-:Y:S01]  /*5c50*/  FMUL.FTZ R20, R13, R216 ;  /* 0x000000d80d147220 */ /* 0x002fe20000410000 */
[----:B------:R-:W-:Y:S01]  /*5c60*/  MOV R218, UR59 ;  /* 0x0000003b00da7c02 */ /* 0x000fe20008000f00 */
[----:B------:R-:W1:Y:S01]  /*5c70*/  MUFU.EX2 R22, R22 ;  /* 0x0000001600167308 */ /* 0x000e620000000800 */
[C---:B---3--:R-:W-:Y:S01]  /*5c80*/  F2FP.F16.F32.PACK_AB R9, R30.reuse, R36 ;  /* 0x000000241e09723e */ /* 0x048fe200000000ff */
[----:B------:R-:W-:Y:S01]  /*5c90*/  FMUL.FTZ R14, R30, R219 ;  /* 0x000000db1e0e7220 */ /* 0x000fe20000410000 */
[----:B------:R-:W-:-:S03]  /*5ca0*/  F2FP.F16.F32.PACK_AB R20, R217, R20 ;  /* 0x00000014d914723e */ /* 0x000fc600000000ff */
[----:B------:R-:W-:Y:S01]  /*5cb0*/  STSM.16.M88.2 [R0+0x2dd00], R8 ;  /* 0x02dd000800007844 */ /* 0x000fe20000000100 */
[----:B------:R-:W-:Y:S01]  /*5cc0*/  F2FP.F16.F32.PACK_AB R21, R14, R37 ;  /* 0x000000250e15723e */ /* 0x000fe200000000ff */
[----:B------:R-:W3:Y:S01]  /*5cd0*/  MUFU.EX2 R29, R29 ;  /* 0x0000001d001d7308 */ /* 0x000ee20000000800 */
[----:B----4-:R-:W-:Y:S01]  /*5ce0*/  FMUL.FTZ R220, R15, R220 ;  /* 0x000000dc0fdc7220 */ /* 0x010fe20000410000 */
[----:B--2---:R-:W-:Y:S01]  /*5cf0*/  VIADD R6, R23, 0x10 ;  /* 0x0000001017067836 */ /* 0x004fe20000000000 */
[----:B------:R-:W-:-:S04]  /*5d00*/  MOV R7, UR58 ;  /* 0x0000003a00077c02 */ /* 0x000fc80008000f00 */
[----:B------:R-:W-:Y:S01]  /*5d10*/  R2UR UR50, R6 ;  /* 0x00000000063272ca */ /* 0x000fe200000e0000 */
[----:B------:R-:W2:Y:S01]  /*5d20*/  MUFU.EX2 R26, R26 ;  /* 0x0000001a001a7308 */ /* 0x000ea20000000800 */
[C---:B-1----:R-:W-:Y:S01]  /*5d30*/  F2FP.F16.F32.PACK_AB R12, R22.reuse, R15 ;  /* 0x0000000f160c723e */ /* 0x042fe200000000ff */
[----:B------:R-:W-:Y:S01]  /*5d40*/  FMUL.FTZ R221, R22, R221 ;  /* 0x000000dd16dd7220 */ /* 0x000fe20000410000 */
[----:B------:R-:W-:Y:S02]  /*5d50*/  IMAD R22, R4, 0x2000, R5 ;  /* 0x0000200004167824 */ /* 0x000fe400078e0205 */
[----:B------:R-:W-:Y:S02]  /*5d60*/  VIADD R5, R23, 0x200 ;  /* 0x0000020017057836 */ /* 0x000fe40000000000 */
[----:B------:R-:W-:Y:S01]  /*5d70*/  F2FP.F16.F32.PACK_AB R220, R221, R220 ;  /* 0x000000dcdddc723e */ /* 0x000fe200000000ff */
[----:B------:R-:W-:Y:S01]  /*5d80*/  VIADD R6, R23, 0x110 ;  /* 0x0000011017067836 */ /* 0x000fe20000000000 */
[----:B------:R-:W-:Y:S01]  /*5d90*/  SHF.R.U32.HI R216, RZ, 0x4, R22 ;  /* 0x00000004ffd87819 */ /* 0x000fe20000011616 */
[----:B---3--:R-:W-:Y:S01]  /*5da0*/  FMUL.FTZ R222, R29, R222 ;  /* 0x000000de1dde7220 */ /* 0x008fe20000410000 */
[----:B------:R-:W-:Y:S01]  /*5db0*/  R2UR UR7, R5 ;  /* 0x00000000050772ca */ /* 0x000fe200000e0000 */
[----:B------:R-:W-:Y:S01]  /*5dc0*/  VIADD R15, R23, 0x30 ;  /* 0x00000030170f7836 */ /* 0x000fe20000000000 */
[----:B------:R-:W-:-:S02]  /*5dd0*/  LOP3.LUT R216, R216, 0x3fff, RZ, 0xc0, !PT ;  /* 0x00003fffd8d87812 */ /* 0x000fc400078ec0ff */
[----:B------:R-:W-:Y:S01]  /*5de0*/  R2UR UR5, R6 ;  /* 0x00000000060572ca */ /* 0x000fe200000e0000 */
[----:B------:R-:W-:Y:S01]  /*5df0*/  VIADD R6, R23, 0x20 ;  /* 0x0000002017067836 */ /* 0x000fe20000000000 */
[C---:B--2---:R-:W-:Y:S01]  /*5e00*/  F2FP.F16.F32.PACK_AB R13, R26.reuse, R29 ;  /* 0x0000001d1a0d723e */ /* 0x044fe200000000ff */
[----:B------:R-:W-:Y:S01]  /*5e10*/  FMUL.FTZ R223, R26, R223 ;  /* 0x000000df1adf7220 */ /* 0x000fe20000410000 */
[C---:B------:R-:W-:Y:S01]  /*5e20*/  R2UR UR56, R216.reuse ;  /* 0x00000000d83872ca */ /* 0x040fe200000e0000 */
[----:B------:R-:W-:Y:S01]  /*5e30*/  VIADD R5, R216, 0x80 ;  /* 0x00000080d8057836 */ /* 0x000fe20000000000 */
[----:B------:R-:W-:Y:S01]  /*5e40*/  R2UR UR30, R6 ;  /* 0x00000000061e72ca */ /* 0x000fe200000e0000 */
[----:B------:R-:W-:Y:S01]  /*5e50*/  STSM.16.M88.2 [R0+0x2e500], R12 ;  /* 0x02e5000c00007844 */ /* 0x000fe20000000100 */
[----:B------:R-:W-:Y:S01]  /*5e60*/  F2FP.F16.F32.PACK_AB R221, R223, R222 ;  /* 0x000000dedfdd723e */ /* 0x000fe200000000ff */
[----:B------:R-:W-:Y:S01]  /*5e70*/  VIADD R6, R23, 0x120 ;  /* 0x0000012017067836 */ /* 0x000fe20000000000 */
[----:B------:R-:W-:Y:S01]  /*5e80*/  R2UR UR48, R5 ;  /* 0x00000000053072ca */ /* 0x000fe200000e0000 */
[----:B------:R1:W-:Y:S06]  /*5e90*/  MEMBAR.ALL.CTA ;  /* 0x0000000000007992 */ /* 0x0003ec0000008000 */
[----:B-1----:R-:W1:Y:S01]  /*5ea0*/  FENCE.VIEW.ASYNC.S ;  /* 0x00000000000073c6 */ /* 0x002e620000000000 */
[----:B------:R-:W-:Y:S01]  /*5eb0*/  VIADD R5, R23, 0x90 ;  /* 0x0000009017057836 */ /* 0x000fe20000000000 */
[----:B------:R-:W-:Y:S01]  /*5ec0*/  R2UR UR38, R6 ;  /* 0x00000000062672ca */ /* 0x000fe200000e0000 */
[----:B------:R-:W-:Y:S01]  /*5ed0*/  VIADD R6, R17, 0x2ed00 ;  /* 0x0002ed0011067836 */ /* 0x000fe20000000000 */
[----:B------:R-:W-:Y:S01]  /*5ee0*/  UMOV UR12, UR56 ;  /* 0x00000038000c7c82 */ /* 0x000fe20008000000 */
[----:B------:R-:W-:Y:S01]  /*5ef0*/  UMOV UR8, UR56 ;  /* 0x0000003800087c82 */ /* 0x000fe20008000000 */
[----:B------:R-:W-:Y:S01]  /*5f00*/  UMOV UR16, UR56 ;  /* 0x0000003800107c82 */ /* 0x000fe20008000000 */
[----:B------:R-:W-:Y:S01]  /*5f10*/  R2UR UR4, R5 ;  /* 0x00000000050472ca */ /* 0x000fe200000e0000 */
[----:B------:R-:W-:Y:S01]  /*5f20*/  VIADD R5, R23, 0x190 ;  /* 0x0000019017057836 */ /* 0x000fe20000000000 */
[----:B------:R-:W-:Y:S01]  /*5f30*/  SHF.R.U32.HI R6, RZ, 0x4, R6 ;  /* 0x00000004ff067819 */ /* 0x000fe20000011606 */
[----:B------:R-:W-:Y:S01]  /*5f40*/  UMOV UR52, UR48 ;  /* 0x0000003000347c82 */ /* 0x000fe20008000000 */
[----:B------:R-:W-:Y:S01]  /*5f50*/  UMOV UR44, UR48 ;  /* 0x00000030002c7c82 */ /* 0x000fe20008000000 */
[----:B------:R-:W-:Y:S01]  /*5f60*/  VIADD R14, R216, 0x180 ;  /* 0x00000180d80e7836 */ /* 0x000fe20000000000 */
[----:B------:R-:W-:Y:S01]  /*5f70*/  R2UR UR54, R5 ;  /* 0x00000000053672ca */ /* 0x000fe200000e0000 */
[----:B------:R-:W-:Y:S01]  /*5f80*/  VIADD R5, R23, 0x210 ;  /* 0x0000021017057836 */ /* 0x000fe20000000000 */
[----:B------:R-:W-:-:S04]  /*5f90*/  LOP3.LUT R217, R6, 0x3fff, RZ, 0xc0, !PT ;  /* 0x00003fff06d97812 */ /* 0x000fc800078ec0ff */
[----:B------:R-:W-:Y:S01]  /*5fa0*/  R2UR UR46, R5 ;  /* 0x00000000052e72ca */ /* 0x000fe200000e0000 */
[----:B------:R-:W-:Y:S01]  /*5fb0*/  VIADD R5, R216, 0x100 ;  /* 0x00000100d8057836 */ /* 0x000fe20000000000 */
[----:B------:R-:W-:Y:S01]  /*5fc0*/  LOP3.LUT R6, R217, 0x400000, RZ, 0xfc, !PT ;  /* 0x00400000d9067812 */ /* 0x000fe200078efcff */
[----:B-1----:R-:W-:Y:S03]  /*5fd0*/  BAR.SYNC.DEFER_BLOCKING 0x9, 0x100 ;  /* 0x0244000000007b1d */ /* 0x002fe60000010000 */
[----:B------:R-:W-:Y:S01]  /*5fe0*/  R2UR UR28, R5 ;  /* 0x00000000051c72ca */ /* 0x000fe200000e0000 */
[----:B------:R-:W-:-:S05]  /*5ff0*/  VIADD R5, R23, 0xa0 ;  /* 0x000000a017057836 */ /* 0x000fca0000000000 */
[----:B------:R-:W-:Y:S01]  /*6000*/  R2UR UR42, R5 ;  /* 0x00000000052a72ca */ /* 0x000fe200000e0000 */
[----:B------:R-:W-:-:S05]  /*6010*/  VIADD R5, R23, 0x1a0 ;  /* 0x000001a017057836 */ /* 0x000fca0000000000 */
        /* <DEDUP_REMOVED lines=8> */
[----:B------:R-:W-:Y:S04]  /*60a0*/  STSM.16.M88.2 [R0+0x2ed00], R34 ;  /* 0x02ed002200007844 */ /* 0x000fe80000000100 */
[----:B------:R-:W-:Y:S01]  /*60b0*/  SHF.R.U32.HI R5, RZ, 0x4, R5 ;  /* 0x00000004ff057819 */ /* 0x000fe20000011605 */
[----:B------:R-:W-:Y:S03]  /*60c0*/  STSM.16.M88.2 [R0+0x2f500], R48 ;  /* 0x02f5003000007844 */ /* 0x000fe60000000100 */
[----:B------:R-:W-:Y:S01]  /*60d0*/  LOP3.LUT R5, R5, 0x3fff, RZ, 0xc0, !PT ;  /* 0x00003fff05057812 */ /* 0x000fe200078ec0ff */
        /* <DEDUP_REMOVED lines=9> */
[----:B------:R-:W-:Y:S01]  /*6170*/  UMOV UR15, 0x40 ;  /* 0x00000040000f7882 */ /* 0x000fe20000000000 */
[----:B------:R-:W-:Y:S01]  /*6180*/  HGMMA.64x16x16.F32 R72, gdesc[UR8].tnspA.tnspB, R72 ;  /* 0x60200000084879f0 */ /* 0x000fe20008700848 */
[----:B------:R-:W-:Y:S01]  /*6190*/  UMOV UR8, UR18 ;  /* 0x0000001200087c82 */ /* 0x000fe20008000000 */
[----:B------:R-:W-:Y:S02]  /*61a0*/  UMOV UR9, UR19 ;  /* 0x0000001300097c82 */ /* 0x000fe40008000000 */
        /* <DEDUP_REMOVED lines=14> */
[----:B------:R-:W-:-:S02]  /*6290*/  R2UR UR4, R6 ;  /* 0x00000000060472ca */ /* 0x000fc400000e0000 */
[----:B------:R-:W-:Y:S01]  /*62a0*/  MOV R8, UR56 ;  /* 0x0000003800087c02 */ /* 0x000fe20008000f00 */
[----:B------:R-:W-:Y:S01]  /*62b0*/  UMOV UR56, UR12 ;  /* 0x0000000c00387c82 */ /* 0x000fe20008000000 */
[----:B--2---:R-:W-:Y:S01]  /*62c0*/  MOV R220, UR57 ;  /* 0x0000003900dc7c02 */ /* 0x004fe20008000f00 */
        /* <DEDUP_REMOVED lines=149> */
[----:B------:R-:W-:-:S05]  /*6c20*/  IMAD.SHL.U32 R7, R3, 0x4000, RZ ;  /* 0x0000400003077824 */ /* 0x000fca00078e00ff */
[----:B------:R-:W-:-:S05]  /*6c30*/  IADD3 R23, P1, R7, R230, RZ ;  /* 0x000000e607177210 */ /* 0x000fca0007f3e0ff */
        /* <DEDUP_REMOVED lines=21> */
[----:B------:R-:W-:Y:S02]  /*6d90*/  R2UR UR8, R216 ;  /* 0x00000000d80872ca */ /* 0x000fe400000e0000 */
[----:B------:R-:W-:Y:S02]  /*6da0*/  LEA.HI.X.SX32 R216, R7, R234, 0x1, P1 ;  /* 0x000000ea07d87211 */ /* 0x000fe400008f0eff */
[----:B------:R-:W-:Y:S01]  /*6db0*/  LEA R6, P1, R23, UR4, 0x2 ;  /* 0x0000000417067c11 */ /* 0x000fe2000f8210ff */
[----:B------:R-:W-:-:S03]  /*6dc0*/  VIADD R22, R22, 0xffff0000 ;  /* 0xffff000016167836 */ /* 0x000fc60000000000 */
[----:B------:R-:W-:Y:S01]  /*6dd0*/  LEA.HI.X R7, R23, UR5, R216, 0x2, P1 ;  /* 0x0000000517077c11 */ /* 0x000fe200088f14d8 */
[----:B------:R-:W-:Y:S02]  /*6de0*/  UMOV UR5, UR9 ;  /* 0x0000000900057c82 */ /* 0x000fe40008000000 */
        /* <DEDUP_REMOVED lines=105> */
[C---:B------:R-:W-:Y:S01]  /*7480*/  VIADD R25, R24.reuse, 0x210 ;  /* 0x0000021018197836 */ /* 0x040fe20000000000 */
        /* <DEDUP_REMOVED lines=85> */
.L_x_1864:
        /* <DEDUP_REMOVED lines=111> */
.L_x_1865:
[----:B------:R-:W-:Y:S01]  /*80d0*/  R2UR UR4, R235 ;  /* 0x00000000eb0472ca */ /* 0x000fe200000e0000 */
[----:B------:R-:W-:Y:S01]  /*80e0*/  VIADD R3, R3, 0x1 ;  /* 0x0000000103037836 */ /* 0x000fe20000000000 */
[----:B------:R-:W-:Y:S01]  /*80f0*/  LOP3.LUT R18, R18, 0x1, RZ, 0x3c, !PT ;  /* 0x0000000112127812 */ /* 0x000fe200078e3cff */
[----:B------:R-:W-:Y:S02]  /*8100*/  VIADD R2, R2, 0x1 ;  /* 0x0000000102027836 */ /* 0x000fe40000000000 */
[----:B------:R-:W-:-:S03]  /*8110*/  VIADD R16, R16, 0x31820 ;  /* 0x0003182010107836 */ /* 0x000fc60000000000 */
[----:B------:R-:W-:Y:S02]  /*8120*/  ISETP.NE.AND P0, PT, R2, 0x2, PT ;  /* 0x000000020200780c */ /* 0x000fe40003f05270 */
[----:B------:R-:W-:Y:S02]  /*8130*/  PRMT R16, RZ, 0x654, R16 ;  /* 0x00000654ff107816 */ /* 0x000fe40000000010 */
[----:B------:R-:W-:Y:S02]  /*8140*/  SEL R5, RZ, 0x1, P0 ;  /* 0x00000001ff057807 */ /* 0x000fe40000000000 */
[----:B------:R-:W-:Y:S01]  /*8150*/  ISETP.GE.AND P1, PT, R3, UR4, PT ;  /* 0x0000000403007c0c */ /* 0x000fe2000bf26270 */
[----:B------:R1:W-:Y:S01]  /*8160*/  SYNCS.ARRIVE.TRANS64.RED.A1T0 RZ, [R16+URZ], RZ ;  /* 0x000000ff10ff79a7 */ /* 0x0003e2000810043f */
[----:B------:R-:W-:Y:S02]  /*8170*/  LOP3.LUT R228, R228, R5, RZ, 0x3c, !PT ;  /* 0x00000005e4e47212 */ /* 0x000fe400078e3cff */
[----:B------:R-:W-:-:S09]  /*8180*/  SEL R2, R2, RZ, P0 ;  /* 0x000000ff02027207 */ /* 0x000fd20000000000 */
        /* <DEDUP_REMOVED lines=83> */
.L_x_1853:
[----:B------:R-:W-:Y:S05]  /*86c0*/  @P0 BRA `(.L_x_1852) ;  /* 0x0000002400380947 */ /* 0x000fea0003800000 */
[----:B------:R-:W2:Y:S01]  /*86d0*/  LDL.LU R2, [R1] ;  /* 0x0000000001027983 */ /* 0x000ea20000300800 */
[----:B------:R-:W1:Y:S01]  /*86e0*/  S2R R4, SR_TID.X ;  /* 0x0000000000047919 */ /* 0x000e620000002100 */
[----:B------:R-:W3:Y:S01]  /*86f0*/  S2UR UR5, SR_CgaCtaId ;  /* 0x00000000000579c3 */ /* 0x000ee20000008800 */
[----:B------:R-:W-:Y:S01]  /*8700*/  ULDC UR4, c[0x0][0x850] ;  /* 0x0002140000047ab9 */ /* 0x000fe20000000800 */
[----:B------:R-:W-:Y:S01]  /*8710*/  R2UR UR11, R236 ;  /* 0x00000000ec0b72ca */ /* 0x000fe200000e0000 */
[----:B------:R-:W4:Y:S01]  /*8720*/  LDL.LU R0, [R1+0x4] ;  /* 0x0000040001007983 */ /* 0x000f220000300800 */
[----:B------:R-:W-:Y:S01]  /*8730*/  UISETP.NE.AND UP0, UPT, UR4, 0x1, UPT ;  /* 0x000000010400788c */ /* 0x000fe2000bf05270 */
[----:B------:R-:W-:Y:S01]  /*8740*/  BSSY B1, `(.L_x_1867) ;  /* 0x0000057000017945 */ /* 0x000fe20003800000 */
[----:B------:R-:W-:Y:S01]  /*8750*/  ULDC.64 UR12, c[0x0][0x818] ;  /* 0x00020600000c7ab9 */ /* 0x000fe20000000a00 */
[----:B------:R-:W-:Y:S01]  /*8760*/  UMOV UR4, 0x400 ;  /* 0x0000040000047882 */ /* 0x000fe20000000000 */
[----:B------:R-:W-:-:S07]  /*8770*/  ULDC.64 UR14, c[0x0][0x848] ;  /* 0x00021200000e7ab9 */ /* 0x000fce0000000a00 */
[----:B------:R-:W-:Y:S02]  /*8780*/  @UP0 ULDC UR6, c[0x0][0x854] ;  /* 0x0002150000060ab9 */ /* 0x000fe40000000800 */
[----:B------:R-:W-:Y:S02]  /*8790*/  UIMAD.WIDE.U32 UR6, UR11, UR6, URZ ;  /* 0x000000060b0672a5 */ /* 0x000fe4000f8e003f */
[----:B---3--:R-:W-:-:S03]  /*87a0*/  ULEA UR4, UR5, UR4, 0x18 ;  /* 0x0000000405047291 */ /* 0x008fc6000f8ec03f */
[----:B------:R-:W-:Y:S02]  /*87b0*/  @UP0 ULDC UR5, c[0x0][0x858] ;  /* 0x0002160000050ab9 */ /* 0x000fe40000000800 */
[----:B------:R-:W-:Y:S01]  /*87c0*/  @UP0 USHF.R.U32.HI UR11, URZ, UR5, UR7 ;  /* 0x000000053f0b0299 */ /* 0x000fe20008011607 */
[----:B-1----:R-:W-:-:S03]  /*87d0*/  VIADD R3, R4, 0xffffff80 ;  /* 0xffffff8004037836 */ /* 0x002fc60000000000 */
[----:B------:R-:W-:Y:S02]  /*87e0*/  USHF.R.S32.HI UR5, URZ, 0x1f, UR11 ;  /* 0x0000001f3f057899 */ /* 0x000fe4000801140b */
[----:B------:R-:W-:Y:S01]  /*87f0*/  IMAD.U32 R236, RZ, RZ, UR11 ;  /* 0x0000000bffec7e24 */ /* 0x000fe2000f8e00ff */
[----:B------:R-:W-:Y:S01]  /*8800*/  BAR.SYNC.DEFER_BLOCKING 0x1, 0x100 ;  /* 0x0044000000007b1d */ /* 0x000fe20000010000 */
[----:B------:R-:W-:Y:S01]  /*8810*/  UIMAD UR10, UR5, UR12, URZ ;  /* 0x0000000c050a72a4 */ /* 0x000fe2000f8e023f */
[----:B------:R-:W-:-:S03]  /*8820*/  ISETP.NE.AND P0, PT, R3, RZ, PT ;  /* 0x000000ff0300720c */ /* 0x000fc60003f05270 */
[----:B------:R-:W-:Y:S01]  /*8830*/  UIMAD UR10, UR11, UR13, UR10 ;  /* 0x0000000d0b0a72a4 */ /* 0x000fe2000f8e020a */
[----:B--2---:R-:W-:Y:S02]  /*8840*/  R2UR UR8, R2 ;  /* 0x00000000020872ca */ /* 0x004fe400000e0000 */
[----:B----4-:R-:W-:Y:S02]  /*8850*/  R2UR UR17, R0 ;  /* 0x00000000001172ca */ /* 0x010fe400000e0000 */
[----:B------:R-:W-:-:S09]  /*8860*/  SHF.R.S32.HI R0, RZ, 0x1f, R3 ;  /* 0x0000001fff007819 */ /* 0x000fd20000011403 */
[----:B------:R-:W-:Y:S01]  /*8870*/  UIMAD UR8, UR8, 0x5000, URZ ;  /* 0x00005000080878a4 */ /* 0x000fe2000f8e023f */
[----:B------:R-:W-:-:S03]  /*8880*/  LEA.HI R2, R0, R3, RZ, 0x7 ;  /* 0x0000000300027211 */ /* 0x000fc600078f38ff */
[----:B------:R-:W-:Y:S01]  /*8890*/  USHF.R.S32.HI UR9, URZ, 0x1f, UR8 ;  /* 0x0000001f3f097899 */ /* 0x000fe20008011408 */
[----:B------:R-:W-:Y:S02]  /*88a0*/  LOP3.LUT R0, R2, 0x3fffff80, RZ, 0xc0, !PT ;  /* 0x3fffff8002007812 */ /* 0x000fe400078ec0ff */
[----:B------:R-:W-:Y:S01]  /*88b0*/  SHF.R.S32.HI R5, RZ, 0x7, R2 ;  /* 0x00000007ff057819 */ /* 0x000fe20000011402 */
[----:B------:R-:W-:Y:S02]  /*88c0*/  UIMAD.WIDE.U32 UR6, UR11, UR12, UR8 ;  /* 0x0000000c0b0672a5 */ /* 0x000fe4000f8e0008 */
[----:B------:R-:W-:Y:S01]  /*88d0*/  IMAD.IADD R0, R3, 0x1, -R0 ;  /* 0x0000000103007824 */ /* 0x000fe200078e0a00 */
[----:B------:R-:W-:Y:S01]  /*88e0*/  ULDC.64 UR12, c[0x0][0x840] ;  /* 0x00021000000c7ab9 */ /* 0x000fe20000000a00 */
[----:B------:R-:W-:Y:S02]  /*88f0*/  USHF.R.S32.HI UR16, URZ, 0x1f, UR17 ;  /* 0x0000001f3f107899 */ /* 0x000fe40008011411 */
[----:B------:R-:W-:Y:S01]  /*8900*/  IMAD R0, R5, 0xa00, R0 ;  /* 0x00000a0005007824 */ /* 0x000fe200078e0200 */
[----:B------:R-:W-:-:S02]  /*8910*/  UIMAD UR5, UR5, UR12, URZ ;  /* 0x0000000c050572a4 */ /* 0x000fc4000f8e023f */
[----:B------:R-:W-:Y:S01]  /*8920*/  UIMAD.WIDE.U32 UR8, UR11, UR12, UR8 ;  /* 0x0000000c0b0872a5 */ /* 0x000fe2000f8e0008 */
[----:B------:R-:W-:Y:S01]  /*8930*/  IMAD.SHL.U32 R0, R0, 0x4, RZ ;  /* 0x0000000400007824 */ /* 0x000fe200078e00ff */
[----:B------:R-:W-:Y:S02]  /*8940*/  UIMAD UR11, UR11, UR13, UR5 ;  /* 0x0000000d0b0b72a4 */ /* 0x000fe4000f8e0205 */
[----:B------:R-:W-:Y:S02]  /*8950*/  UIADD3 UR7, UR7, UR10, URZ ;  /* 0x0000000a07077290 */ /* 0x000fe4000fffe03f */
[----:B------:R-:W-:Y:S01]  /*8960*/  LEA R0, R0, UR4, 0x2 ;  /* 0x0000000400007c11 */ /* 0x000fe2000f8e10ff */
[----:B------:R-:W-:Y:S01]  /*8970*/  ULDC.64 UR12, c[0x0][0x820] ;  /* 0x00020800000c7ab9 */ /* 0x000fe20000000a00 */
[----:B------:R-:W-:Y:S02]  /*8980*/  UIMAD UR10, UR16, UR14, URZ ;  /* 0x0000000e100a72a4 */ /* 0x000fe4000f8e023f */
[----:B------:R-:W-:Y:S01]  /*8990*/  UIMAD UR5, UR16, UR12, URZ ;  /* 0x0000000c100572a4 */ /* 0x000fe2000f8e023f */
[----:B------:R1:W-:Y:S01]  /*89a0*/  STS.128 [R0], R56 ;  /* 0x0000003800007388 */ /* 0x0003e20000000c00 */
[----:B------:R-:W-:-:S02]  /*89b0*/  UIADD3 UR9, UR9, UR11, URZ ;  /* 0x0000000b09097290 */ /* 0x000fc4000fffe03f */
[----:B------:R-:W-:Y:S01]  /*89c0*/  UIMAD UR5, UR17, UR13, UR5 ;  /* 0x0000000d110572a4 */ /* 0x000fe2000f8e0205 */
[----:B------:R1:W-:Y:S01]  /*89d0*/  STS.128 [R0+0x800], R60 ;  /* 0x0008003c00007388 */ /* 0x0003e20000000c00 */
[----:B------:R-:W-:Y:S02]  /*89e0*/  UIMAD.WIDE.U32 UR6, UR17, UR12, UR6 ;  /* 0x0000000c110672a5 */ /* 0x000fe4000f8e0006 */
[----:B------:R-:W-:Y:S01]  /*89f0*/  UIMAD UR10, UR17, UR15, UR10 ;  /* 0x0000000f110a72a4 */ /* 0x000fe2000f8e020a */
[----:B------:R1:W-:Y:S01]  /*8a00*/  STS.128 [R0+0x1000], R96 ;  /* 0x0010006000007388 */ /* 0x0003e20000000c00 */
[----:B------:R-:W-:Y:S01]  /*8a10*/  UIMAD.WIDE.U32 UR8, UR17, UR14, UR8 ;  /* 0x0000000e110872a5 */ /* 0x000fe2000f8e0008 */
[----:B------:R-:W-:Y:S02]  /*8a20*/  ULDC.64 UR12, c[0x0][0x800] ;  /* 0x00020000000c7ab9 */ /* 0x000fe40000000a00 */
[----:B------:R1:W-:Y:S01]  /*8a30*/  STS.128 [R0+0x1800], R100 ;  /* 0x0018006400007388 */ /* 0x0003e20000000c00 */
[----:B------:R-:W-:Y:S01]  /*8a40*/  ULDC.64 UR14, c[0x0][0x828] ;  /* 0x00020a00000e7ab9 */ /* 0x000fe20000000a00 */
[----:B------:R-:W-:-:S02]  /*8a50*/  UIADD3 UR7, UR7, UR5, URZ ;  /* 0x0000000507077290 */ /* 0x000fc4000fffe03f */
[----:B------:R1:W-:Y:S01]  /*8a60*/  STS.128 [R0+0x2000], R64 ;  /* 0x0020004000007388 */ /* 0x0003e20000000c00 */
[----:B------:R-:W-:Y:S02]  /*8a70*/  ULEA UR12, UP0, UR6, UR12, 0x2 ;  /* 0x0000000c060c7291 */ /* 0x000fe4000f80103f */
        /* <DEDUP_REMOVED lines=28> */
.L_x_1869:
[----:B------:R-:W-:Y:S01]  /*8c40*/  @P0 ELECT P1, URZ, PT ;  /* 0x00000000003f082f */ /* 0x000fe20003820000 */
[----:B------:R2:W-:-:S12]  /*8c50*/  UBLKRED.G.S.ADD.F32.RN [UR6], [UR4], UR5, desc[UR8] ;  /* 0x00000806040073bb */ /* 0x0005d800080a1405 */
[----:B------:R-:W-:Y:S02]  /*8c60*/  @P1 PLOP3.LUT P0, PT, P1, PT, PT, 0x8, 0x0 ;  /* 0x000000000000181c */ /* 0x000fe40000f0e170 */
[----:B------:R-:W-:-:S11]  /*8c70*/  PLOP3.LUT P1, PT, PT, PT, PT, 0x8, 0x0 ;  /* 0x000000000000781c */ /* 0x000fd60003f2e170 */
[----:B--2---:R-:W-:Y:S05]  /*8c80*/  @P0 BRA.U.ANY `(.L_x_1869) ;  /* 0xfffffffd00ec0947 */ /* 0x004fea000393ffff */
[----:B------:R0:W-:Y:S01]  /*8c90*/  UTMACMDFLUSH ;  /* 0x00000000000079b7 */ /* 0x0001e20000000000 */
[----:B------:R-:W-:-:S04]  /*8ca0*/  DEPBAR.LE SB0, 0x0 ;  /* 0x000080000000791a */ /* 0x000fc80000000000 */
.L_x_1868:
[----:B------:R-:W-:Y:S05]  /*8cb0*/  BSYNC B1 ;  /* 0x0000000000017941 */ /* 0x000fea0003800000 */
.L_x_1867:
        /* <DEDUP_REMOVED lines=32> */
.L_x_1870:
        /* <DEDUP_REMOVED lines=8> */
.L_x_1848:
        /* <DEDUP_REMOVED lines=27> */
.L_x_1871:
[----:B------:R-:W-:Y:S01]  /*90f0*/  ULDC UR8, c[0x0][0x8cc] ;  /* 0x0002330000087ab9 */ /* 0x000fe20000000800 */
[----:B------:R-:W-:Y:S01]  /*9100*/  UMOV UR11, UR7 ;  /* 0x00000007000b7c82 */ /* 0x000fe20008000000 */
[----:B------:R-:W-:-:S11]  /*9110*/  UISETP.NE.AND UP0, UPT, UR8, 0x1, UPT ;  /* 0x000000010800788c */ /* 0x000fd6000bf05270 */
[----:B------:R-:W-:Y:S02]  /*9120*/  @UP0 ULDC.64 UR12, c[0x0][0x8d0] ;  /* 0x00023400000c0ab9 */ /* 0x000fe40000000a00 */
[----:B------:R-:W-:-:S04]  /*9130*/  UIMAD.WIDE.U32 UR4, UR7, UR12, URZ ;  /* 0x0000000c070472a5 */ /* 0x000fc8000f8e003f */
[----:B------:R-:W-:-:S04]  /*9140*/  @UP0 USHF.R.U32.HI UR11, URZ, UR13, UR5 ;  /* 0x0000000d3f0b0299 */ /* 0x000fc80008011605 */
[----:B------:R-:W-:-:S12]  /*9150*/  UIMAD UR4, UR11, UR8, URZ ;  /* 0x000000080b0472a4 */ /* 0x000fd8000f8e023f */
.L_x_1872:
        /* <DEDUP_REMOVED lines=74> */
.L_x_1889:
        /* <DEDUP_REMOVED lines=10> */
.L_x_1875:
        /* <DEDUP_REMOVED lines=125> */
.L_x_1881:
[----:B------:R-:W-:-:S04]  /*9e70*/  SHF.L.U32 R10, R15, 0x1f, RZ ;  /* 0x0000001f0f0a7819 */ /* 0x000fc800000006ff */
[----:B------:R-:W1:Y:S02]  /*9e80*/  SYNCS.PHASECHK.TRANS64.TRYWAIT P1, [R7+URZ+0x31838], R10 ;  /* 0x0318380a070075a7 */ /* 0x000e64000802017f */
[----:B-1---5:R-:W-:Y:S05]  /*9e90*/  @!P1 BRA `(.L_x_1877) ;  /* 0x0000000c009c9947 */ /* 0x022fea0003800000 */
.L_x_1890:
[----:B------:R-:W-:Y:S05]  /*9ea0*/  @P0 BRA `(.L_x_1878) ;  /* 0x0000000000140947 */ /* 0x000fea0003800000 */
[----:B------:R-:W-:Y:S01]  /*9eb0*/  ISETP.NE.AND P1, PT, R17, RZ, PT ;  /* 0x000000ff1100720c */ /* 0x000fe20003f25270 */
[----:B-1----:R-:W-:-:S04]  /*9ec0*/  IMAD.MOV.U32 R10, RZ, RZ, 0x8100 ;  /* 0x00008100ff0a7424 */ /* 0x002fc800078e00ff */
[----:B------:R2:W-:Y:S08]  /*9ed0*/  SYNCS.ARRIVE.TRANS64 RZ, [R7+URZ+0x31830], R10 ;  /* 0x0318300a07ff79a7 */ /* 0x0005f0000800003f */
[----:B------:R-:W-:Y:S05]  /*9ee0*/  @!P1 BRA `(.L_x_1878) ;  /* 0x0000000000049947 */ /* 0x000fea0003800000 */
[----:B------:R-:W-:Y:S01]  /*9ef0*/  BPT.TRAP 0x1 ;  /* 0x000000040000795c */ /* 0x000fe20000300000 */
.L_x_1878:
        /* <DEDUP_REMOVED lines=51> */
.L_x_1892:
[----:B------:R-:W-:Y:S01]  /*a230*/  LOP3.LUT R15, R15, 0x1, RZ, 0x3c, !PT ;  /* 0x000000010f0f7812 */ /* 0x000fe200078e3cff */
[----:B------:R-:W-:Y:S06]  /*a240*/  @P2 BRA `(.L_x_1880) ;  /* 0x0000000000142947 */ /* 0x000fec0003800000 */
[----:B------:R-:W-:Y:S01]  /*a250*/  ISETP.NE.AND P1, PT, R17, RZ, PT ;  /* 0x000000ff1100720c */ /* 0x000fe20003f25270 */
[----:B-1----:R-:W-:-:S04]  /*a260*/  IMAD.MOV.U32 R20, RZ, RZ, 0x8100 ;  /* 0x00008100ff147424 */ /* 0x002fc800078e00ff */
[----:B------:R2:W-:Y:S08]  /*a270*/  SYNCS.ARRIVE.TRANS64 RZ, [R19+URZ+0x31810], R20 ;  /* 0x0318101413ff79a7 */ /* 0x0005f0000800003f */
[----:B------:R-:W-:Y:S05]  /*a280*/  @!P1 BRA `(.L_x_1880) ;  /* 0x0000000000049947 */ /* 0x000fea0003800000 */
[----:B------:R-:W-:Y:S01]  /*a290*/  BPT.TRAP 0x1 ;  /* 0x000000040000795c */ /* 0x000fe20000300000 */
.L_x_1880:
        /* <DEDUP_REMOVED lines=52> */
.L_x_1876:
[----:B------:R-:W-:-:S04]  /*a5e0*/  SHF.L.U32 R4, R15, 0x1f, RZ ;  /* 0x0000001f0f047819 */ /* 0x000fc800000006ff */
[----:B------:R-:W1:Y:S02]  /*a5f0*/  SYNCS.PHASECHK.TRANS64.TRYWAIT P1, [R7+URZ+0x31838], R4 ;  /* 0x03183804070075a7 */ /* 0x000e64000802017f */
[----:B-1----:R-:W-:Y:S05]  /*a600*/  @!P1 BRA `(.L_x_1882) ;  /* 0x0000000400ec9947 */ /* 0x002fea0003800000 */
.L_x_1893:
[----:B------:R-:W-:Y:S05]  /*a610*/  @P0 BRA `(.L_x_1883) ;  /* 0x0000000000180947 */ /* 0x000fea0003800000 */
[----:B------:R-:W2:Y:S01]  /*a620*/  S2R R5, SR_TID.X ;  /* 0x0000000000057919 */ /* 0x000ea20000002100 */
[----:B-1----:R-:W-:-:S04]  /*a630*/  IMAD.MOV.U32 R4, RZ, RZ, 0x8100 ;  /* 0x00008100ff047424 */ /* 0x002fc800078e00ff */
[----:B------:R3:W-:Y:S01]  /*a640*/  SYNCS.ARRIVE.TRANS64 RZ, [R7+URZ+0x31830], R4 ;  /* 0x0318300407ff79a7 */ /* 0x0007e2000800003f */
[----:B--2---:R-:W-:-:S13]  /*a650*/  LOP3.LUT P0, RZ, R5, 0x1f, RZ, 0xc0, !PT ;  /* 0x0000001f05ff7812 */ /* 0x004fda000780c0ff */
[----:B---3--:R-:W-:Y:S05]  /*a660*/  @!P0 BRA `(.L_x_1883) ;  /* 0x0000000000048947 */ /* 0x008fea0003800000 */
[----:B------:R-:W-:Y:S01]  /*a670*/  BPT.TRAP 0x1 ;  /* 0x000000040000795c */ /* 0x000fe20000300000 */
.L_x_1883:
        /* <DEDUP_REMOVED lines=52> */
.L_x_1873:
[----:B------:R-:W-:Y:S05]  /*a9c0*/  WARPSYNC.ALL ;  /* 0x0000000000007948 */ /* 0x000fea0003800000 */
[----:B------:R-:W-:-:S13]  /*a9d0*/  ELECT P0, URZ, PT ;  /* 0x00000000003f782f */ /* 0x000fda0003800000 */
[----:B------:R-:W-:Y:S05]  /*a9e0*/  @!P0 BRA `(.L_x_1852) ;  /* 0x0000000000708947 */ /* 0x000fea0003800000 */
[----:B------:R-:W-:-:S04]  /*a9f0*/  LOP3.LUT R0, R0, 0x2, RZ, 0xfc, !PT ;  /* 0x0000000200007812 */ /* 0x000fc800078efcff */
[----:B------:R-:W-:-:S13]  /*aa00*/  ISETP.NE.AND P1, PT, R0, 0x3, PT ;  /* 0x000000030000780c */ /* 0x000fda0003f25270 */
[----:B------:R-:W-:Y:S05]  /*aa10*/  @!P1 BRA `(.L_x_1884) ;  /* 0x0000000000049947 */ /* 0x000fea0003800000 */
[----:B------:R-:W-:Y:S01]  /*aa20*/  BPT.TRAP 0x1 ;  /* 0x000000040000795c */ /* 0x000fe20000300000 */
.L_x_1884:
        /* <DEDUP_REMOVED lines=8> */
.L_x_1894:
        /* <DEDUP_REMOVED lines=9> */
.L_x_1895:
[----:B------:R-:W-:Y:S05]  /*ab40*/  @!P1 BRA `(.L_x_1887) ;  /* 0x0000000000049947 */ /* 0x000fea0003800000 */
[----:B------:R-:W-:Y:S01]  /*ab50*/  BPT.TRAP 0x1 ;  /* 0x000000040000795c */ /* 0x000fe20000300000 */
.L_x_1887:
[----:B------:R-:W-:-:S07]  /*ab60*/  SHF.L.U32 R15, R15, 0x1f, RZ ;  /* 0x0000001f0f0f7819 */ /* 0x000fce00000006ff */
.L_x_1888:
[----:B--2---:R2:W3:Y:S02]  /*ab70*/  SYNCS.PHASECHK.TRANS64.TRYWAIT P0, [R4+URZ+0x31838], R15 ;  /* 0x0318380f040075a7 */ /* 0x0044e4000800017f */
[----:B---3--:R-:W-:Y:S05]  /*ab80*/  @!P0 NANOSLEEP.SYNCS 0x989680 ;  /* 0x009896800000895d */ /* 0x008fea0003900000 */
[----:B------:R-:W3:Y:S02]  /*ab90*/  @!P0 SYNCS.PHASECHK.TRANS64 P0, [R4+URZ+0x31838], R15 ;  /* 0x0318380f040085a7 */ /* 0x000ee4000800007f */
[----:B---3--:R-:W-:Y:S05]  /*aba0*/  @!P0 BRA `(.L_x_1888) ;  /* 0xfffffffc00f08947 */ /* 0x008fea000383ffff */
.L_x_1852:
[----:B------:R-:W-:Y:S05]  /*abb0*/  BSYNC B0 ;  /* 0x0000000000007941 */ /* 0x000fea0003800000 */
.L_x_1847:
[----:B------:R-:W-:Y:S05]  /*abc0*/  EXIT ;  /* 0x000000000000794d */ /* 0x000fea0003800000 */
.L_x_1855:
[----:B-1----:R1:W2:Y:S02]  /*abd0*/  SYNCS.PHASECHK.TRANS64.TRYWAIT P0, [R17+URZ+0x31800], R10 ;  /* 0x0318000a110075a7 */ /* 0x0022a4000800017f */
[----:B--2---:R-:W-:Y:S05]  /*abe0*/  @!P0 NANOSLEEP.SYNCS 0x989680 ;  /* 0x009896800000895d */ /* 0x004fea0003900000 */
[----:B------:R-:W2:Y:S02]  /*abf0*/  @!P0 SYNCS.PHASECHK.TRANS64 P0, [R17+URZ+0x31800], R10 ;  /* 0x0318000a110085a7 */ /* 0x000ea4000800007f */
[----:B--2---:R-:W-:Y:S05]  /*ac00*/  @!P0 BRA `(.L_x_1855) ;  /* 0xfffffffc00f08947 */ /* 0x004fea000383ffff */
[----:B------:R-:W-:Y:S05]  /*ac10*/  BRA `(.L_x_1854) ;  /* 0xffffff6400107947 */ /* 0x000fea000383ffff */
.L_x_1859:
[----:B--2---:R2:W3:Y:S02]  /*ac20*/  SYNCS.PHASECHK.TRANS64.TRYWAIT P1, [R16+URZ+0x31810], R9 ;  /* 0x03181009100075a7 */ /* 0x0044e4000802017f */
[----:B---3--:R-:W-:Y:S05]  /*ac30*/  @!P1 NANOSLEEP.SYNCS 0x989680 ;  /* 0x009896800000995d */ /* 0x008fea0003900000 */
[----:B------:R-:W3:Y:S02]  /*ac40*/  @!P1 SYNCS.PHASECHK.TRANS64 P1, [R16+URZ+0x31810], R9 ;  /* 0x03181009100095a7 */ /* 0x000ee4000802007f */
[----:B---3--:R-:W-:Y:S05]  /*ac50*/  @!P1 BRA `(.L_x_1859) ;  /* 0xfffffffc00f09947 */ /* 0x008fea000383ffff */
[----:B------:R-:W-:Y:S05]  /*ac60*/  BRA `(.L_x_1858) ;  /* 0xffffff6c00647947 */ /* 0x000fea000383ffff */
.L_x_1863:
[----:B----4-:R4:W1:Y:S02]  /*ac70*/  SYNCS.PHASECHK.TRANS64.TRYWAIT P1, [R17+URZ+0x31830], R8 ;  /* 0x03183008110075a7 */ /* 0x010864000802017f */
[----:B-1----:R-:W-:Y:S05]  /*ac80*/  @!P1 NANOSLEEP.SYNCS 0x989680 ;  /* 0x009896800000995d */ /* 0x002fea0003900000 */
[----:B------:R-:W1:Y:S02]  /*ac90*/  @!P1 SYNCS.PHASECHK.TRANS64 P1, [R17+URZ+0x31830], R8 ;  /* 0x03183008110095a7 */ /* 0x000e64000802007f */
[----:B-1----:R-:W-:Y:S05]  /*aca0*/  @!P1 BRA `(.L_x_1863) ;  /* 0xfffffffc00f09947 */ /* 0x002fea000383ffff */
[----:B------:R-:W-:Y:S05]  /*acb0*/  BRA `(.L_x_1862) ;  /* 0xffffff8800647947 */ /* 0x000fea000383ffff */
.L_x_1874:
[----:B-1----:R1:W2:Y:S02]  /*acc0*/  SYNCS.PHASECHK.TRANS64.TRYWAIT P1, [R7+URZ+0x31820], R6 ;  /* 0x03182006070075a7 */ /* 0x0022a4000802017f */
[----:B--2---:R-:W-:Y:S05]  /*acd0*/  @!P1 NANOSLEEP.SYNCS 0x989680 ;  /* 0x009896800000995d */ /* 0x004fea0003900000 */
[----:B------:R-:W2:Y:S02]  /*ace0*/  @!P1 SYNCS.PHASECHK.TRANS64 P1, [R7+URZ+0x31820], R6 ;  /* 0x03182006070095a7 */ /* 0x000ea4000802007f */
[----:B--2---:R-:W-:Y:S05]  /*acf0*/  @!P1 BRA `(.L_x_1874) ;  /* 0xfffffffc00f09947 */ /* 0x004fea000383ffff */
[----:B------:R-:W-:Y:S05]  /*ad00*/  BRA `(.L_x_1889) ;  /* 0xffffffe8003c7947 */ /* 0x000fea000383ffff */
.L_x_1877:
[----:B-1----:R1:W2:Y:S02]  /*ad10*/  SYNCS.PHASECHK.TRANS64.TRYWAIT P1, [R7+URZ+0x31838], R10 ;  /* 0x0318380a070075a7 */ /* 0x0022a4000802017f */
[----:B--2---:R-:W-:Y:S05]  /*ad20*/  @!P1 NANOSLEEP.SYNCS 0x989680 ;  /* 0x009896800000995d */ /* 0x004fea0003900000 */
[----:B------:R-:W2:Y:S02]  /*ad30*/  @!P1 SYNCS.PHASECHK.TRANS64 P1, [R7+URZ+0x31838], R10 ;  /* 0x0318380a070095a7 */ /* 0x000ea4000802007f */
[----:B--2---:R-:W-:Y:S05]  /*ad40*/  @!P1 BRA `(.L_x_1877) ;  /* 0xfffffffc00f09947 */ /* 0x004fea000383ffff */
[----:B------:R-:W-:Y:S05]  /*ad50*/  BRA `(.L_x_1890) ;  /* 0xfffffff000507947 */ /* 0x000fea000383ffff */
.L_x_1879:
[----:B------:R-:W-:-:S07]  /*ad60*/  SHF.L.U32 R20, R14, 0x1f, RZ ;  /* 0x0000001f0e147819 */ /* 0x000fce00000006ff */
.L_x_1891:
[----:B-1----:R1:W2:Y:S02]  /*ad70*/  SYNCS.PHASECHK.TRANS64.TRYWAIT P1, [R19+URZ+0x31820], R20 ;  /* 0x03182014130075a7 */ /* 0x0022a4000802017f */
[----:B--2---:R-:W-:Y:S05]  /*ad80*/  @!P1 NANOSLEEP.SYNCS 0x989680 ;  /* 0x009896800000995d */ /* 0x004fea0003900000 */
[----:B------:R-:W2:Y:S02]  /*ad90*/  @!P1 SYNCS.PHASECHK.TRANS64 P1, [R19+URZ+0x31820], R20 ;  /* 0x03182014130095a7 */ /* 0x000ea4000802007f */
[----:B--2---:R-:W-:Y:S05]  /*ada0*/  @!P1 BRA `(.L_x_1891) ;  /* 0xfffffffc00f09947 */ /* 0x004fea000383ffff */
[----:B------:R-:W-:Y:S05]  /*adb0*/  BRA `(.L_x_1892) ;  /* 0xfffffff4001c7947 */ /* 0x000fea000383ffff */
.L_x_1882:
[----:B-1----:R1:W2:Y:S02]  /*adc0*/  SYNCS.PHASECHK.TRANS64.TRYWAIT P1, [R7+URZ+0x31838], R4 ;  /* 0x03183804070075a7 */ /* 0x0022a4000802017f */
[----:B--2---:R-:W-:Y:S05]  /*add0*/  @!P1 NANOSLEEP.SYNCS 0x989680 ;  /* 0x009896800000995d */ /* 0x004fea0003900000 */
[----:B------:R-:W2:Y:S02]  /*ade0*/  @!P1 SYNCS.PHASECHK.TRANS64 P1, [R7+URZ+0x31838], R4 ;  /* 0x03183804070095a7 */ /* 0x000ea4000802007f */
[----:B--2---:R-:W-:Y:S05]  /*adf0*/  @!P1 BRA `(.L_x_1882) ;  /* 0xfffffffc00f09947 */ /* 0x004fea000383ffff */
[----:B------:R-:W-:Y:S05]  /*ae00*/  BRA `(.L_x_1893) ;  /* 0xfffffff800007947 */ /* 0x000fea000383ffff */
.L_x_1885:
[----:B-1----:R1:W2:Y:S02]  /*ae10*/  SYNCS.PHASECHK.TRANS64.TRYWAIT P0, [R3+URZ], R2 ;  /* 0x00000002030075a7 */ /* 0x0022a4000800017f */
[----:B--2---:R-:W-:Y:S05]  /*ae20*/  @!P0 NANOSLEEP.SYNCS 0x989680 ;  /* 0x009896800000895d */ /* 0x004fea0003900000 */
[----:B------:R-:W2:Y:S02]  /*ae30*/  @!P0 SYNCS.PHASECHK.TRANS64 P0, [R3+URZ], R2 ;  /* 0x00000002030085a7 */ /* 0x000ea4000800007f */
[----:B--2---:R-:W-:Y:S05]  /*ae40*/  @!P0 BRA `(.L_x_1885) ;  /* 0xfffffffc00f08947 */ /* 0x004fea000383ffff */
[----:B------:R-:W-:Y:S05]  /*ae50*/  BRA `(.L_x_1894) ;  /* 0xfffffffc00147947 */ /* 0x000fea000383ffff */
.L_x_1886:
[----:B-1----:R1:W2:Y:S02]  /*ae60*/  SYNCS.PHASECHK.TRANS64.TRYWAIT P0, [R17+URZ], R0 ;  /* 0x00000000110075a7 */ /* 0x0022a4000800017f */
[----:B--2---:R-:W-:Y:S05]  /*ae70*/  @!P0 NANOSLEEP.SYNCS 0x989680 ;  /* 0x009896800000895d */ /* 0x004fea0003900000 */
[----:B------:R-:W2:Y:S02]  /*ae80*/  @!P0 SYNCS.PHASECHK.TRANS64 P0, [R17+URZ], R0 ;  /* 0x00000000110085a7 */ /* 0x000ea4000800007f */
[----:B--2---:R-:W-:Y:S05]  /*ae90*/  @!P0 BRA `(.L_x_1886) ;  /* 0xfffffffc00f08947 */ /* 0x004fea000383ffff */
[----:B------:R-:W-:Y:S05]  /*aea0*/  BRA `(.L_x_1895) ;  /* 0xfffffffc00247947 */ /* 0x000fea000383ffff */
.L_x_1896:
        /* <DEDUP_REMOVED lines=13> */
.L_x_2218:


//--------------------- .text._ZN7cutlass13device_kernelIN5flash22FlashAttnBwdPreprocessIN4cute5tupleIJNS3_1CILi64EEENS5_ILi256EEEEEENS_6half_tEfNS_4arch4Sm90ELb1ELb0EEEEEvNT_6ParamsE --------------------------
	.section	.text._ZN7cutlass13device_kernelIN5flash22FlashAttnBwdPreprocessIN4cute5tupleIJNS3_1CILi64EEENS5_ILi256EEEEEENS_6half_tEfNS_4arch4Sm90ELb1ELb0EEEEEvNT_6ParamsE,"ax",@progbits
	.align	128
.text._ZN7cutlass13device_kernelIN5flash22FlashAttnBwdPreprocessIN4cute5tupleIJNS3_1CILi64EEENS5_ILi256EEEEEENS_6half_tEfNS_4arch4Sm90ELb1ELb0EEEEEvNT_6ParamsE:
        .type           _ZN7cutlass13device_kernelIN5flash22FlashAttnBwdPreprocessIN4cute5tupleIJNS3_1CILi64EEENS5_ILi256EEEEEENS_6half_tEfNS_4arch4Sm90ELb1ELb0EEEEEvNT_6ParamsE,@function
        .size           _ZN7cutlass13device_kernelIN5flash22FlashAttnBwdPreprocessIN4cute5tupleIJNS3_1CILi64EEENS5_ILi256EEEEEENS_6half_tEfNS_4arch4Sm90ELb1ELb0EEEEEvNT_6ParamsE,(.L_x_2219 - _ZN7cutlass13device_kernelIN5flash22FlashAttnBwdPreprocessIN4cute5tupleIJNS3_1CILi64EEENS5_ILi256EEEEEENS_6half_tEfNS_4arch4Sm90ELb1ELb0EEEEEvNT_6ParamsE)
        .other          _ZN7cutlass13device_kernelIN5flash22FlashAttnBwdPreprocessIN4cute5tupleIJNS3_1CILi64EEENS5_ILi256EEEEEENS_6half_tEfNS_4arch4Sm90ELb1ELb0EEEEEvNT_6ParamsE,@"STO_CUDA_ENTRY STV_DEFAULT"
_ZN7cutlass13device_kernelIN5flash22FlashAttnBwdPreprocessIN4cute5tupleIJNS3_1CILi64EEENS5_ILi256EEEEEENS_6half_tEfNS_4arch4Sm90ELb1ELb0EEEEEvNT_6ParamsE:
[----:B------:R-:W-:Y:S01]  /*0000*/  LDC R1, c[0x0][0x28] ;  /* 0x00000a00ff017b82 */ /* 0x000fe20000000800 */
[----:B------:R-:W0:Y:S07]  /*0010*/  S2R R0, SR_CTAID.X ;  /* 0x0000000000007919 */ /* 0x000e2e0000002500 */
[----:B------:R-:W1:Y:S01]  /*0020*/  LDC R3, c[0x0][0x218] ;  /* 0x00008600ff037b82 */ /* 0x000e620000000800 */
[----:B------:R-:W-:Y:S01]  /*0030*/  MOV R78, 0x7f800000 ;  /* 0x7f800000004e7802 */ /* 0x000fe20000000f00 */
[----:B------:R-:W-:Y:S01]  /*0040*/  ULDC.64 UR4, c[0x0][0x208] ;  /* 0x0000820000047ab9 */ /* 0x000fe20000000a00 */
[----:B------:R-:W2:Y:S05]  /*0050*/  S2R R8, SR_TID.X ;  /* 0x0000000000087919 */ /* 0x000eaa0000002100 */
[----:B------:R-:W3:Y:S08]  /*0060*/  S2UR UR6, SR_CTAID.Y ;  /* 0x00000000000679c3 */ /* 0x000ef00000002600 */
[----:B------:R-:W4:Y:S08]  /*0070*/  S2UR UR7, SR_CTAID.Z ;  /* 0x00000000000779c3 */ /* 0x000f300000002700 */
[----:B------:R-:W4:Y:S01]  /*0080*/  LDC.64 R66, c[0x0][0x258] ;  /* 0x00009600ff427b82 */ /* 0x000f220000000a00 */
[----:B0-----:R-:W-:Y:S01]  /*0090*/  SHF.L.U32 R2, R0, 0x6, RZ ;  /* 0x0000000600027819 */ /* 0x001fe200000006ff */
[----:B---3--:R-:W-:-:S03]  /*00a0*/  USHF.R.S32.HI UR8, URZ, 0x1f, UR6 ;  /* 0x0000001f3f087899 */ /* 0x008fc60008011406 */
[----:B-1----:R-:W-:-:S04]  /*00b0*/  IADD3 R25, -R2, R3, RZ ;  /* 0x0000000302197210 */ /* 0x002fc80007ffe1ff */
[----:B--2---:R-:W-:Y:S01]  /*00c0*/  ISETP.GE.AND P0, PT, R8, R25, PT ;  /* 0x000000190800720c */ /* 0x004fe20003f06270 */
[----:B----4-:R-:W-:-:S03]  /*00d0*/  USHF.R.S32.HI UR9, URZ, 0x1f, UR7 ;  /* 0x0000001f3f097899 */ /* 0x010fc60008011407 */
[----:B------:R-:W-:-:S13]  /*00e0*/  ISETP.GT.OR P0, PT, R8, 0x3f, P0 ;  /* 0x0000003f0800780c */ /* 0x000fda0000704670 */
[----:B------:R-:W0:Y:S01]  /*00f0*/  @!P0 LDC.64 R10, c[0x0][0x290] ;  /* 0x0000a400ff0a8b82 */ /* 0x000e220000000a00 */
[----:B------:R-:W-:Y:S02]  /*0100*/  @!P0 SHF.R.S32.HI R5, RZ, 0x1f, R8 ;  /* 0x0000001fff058819 */ /* 0x000fe40000011408 */
[----:B------:R-:W-:-:S04]  /*0110*/  @!P0 IADD3 R4, P1, R2, R8, RZ ;  /* 0x0000000802048210 */ /* 0x000fc80007f3e0ff */
[----:B------:R-:W-:Y:S01]  /*0120*/  @!P0 LEA.HI.X.SX32 R5, R2, R5, 0x1, P1 ;  /* 0x0000000502058211 */ /* 0x000fe200008f0eff */
[----:B------:R-:W1:Y:S08]  /*0130*/  @!P0 LDC.64 R12, c[0x0][0x298] ;  /* 0x0000a600ff0c8b82 */ /* 0x000e700000000a00 */
[----:B------:R-:W2:Y:S01]  /*0140*/  @!P0 LDC.64 R14, c[0x0][0x288] ;  /* 0x0000a200ff0e8b82 */ /* 0x000ea20000000a00 */
[----:B0-----:R-:W-:-:S02]  /*0150*/  @!P0 IMAD R6, R10, UR8, RZ ;  /* 0x000000080a068c24 */ /* 0x001fc4000f8e02ff */
[----:B------:R-:W-:-:S04]  /*0160*/  @!P0 IMAD.WIDE.U32 R4, R10, UR6, R4 ;  /* 0x000000060a048c25 */ /* 0x000fc8000f8e0004 */
[----:B------:R-:W-:Y:S02]  /*0170*/  @!P0 IMAD R7, R11, UR6, R6 ;  /* 0x000000060b078c24 */ /* 0x000fe4000f8e0206 */
[C---:B-1----:R-:W-:Y:S01]  /*0180*/  @!P0 IMAD R2, R12.reuse, UR9, RZ ;  /* 0x000000090c028c24 */ /* 0x042fe2000f8e02ff */
[----:B------:R-:W0:Y:S02]  /*0190*/  LDC.64 R10, c[0x0][0x230] ;  /* 0x00008c00ff0a7b82 */ /* 0x000e240000000a00 */
[----:B------:R-:W-:Y:S01]  /*01a0*/  @!P0 IADD3 R5, R5, R7, RZ ;  /* 0x0000000705058210 */ /* 0x000fe20007ffe0ff */
[----:B------:R-:W-:Y:S02]  /*01b0*/  @!P0 IMAD R7, R13, UR7, R2 ;  /* 0x000000070d078c24 */ /* 0x000fe4000f8e0202 */
[----:B------:R-:W-:-:S03]  /*01c0*/  @!P0 IMAD.WIDE.U32 R4, R12, UR7, R4 ;  /* 0x000000070c048c25 */ /* 0x000fc6000f8e0004 */
[----:B------:R-:W1:Y:S02]  /*01d0*/  LDC.64 R12, c[0x0][0x238] ;  /* 0x00008e00ff0c7b82 */ /* 0x000e640000000a00 */
[----:B------:R-:W-:Y:S02]  /*01e0*/  @!P0 IADD3 R2, R5, R7, RZ ;  /* 0x0000000705028210 */ /* 0x000fe40007ffe0ff */
[----:B--2---:R-:W-:-:S04]  /*01f0*/  @!P0 LEA R6, P1, R4, R14, 0x2 ;  /* 0x0000000e04068211 */ /* 0x004fc800078210ff */
[----:B------:R-:W-:Y:S02]  /*0200*/  @!P0 LEA.HI.X R7, R4, R15, R2, 0x2, P1 ;  /* 0x0000000f04078211 */ /* 0x000fe400008f1402 */
[----:B------:R-:W-:-:S03]  /*0210*/  SHF.R.S32.HI R2, RZ, 0x1f, R8 ;  /* 0x0000001fff027819 */ /* 0x000fc60000011408 */
[----:B------:R2:W5:Y:S01]  /*0220*/  @!P0 LDG.E R78, desc[UR4][R6.64] ;  /* 0x00000004064e8981 */ /* 0x000562000c1e1900 */
[----:B------:R-:W-:Y:S01]  /*0230*/  LEA.HI R2, R2, R8, RZ, 0x4 ;  /* 0x0000000802027211 */ /* 0x000fe200078f20ff */
[----:B0-----:R-:W-:Y:S01]  /*0240*/  IMAD R4, R10, UR8, RZ ;  /* 0x000000080a047c24 */ /* 0x001fe2000f8e02ff */
[----:B------:R-:W-:Y:S01]  /*0250*/  BSSY B0, `(.L_x_1897) ;  /* 0x000002f000007945 */ /* 0x000fe20003800000 */
[----:B------:R-:W-:Y:S02]  /*0260*/  CS2R R40, SRZ ;  /* 0x0000000000287805 */ /* 0x000fe4000001ff00 */
[----:B------:R-:W-:Y:S01]  /*0270*/  LOP3.LUT R61, R2, 0xfffffff0, RZ, 0xc0, !PT ;  /* 0xfffffff0023d7812 */ /* 0x000fe200078ec0ff */
[----:B------:R-:W-:Y:S01]  /*0280*/  IMAD R11, R11, UR6, R4 ;  /* 0x000000060b0b7c24 */ /* 0x000fe2000f8e0204 */
[----:B------:R-:W-:Y:S02]  /*0290*/  CS2R R36, SRZ ;  /* 0x0000000000247805 */ /* 0x000fe4000001ff00 */
[----:B------:R-:W-:-:S02]  /*02a0*/  CS2R R38, SRZ ;  /* 0x0000000000267805 */ /* 0x000fc4000001ff00 */
[----:B------:R-:W-:Y:S01]  /*02b0*/  IADD3 R61, -R61, R8, RZ ;  /* 0x000000083d3d7210 */ /* 0x000fe20007ffe1ff */
[----:B--2---:R-:W-:Y:S01]  /*02c0*/  IMAD R7, R0, -0x40, R3 ;  /* 0xffffffc000077824 */ /* 0x004fe200078e0203 */
[----:B------:R-:W-:Y:S02]  /*02d0*/  LEA.HI.SX32 R8, R2, 0x20, 0x1c ;  /* 0x0000002002087811 */ /* 0x000fe400078fe2ff */
[----:B------:R-:W-:Y:S02]  /*02e0*/  CS2R R20, SRZ ;  /* 0x0000000000147805 */ /* 0x000fe4000001ff00 */
[----:B------:R-:W-:Y:S02]  /*02f0*/  SHF.L.U32 R62, R61, 0x3, RZ ;  /* 0x000000033d3e7819 */ /* 0x000fe400000006ff */
[----:B------:R-:W-:Y:S02]  /*0300*/  CS2R R22, SRZ ;  /* 0x0000000000167805 */ /* 0x000fe4000001ff00 */
[----:B------:R-:W-:-:S02]  /*0310*/  ISETP.GE.AND P0, PT, R8, R7, PT ;  /* 0x000000070800720c */ /* 0x000fc40003f06270 */
[--C-:B------:R-:W-:Y:S01]  /*0320*/  SHF.R.S32.HI R63, RZ, 0x1f, R62.reuse ;  /* 0x0000001fff3f7819 */ /* 0x100fe2000001143e */
[----:B------:R-:W0:Y:S01]  /*0330*/  LDC.64 R8, c[0x0][0x250] ;  /* 0x00009400ff087b82 */ /* 0x000e220000000a00 */
[----:B------:R-:W-:Y:S01]  /*0340*/  LEA.HI.SX32 R6, R2, 0x10, 0x1c ;  /* 0x0000001002067811 */ /* 0x000fe200078fe2ff */
[----:B------:R-:W-:Y:S01]  /*0350*/  IMAD.WIDE.U32 R4, R10, UR6, R62 ;  /* 0x000000060a047c25 */ /* 0x000fe2000f8e003e */
[----:B------:R-:W-:Y:S02]  /*0360*/  SHF.R.S32.HI R10, RZ, 0x4, R2 ;  /* 0x00000004ff0a7819 */ /* 0x000fe40000011402 */
[----:B------:R-:W-:Y:S01]  /*0370*/  ISETP.GE.AND P1, PT, R6, R7, PT ;  /* 0x000000070600720c */ /* 0x000fe20003f26270 */
[----:B-1----:R-:W-:Y:S01]  /*0380*/  IMAD R6, R12, UR9, RZ ;  /* 0x000000090c067c24 */ /* 0x002fe2000f8e02ff */
[----:B------:R-:W-:Y:S02]  /*0390*/  ISETP.GE.AND P4, PT, R10, R25, PT ;  /* 0x000000190a00720c */ /* 0x000fe40003f86270 */
[----:B------:R-:W-:-:S02]  /*03a0*/  IADD3 R5, R5, R11, RZ ;  /* 0x0000000b05057210 */ /* 0x000fc40007ffe0ff */
[C---:B------:R-:W-:Y:S01]  /*03b0*/  ISETP.GE.AND P2, PT, R10.reuse, R7, PT ;  /* 0x000000070a00720c */ /* 0x040fe20003f46270 */
[----:B------:R-:W-:Y:S01]  /*03c0*/  IMAD R7, R13, UR7, R6 ;  /* 0x000000070d077c24 */ /* 0x000fe2000f8e0206 */
[----:B------:R-:W-:Y:S01]  /*03d0*/  IADD3 R2, R10, 0x10, RZ ;  /* 0x000000100a027810 */ /* 0x000fe20007ffe0ff */
[----:B------:R-:W-:Y:S01]  /*03e0*/  IMAD.WIDE.U32 R4, R12, UR7, R4 ;  /* 0x000000070c047c25 */ /* 0x000fe2000f8e0004 */
[--C-:B------:R-:W-:Y:S02]  /*03f0*/  SHF.R.S32.HI R11, RZ, 0x1f, R10.reuse ;  /* 0x0000001fff0b7819 */ /* 0x100fe4000001140a */
[----:B------:R-:W-:Y:S02]  /*0400*/  ISETP.GE.AND P3, PT, R2, R25, PT ;  /* 0x000000190200720c */ /* 0x000fe40003f66270 */
[----:B------:R-:W-:Y:S01]  /*0410*/  IADD3 R2, R10, 0x20, RZ ;  /* 0x000000200a027810 */ /* 0x000fe20007ffe0ff */
[----:B------:R-:W-:Y:S01]  /*0420*/  IMAD.WIDE R64, R0, 0x40, R10 ;  /* 0x0000004000407825 */ /* 0x000fe200078e020a */
[----:B------:R-:W-:Y:S01]  /*0430*/  IADD3 R7, R5, R7, RZ ;  /* 0x0000000705077210 */ /* 0x000fe20007ffe0ff */
[----:B------:R-:W-:Y:S08]  /*0440*/  @P4 BRA `(.L_x_1898) ;  /* 0x00000000003c4947 */ /* 0x000ff00003800000 */
[----:B------:R-:W-:Y:S01]  /*0450*/  MOV R6, R4 ;  /* 0x0000000400067202 */ /* 0x000fe20000000f00 */
[----:B------:R-:W-:Y:S01]  /*0460*/  ULDC.64 UR10, c[0x0][0x228] ;  /* 0x00008a00000a7ab9 */ /* 0x000fe20000000a00 */
[----:B------:R-:W-:Y:S01]  /*0470*/  IADD3 R12, R62, 0x80, RZ ;  /* 0x000000803e0c7810 */ /* 0x000fe20007ffe0ff */
[----:B------:R-:W-:Y:S01]  /*0480*/  IMAD R13, R65, UR10, RZ ;  /* 0x0000000a410d7c24 */ /* 0x000fe2000f8e02ff */
[----:B------:R-:W-:Y:S01]  /*0490*/  ULDC.64 UR12, c[0x0][0x210] ;  /* 0x00008400000c7ab9 */ /* 0x000fe20000000a00 */
[----:B------:R-:W-:Y:S01]  /*04a0*/  IMAD.WIDE.U32 R14, R64, UR10, R6 ;  /* 0x0000000a400e7c25 */ /* 0x000fe2000f8e0006 */
[----:B------:R-:W-:Y:S02]  /*04b0*/  ULDC UR10, c[0x0][0x21c] ;  /* 0x00008700000a7ab9 */ /* 0x000fe40000000800 */
[----:B------:R-:W-:Y:S01]  /*04c0*/  ISETP.GE.AND P4, PT, R62, UR10, PT ;  /* 0x0000000a3e007c0c */ /* 0x000fe2000bf86270 */
[----:B------:R-:W-:Y:S01]  /*04d0*/  IMAD R13, R64, UR11, R13 ;  /* 0x0000000b400d7c24 */ /* 0x000fe2000f8e020d */
[----:B------:R-:W-:-:S02]  /*04e0*/  ISETP.GE.AND P5, PT, R12, UR10, PT ;  /* 0x0000000a0c007c0c */ /* 0x000fc4000bfa6270 */
[----:B------:R-:W-:Y:S02]  /*04f0*/  LEA R12, P6, R14, UR12, 0x1 ;  /* 0x0000000c0e0c7c11 */ /* 0x000fe4000f8c08ff */
[----:B------:R-:W-:-:S04]  /*0500*/  IADD3 R13, R15, R13, RZ ;  /* 0x0000000d0f0d7210 */ /* 0x000fc80007ffe0ff */
[----:B------:R-:W-:-:S05]  /*0510*/  LEA.HI.X R13, R14, UR13, R13, 0x1, P6 ;  /* 0x0000000d0e0d7c11 */ /* 0x000fca000b0f0c0d */
[----:B------:R1:W5:Y:S04]  /*0520*/  @!P4 LDG.E.128 R36, desc[UR4][R12.64] ;  /* 0x000000040c24c981 */ /* 0x000368000c1e1d00 */
[----:B------:R1:W5:Y:S02]  /*0530*/  @!P5 LDG.E.128 R20, desc[UR4][R12.64+0x100] ;  /* 0x000100040c14d981 */ /* 0x000364000c1e1d00 */
.L_x_1898:
[----:B------:R-:W-:Y:S05]  /*0540*/  BSYNC B0 ;  /* 0x0000000000007941 */ /* 0x000fea0003800000 */
.L_x_1897:
[----:B------:R-:W-:Y:S01]  /*0550*/  BSSY B0, `(.L_x_1899) ;  /* 0x0000019000007945 */ /* 0x000fe20003800000 */
[----:B------:R-:W-:Y:S02]  /*0560*/  ISETP.GE.AND P4, PT, R2, R25, PT ;  /* 0x000000190200720c */ /* 0x000fe40003f86270 */
[----:B------:R-:W-:Y:S02]  /*0570*/  CS2R R42, SRZ ;  /* 0x00000000002a7805 */ /* 0x000fe4000001ff00 */
[----:B------:R-:W-:Y:S02]  /*0580*/  CS2R R16, SRZ ;  /* 0x0000000000107805 */ /* 0x000fe4000001ff00 */
[----:B------:R-:W-:Y:S02]  /*0590*/  CS2R R18, SRZ ;  /* 0x0000000000127805 */ /* 0x000fe4000001ff00 */
[----:B------:R-:W-:Y:S01]  /*05a0*/  IADD3 R2, R10, 0x30, RZ ;  /* 0x000000300a027810 */ /* 0x000fe20007ffe0ff */
[----:B------:R-:W-:Y:S06]  /*05b0*/  @P3 BRA `(.L_x_1900) ;  /* 0x0000000000483947 */ /* 0x000fec0003800000 */
[----:B------:R-:W-:Y:S01]  /*05c0*/  IADD3 R11, P3, R64, 0x10, RZ ;  /* 0x00000010400b7810 */ /* 0x000fe20007f7e0ff */
[----:B------:R-:W-:Y:S01]  /*05d0*/  ULDC.64 UR10, c[0x0][0x228] ;  /* 0x00008a00000a7ab9 */ /* 0x000fe20000000a00 */
[----:B-1----:R-:W-:Y:S01]  /*05e0*/  MOV R12, R4 ;  /* 0x00000004000c7202 */ /* 0x002fe20000000f00 */
[----:B------:R-:W-:Y:S01]  /*05f0*/  ULDC.64 UR12, c[0x0][0x210] ;  /* 0x00008400000c7ab9 */ /* 0x000fe20000000a00 */
[----:B------:R-:W-:Y:S02]  /*0600*/  IADD3.X R10, RZ, R65, RZ, P3, !PT ;  /* 0x00000041ff0a7210 */ /* 0x000fe40001ffe4ff */
[----:B------:R-:W-:Y:S02]  /*0610*/  MOV R13, R7 ;  /* 0x00000007000d7202 */ /* 0x000fe40000000f00 */
[----:B------:R-:W-:Y:S01]  /*0620*/  IADD3 R14, R62, 0x80, RZ ;  /* 0x000000803e0e7810 */ /* 0x000fe20007ffe0ff */
[----:B------:R-:W-:Y:S02]  /*0630*/  IMAD R10, R10, UR10, RZ ;  /* 0x0000000a0a0a7c24 */ /* 0x000fe4000f8e02ff */
[----:B------:R-:W-:Y:S01]  /*0640*/  IMAD.WIDE.U32 R12, R11, UR10, R12 ;  /* 0x0000000a0b0c7c25 */ /* 0x000fe2000f8e000c */
[----:B------:R-:W-:-:S02]  /*0650*/  ULDC UR10, c[0x0][0x21c] ;  /* 0x00008700000a7ab9 */ /* 0x000fc40000000800 */
[----:B------:R-:W-:Y:S01]  /*0660*/  ISETP.GE.AND P5, PT, R62, UR10, PT ;  /* 0x0000000a3e007c0c */ /* 0x000fe2000bfa6270 */
[----:B------:R-:W-:Y:S01]  /*0670*/  IMAD R11, R11, UR11, R10 ;  /* 0x0000000b0b0b7c24 */ /* 0x000fe2000f8e020a */
[----:B------:R-:W-:Y:S02]  /*0680*/  ISETP.GE.AND P6, PT, R14, UR10, PT ;  /* 0x0000000a0e007c0c */ /* 0x000fe4000bfc6270 */
[----:B------:R-:W-:Y:S02]  /*0690*/  LEA R10, P3, R12, UR12, 0x1 ;  /* 0x0000000c0c0a7c11 */ /* 0x000fe4000f8608ff */
[----:B------:R-:W-:-:S04]  /*06a0*/  IADD3 R11, R13, R11, RZ ;  /* 0x0000000b0d0b7210 */ /* 0x000fc80007ffe0ff */
[----:B------:R-:W-:-:S05]  /*06b0*/  LEA.HI.X R11, R12, UR13, R11, 0x1, P3 ;  /* 0x0000000d0c0b7c11 */ /* 0x000fca00098f0c0b */
[----:B------:R2:W5:Y:S04]  /*06c0*/  @!P5 LDG.E.128 R40, desc[UR4][R10.64] ;  /* 0x000000040a28d981 */ /* 0x000568000c1e1d00 */
[----:B------:R2:W5:Y:S02]  /*06d0*/  @!P6 LDG.E.128 R16, desc[UR4][R10.64+0x100] ;  /* 0x000100040a10e981 */ /* 0x000564000c1e1d00 */
.L_x_1900:
[----:B------:R-:W-:Y:S05]  /*06e0*/  BSYNC B0 ;  /* 0x0000000000007941 */ /* 0x000fea0003800000 */
.L_x_1899:
[----:B------:R-:W-:Y:S01]  /*06f0*/  BSSY B0, `(.L_x_1901) ;  /* 0x000001f000007945 */ /* 0x000fe20003800000 */
[----:B-----5:R-:W-:Y:S02]  /*0700*/  MOV R50, R36 ;  /* 0x0000002400327202 */ /* 0x020fe40000000f00 */
[----:B------:R-:W-:Y:S02]  /*0710*/  CS2R R32, SRZ ;  /* 0x0000000000207805 */ /* 0x000fe4000001ff00 */
[----:B------:R-:W-:Y:S02]  /*0720*/  ISETP.GE.AND P3, PT, R2, R25, PT ;  /* 0x000000190200720c */ /* 0x000fe40003f66270 */
[----:B------:R-:W-:Y:S02]  /*0730*/  CS2R R34, SRZ ;  /* 0x0000000000227805 */ /* 0x000fe4000001ff00 */
[----:B------:R-:W-:Y:S02]  /*0740*/  MOV R36, R40 ;  /* 0x0000002800247202 */ /* 0x000fe40000000f00 */
[----:B-1----:R-:W-:-:S02]  /*0750*/  CS2R R12, SRZ ;  /* 0x00000000000c7805 */ /* 0x002fc4000001ff00 */
[----:B------:R-:W-:Y:S02]  /*0760*/  MOV R2, R38 ;  /* 0x0000002600027202 */ /* 0x000fe40000000f00 */
[----:B------:R-:W-:Y:S02]  /*0770*/  CS2R R14, SRZ ;  /* 0x00000000000e7805 */ /* 0x000fe4000001ff00 */
[----:B------:R-:W-:Y:S01]  /*0780*/  MOV R45, R39 ;  /* 0x00000027002d7202 */ /* 0x000fe20000000f00 */
[----:B0-----:R-:W-:Y:S01]  /*0790*/  IMAD R26, R8, UR8, RZ ;  /* 0x00000008081a7c24 */ /* 0x001fe2000f8e02ff */
[----:B------:R-:W-:Y:S01]  /*07a0*/  MOV R40, R42 ;  /* 0x0000002a00287202 */ /* 0x000fe20000000f00 */
[----:B------:R-:W-:Y:S06]  /*07b0*/  @P4 BRA `(.L_x_1902) ;  /* 0x0000000000484947 */ /* 0x000fec0003800000 */
[----:B--2---:R-:W-:Y:S01]  /*07c0*/  IADD3 R11, P4, R64, 0x20, RZ ;  /* 0x00000020400b7810 */ /* 0x004fe20007f9e0ff */
[----:B------:R-:W-:Y:S01]  /*07d0*/  ULDC.64 UR10, c[0x0][0x228] ;  /* 0x00008a00000a7ab9 */ /* 0x000fe20000000a00 */
[----:B------:R-:W-:Y:S01]  /*07e0*/  MOV R24, R4 ;  /* 0x0000000400187202 */ /* 0x000fe20000000f00 */
        /* <DEDUP_REMOVED lines=15> */
.L_x_1902:
[----:B------:R-:W-:Y:S05]  /*08e0*/  BSYNC B0 ;  /* 0x0000000000007941 */ /* 0x000fea0003800000 */
.L_x_1901:
[----:B------:R-:W-:Y:S01]  /*08f0*/  IMAD R27, R9, UR6, R26 ;  /* 0x00000006091b7c24 */ /* 0x000fe2000f8e021a */
[----:B------:R-:W-:Y:S01]  /*0900*/  BSSY B0, `(.L_x_1903) ;  /* 0x000001c000007945 */ /* 0x000fe20003800000 */
[----:B------:R-:W-:Y:S01]  /*0910*/  IMAD.WIDE.U32 R24, R8, UR6, R62 ;  /* 0x0000000608187c25 */ /* 0x000fe2000f8e003e */
[----:B-----5:R-:W-:Y:S02]  /*0920*/  MOV R42, R32 ;  /* 0x00000020002a7202 */ /* 0x020fe40000000f00 */
[----:B------:R-:W-:Y:S02]  /*0930*/  CS2R R28, SRZ ;  /* 0x00000000001c7805 */ /* 0x000fe4000001ff00 */
[----:B------:R-:W-:Y:S02]  /*0940*/  MOV R47, R33 ;  /* 0x00000021002f7202 */ /* 0x000fe40000000f00 */
[----:B------:R-:W-:Y:S02]  /*0950*/  CS2R R30, SRZ ;  /* 0x00000000001e7805 */ /* 0x000fe4000001ff00 */
[----:B------:R-:W-:-:S02]  /*0960*/  CS2R R8, SRZ ;  /* 0x0000000000087805 */ /* 0x000fc4000001ff00 */
[----:B0-2---:R-:W-:Y:S01]  /*0970*/  CS2R R10, SRZ ;  /* 0x00000000000a7805 */ /* 0x005fe2000001ff00 */
[----:B------:R-:W-:Y:S01]  /*0980*/  IMAD R38, R66, UR9, RZ ;  /* 0x0000000942267c24 */ /* 0x000fe2000f8e02ff */
[----:B------:R-:W-:Y:S01]  /*0990*/  IADD3 R27, R25, R27, RZ ;  /* 0x0000001b191b7210 */ /* 0x000fe20007ffe0ff */
[----:B------:R-:W-:Y:S06]  /*09a0*/  @P3 BRA `(.L_x_1904) ;  /* 0x0000000000443947 */ /* 0x000fec0003800000 */
[----:B------:R-:W-:Y:S01]  /*09b0*/  IADD3 R5, P4, R64, 0x30, RZ ;  /* 0x0000003040057810 */ /* 0x000fe20007f9e0ff */
[----:B------:R-:W-:Y:S01]  /*09c0*/  ULDC.64 UR10, c[0x0][0x228] ;  /* 0x00008a00000a7ab9 */ /* 0x000fe20000000a00 */
[----:B------:R-:W-:Y:S02]  /*09d0*/  ULDC.64 UR12, c[0x0][0x210] ;  /* 0x00008400000c7ab9 */ /* 0x000fe40000000a00 */
[----:B------:R-:W-:-:S05]  /*09e0*/  IADD3.X R6, RZ, R65, RZ, P4, !PT ;  /* 0x00000041ff067210 */ /* 0x000fca00027fe4ff */
[----:B------:R-:W-:Y:S01]  /*09f0*/  IMAD R32, R6, UR10, RZ ;  /* 0x0000000a06207c24 */ /* 0x000fe2000f8e02ff */
[----:B------:R-:W-:Y:S02]  /*0a00*/  MOV R6, R4 ;  /* 0x0000000400067202 */ /* 0x000fe40000000f00 */
[----:B------:R-:W-:-:S03]  /*0a10*/  IADD3 R4, R62, 0x80, RZ ;  /* 0x000000803e047810 */ /* 0x000fc60007ffe0ff */
[C---:B------:R-:W-:Y:S01]  /*0a20*/  IMAD.WIDE.U32 R6, R5.reuse, UR10, R6 ;  /* 0x0000000a05067c25 */ /* 0x040fe2000f8e0006 */
[----:B------:R-:W-:Y:S02]  /*0a30*/  ULDC UR10, c[0x0][0x21c] ;  /* 0x00008700000a7ab9 */ /* 0x000fe40000000800 */
        /* <DEDUP_REMOVED lines=8> */
.L_x_1904:
[----:B------:R-:W-:Y:S05]  /*0ac0*/  BSYNC B0 ;  /* 0x0000000000007941 */ /* 0x000fea0003800000 */
.L_x_1903:
[----:B------:R-:W-:Y:S01]  /*0ad0*/  MOV R26, R24 ;  /* 0x00000018001a7202 */ /* 0x000fe20000000f00 */
[----:B------:R-:W-:Y:S01]  /*0ae0*/  IMAD R69, R67, UR7, R38 ;  /* 0x0000000743457c24 */ /* 0x000fe2000f8e0226 */
[----:B------:R-:W-:Y:S01]  /*0af0*/  BSSY B0, `(.L_x_1905) ;  /* 0x0000018000007945 */ /* 0x000fe20003800000 */
[----:B------:R-:W-:Y:S02]  /*0b00*/  CS2R R24, SRZ ;  /* 0x0000000000187805 */ /* 0x000fe4000001ff00 */
[----:B0-----:R-:W-:Y:S01]  /*0b10*/  CS2R R4, SRZ ;  /* 0x0000000000047805 */ /* 0x001fe2000001ff00 */
[----:B------:R-:W-:Y:S01]  /*0b20*/  IMAD.WIDE.U32 R66, R66, UR7, R26 ;  /* 0x0000000742427c25 */ /* 0x000fe2000f8e001a */
[----:B------:R-:W-:Y:S02]  /*0b30*/  CS2R R26, SRZ ;  /* 0x00000000001a7805 */ /* 0x000fe4000001ff00 */
[----:B------:R-:W-:Y:S02]  /*0b40*/  CS2R R6, SRZ ;  /* 0x0000000000067805 */ /* 0x000fe4000001ff00 */
[----:B------:R-:W-:-:S02]  /*0b50*/  MOV R44, R34 ;  /* 0x00000022002c7202 */ /* 0x000fc40000000f00 */
[----:B------:R-:W-:Y:S01]  /*0b60*/  IADD3 R69, R67, R69, RZ ;  /* 0x0000004543457210 */ /* 0x000fe20007ffe0ff */
[----:B------:R-:W-:Y:S06]  /*0b70*/  @P2 BRA `(.L_x_1906) ;  /* 0x00000000003c2947 */ /* 0x000fec0003800000 */
[----:B------:R-:W-:Y:S01]  /*0b80*/  ULDC.64 UR8, c[0x0][0x248] ;  /* 0x0000920000087ab9 */ /* 0x000fe20000000a00 */
[----:B------:R-:W-:Y:S01]  /*0b90*/  MOV R68, R66 ;  /* 0x0000004200447202 */ /* 0x000fe20000000f00 */
[----:B------:R-:W-:Y:S01]  /*0ba0*/  IMAD R33, R65, UR8, RZ ;  /* 0x0000000841217c24 */ /* 0x000fe2000f8e02ff */
[----:B------:R-:W-:Y:S01]  /*0bb0*/  IADD3 R32, R62, 0x80, RZ ;  /* 0x000000803e207810 */ /* 0x000fe20007ffe0ff */
[----:B------:R-:W-:Y:S02]  /*0bc0*/  ULDC UR10, c[0x0][0x21c] ;  /* 0x00008700000a7ab9 */ /* 0x000fe40000000800 */
[----:B------:R-:W-:Y:S01]  /*0bd0*/  IMAD.WIDE.U32 R38, R64, UR8, R68 ;  /* 0x0000000840267c25 */ /* 0x000fe2000f8e0044 */
[----:B------:R-:W-:Y:S02]  /*0be0*/  ISETP.GE.AND P4, PT, R62, UR10, PT ;  /* 0x0000000a3e007c0c */ /* 0x000fe4000bf86270 */
[----:B------:R-:W-:Y:S01]  /*0bf0*/  ISETP.GE.AND P5, PT, R32, UR10, PT ;  /* 0x0000000a20007c0c */ /* 0x000fe2000bfa6270 */
[----:B------:R-:W-:Y:S01]  /*0c00*/  IMAD R33, R64, UR9, R33 ;  /* 0x0000000940217c24 */ /* 0x000fe2000f8e0221 */
[----:B------:R-:W-:-:S02]  /*0c10*/  ULDC.64 UR8, c[0x0][0x240] ;  /* 0x0000900000087ab9 */ /* 0x000fc40000000a00 */
[----:B------:R-:W-:Y:S02]  /*0c20*/  LEA R32, P2, R38, UR8, 0x1 ;  /* 0x0000000826207c11 */ /* 0x000fe4000f8408ff */
[----:B------:R-:W-:-:S04]  /*0c30*/  IADD3 R33, R39, R33, RZ ;  /* 0x0000002127217210 */ /* 0x000fc80007ffe0ff */
[----:B------:R-:W-:-:S05]  /*0c40*/  LEA.HI.X R33, R38, UR9, R33, 0x1, P2 ;  /* 0x0000000926217c11 */ /* 0x000fca00090f0c21 */
[----:B------:R0:W5:Y:S04]  /*0c50*/  @!P4 LDG.E.128 R24, desc[UR4][R32.64] ;  /* 0x000000042018c981 */ /* 0x000168000c1e1d00 */
[----:B------:R0:W5:Y:S02]  /*0c60*/  @!P5 LDG.E.128 R4, desc[UR4][R32.64+0x100] ;  /* 0x000100042004d981 */ /* 0x000164000c1e1d00 */
.L_x_1906:
[----:B------:R-:W-:Y:S05]  /*0c70*/  BSYNC B0 ;  /* 0x0000000000007941 */ /* 0x000fea0003800000 */
.L_x_1905:
[----:B0----5:R-:W-:Y:S01]  /*0c80*/  MOV R32, R24 ;  /* 0x0000001800207202 */ /* 0x021fe20000000f00 */
[--C-:B------:R-:W-:Y:S01]  /*0c90*/  HADD2.F32 R24, -RZ, R50.reuse.H0_H0 ;  /* 0x20000032ff187230 */ /* 0x100fe20000004100 */
[----:B------:R-:W-:Y:S01]  /*0ca0*/  MOV R46, R28 ;  /* 0x0000001c002e7202 */ /* 0x000fe20000000f00 */
[----:B------:R-:W-:Y:S01]  /*0cb0*/  HADD2.F32 R28, -RZ, R50.H1_H1 ;  /* 0x30000032ff1c7230 */ /* 0x000fe20000004100 */
[----:B------:R-:W-:Y:S01]  /*0cc0*/  MOV R51, R29 ;  /* 0x0000001d00337202 */ /* 0x000fe20000000f00 */
[--C-:B------:R-:W-:Y:S01]  /*0cd0*/  HADD2.F32 R33, -RZ, R32.reuse.H1_H1 ;  /* 0x30000020ff217230 */ /* 0x100fe20000004100 */
[----:B------:R-:W-:Y:S01]  /*0ce0*/  BSSY B0, `(.L_x_1907) ;  /* 0x000002e000007945 */ /* 0x000fe20003800000 */
[----:B------:R-:W-:Y:S01]  /*0cf0*/  HADD2.F32 R29, -RZ, R32.H0_H0 ;  /* 0x20000020ff1d7230 */ /* 0x000fe20000004100 */
[----:B------:R-:W-:Y:S01]  /*0d00*/  MOV R48, R30 ;  /* 0x0000001e00307202 */ /* 0x000fe20000000f00 */
[----:B------:R-:W-:Y:S02]  /*0d10*/  HADD2.F32 R39, -RZ, R37.H0_H0 ;  /* 0x20000025ff277230 */ /* 0x000fe40000004100 */
[----:B------:R-:W-:Y:S01]  /*0d20*/  FMUL.FTZ R33, R28, R33 ;  /* 0x000000211c217220 */ /* 0x000fe20000410000 */
[----:B------:R-:W-:-:S02]  /*0d30*/  MOV R53, R31 ;  /* 0x0000001f00357202 */ /* 0x000fc40000000f00 */
[----:B------:R-:W-:Y:S02]  /*0d40*/  CS2R R30, SRZ ;  /* 0x00000000001e7805 */ /* 0x000fe4000001ff00 */
[----:B------:R-:W-:Y:S01]  /*0d50*/  MOV R38, R25 ;  /* 0x0000001900267202 */ /* 0x000fe20000000f00 */
[----:B------:R-:W-:Y:S01]  /*0d60*/  FFMA.FTZ R58, R24, R29, R33 ;  /* 0x0000001d183a7223 */ /* 0x000fe20000010021 */
[----:B------:R-:W-:Y:S02]  /*0d70*/  MOV R50, R26 ;  /* 0x0000001a00327202 */ /* 0x000fe40000000f00 */
[----:B------:R-:W-:Y:S02]  /*0d80*/  CS2R R28, SRZ ;  /* 0x00000000001c7805 */ /* 0x000fe4000001ff00 */
[----:B------:R-:W-:Y:S02]  /*0d90*/  MOV R52, R27 ;  /* 0x0000001b00347202 */ /* 0x000fe40000000f00 */
[----:B------:R-:W-:-:S02]  /*0da0*/  CS2R R24, SRZ ;  /* 0x0000000000187805 */ /* 0x000fc4000001ff00 */
[----:B------:R-:W-:Y:S02]  /*0db0*/  MOV R49, R35 ;  /* 0x0000002300317202 */ /* 0x000fe40000000f00 */
[----:B------:R-:W-:Y:S01]  /*0dc0*/  CS2R R26, SRZ ;  /* 0x00000000001a7805 */ /* 0x000fe2000001ff00 */
[----:B------:R-:W-:Y:S06]  /*0dd0*/  @P1 BRA `(.L_x_1908) ;  /* 0x0000000000781947 */ /* 0x000fec0003800000 */
[----:B------:R-:W-:Y:S01]  /*0de0*/  ULDC UR8, c[0x0][0x21c] ;  /* 0x0000870000087ab9 */ /* 0x000fe20000000800 */
[C---:B------:R-:W-:Y:S02]  /*0df0*/  IADD3 R32, R62.reuse, 0x80, RZ ;  /* 0x000000803e207810 */ /* 0x040fe40007ffe0ff */
[----:B------:R-:W-:Y:S02]  /*0e00*/  ISETP.GE.AND P2, PT, R62, UR8, PT ;  /* 0x000000083e007c0c */ /* 0x000fe4000bf46270 */
[----:B------:R-:W-:-:S11]  /*0e10*/  ISETP.GE.AND P1, PT, R32, UR8, PT ;  /* 0x0000000820007c0c */ /* 0x000fd6000bf26270 */
[----:B------:R-:W0:Y:S01]  /*0e20*/  @!P2 LDC.64 R70, c[0x0][0x248] ;  /* 0x00009200ff46ab82 */ /* 0x000e220000000a00 */
[C---:B------:R-:W-:Y:S02]  /*0e30*/  @!P2 IADD3 R57, P4, R64.reuse, 0x10, RZ ;  /* 0x000000104039a810 */ /* 0x040fe40007f9e0ff */
[----:B------:R-:W-:Y:S02]  /*0e40*/  @!P1 IADD3 R59, P5, R64, 0x10, RZ ;  /* 0x00000010403b9810 */ /* 0x000fe40007fbe0ff */
[-C--:B------:R-:W-:Y:S02]  /*0e50*/  @!P2 IADD3.X R35, RZ, R65.reuse, RZ, P4, !PT ;  /* 0x00000041ff23a210 */ /* 0x080fe400027fe4ff */
[----:B------:R-:W-:Y:S01]  /*0e60*/  @!P1 IADD3.X R55, RZ, R65, RZ, P5, !PT ;  /* 0x00000041ff379210 */ /* 0x000fe20002ffe4ff */
[----:B------:R-:W1:Y:S01]  /*0e70*/  @!P1 LDC.64 R74, c[0x0][0x248] ;  /* 0x00009200ff4a9b82 */ /* 0x000e620000000a00 */
[-C--:B------:R-:W-:Y:S02]  /*0e80*/  @!P1 MOV R34, R66.reuse ;  /* 0x0000004200229202 */ /* 0x080fe40000000f00 */
[----:B------:R-:W-:-:S02]  /*0e90*/  @!P2 MOV R32, R66 ;  /* 0x000000420020a202 */ /* 0x000fc40000000f00 */
[----:B------:R-:W-:-:S03]  /*0ea0*/  @!P2 MOV R33, R69 ;  /* 0x000000450021a202 */ /* 0x000fc60000000f00 */
[----:B------:R-:W2:Y:S08]  /*0eb0*/  @!P2 LDC.64 R72, c[0x0][0x240] ;  /* 0x00009000ff48ab82 */ /* 0x000eb00000000a00 */
[----:B------:R-:W3:Y:S01]  /*0ec0*/  @!P1 LDC.64 R76, c[0x0][0x240] ;  /* 0x00009000ff4c9b82 */ /* 0x000ee20000000a00 */
[-C--:B0-----:R-:W-:Y:S01]  /*0ed0*/  @!P2 IMAD R56, R35, R70.reuse, RZ ;  /* 0x000000462338a224 */ /* 0x081fe200078e02ff */
[----:B------:R-:W-:Y:S01]  /*0ee0*/  @!P1 MOV R35, R69 ;  /* 0x0000004500239202 */ /* 0x000fe20000000f00 */
[----:B------:R-:W-:-:S04]  /*0ef0*/  @!P2 IMAD.WIDE.U32 R32, R57, R70, R32 ;  /* 0x000000463920a225 */ /* 0x000fc800078e0020 */
[-C--:B-1----:R-:W-:Y:S02]  /*0f00*/  @!P1 IMAD R60, R55, R74.reuse, RZ ;  /* 0x0000004a373c9224 */ /* 0x082fe400078e02ff */
[----:B------:R-:W-:-:S04]  /*0f10*/  @!P1 IMAD.WIDE.U32 R54, R59, R74, R34 ;  /* 0x0000004a3b369225 */ /* 0x000fc800078e0022 */
[----:B------:R-:W-:Y:S02]  /*0f20*/  @!P2 IMAD R35, R57, R71, R56 ;  /* 0x000000473923a224 */ /* 0x000fe400078e0238 */
[----:B------:R-:W-:Y:S01]  /*0f30*/  @!P1 IMAD R75, R59, R75, R60 ;  /* 0x0000004b3b4b9224 */ /* 0x000fe200078e023c */
[C---:B--2---:R-:W-:Y:S02]  /*0f40*/  @!P2 LEA R34, P4, R32.reuse, R72, 0x1 ;  /* 0x000000482022a211 */ /* 0x044fe400078808ff */
[----:B------:R-:W-:Y:S02]  /*0f50*/  @!P2 IADD3 R33, R33, R35, RZ ;  /* 0x000000232121a210 */ /* 0x000fe40007ffe0ff */
[----:B------:R-:W-:Y:S02]  /*0f60*/  @!P1 IADD3 R75, R55, R75, RZ ;  /* 0x0000004b374b9210 */ /* 0x000fe40007ffe0ff */
[----:B------:R-:W-:Y:S02]  /*0f70*/  @!P2 LEA.HI.X R35, R32, R73, R33, 0x1, P4 ;  /* 0x000000492023a211 */ /* 0x000fe400020f0c21 */
[----:B---3--:R-:W-:-:S03]  /*0f80*/  @!P1 LEA R56, P5, R54, R76, 0x1 ;  /* 0x0000004c36389211 */ /* 0x008fc600078a08ff */
[----:B------:R0:W5:Y:S01]  /*0f90*/  @!P2 LDG.E.128 R28, desc[UR4][R34.64] ;  /* 0x00000004221ca981 */ /* 0x000162000c1e1d00 */
[----:B------:R-:W-:-:S05]  /*0fa0*/  @!P1 LEA.HI.X R57, R54, R77, R75, 0x1, P5 ;  /* 0x0000004d36399211 */ /* 0x000fca00028f0c4b */
[----:B------:R0:W5:Y:S04]  /*0fb0*/  @!P1 LDG.E.128 R24, desc[UR4][R56.64+0x100] ;  /* 0x0001000438189981 */ /* 0x000168000c1e1d00 */
.L_x_1908:
[----:B------:R-:W-:Y:S05]  /*0fc0*/  BSYNC B0 ;  /* 0x0000000000007941 */ /* 0x000fea0003800000 */
.L_x_1907:
[----:B------:R-:W-:Y:S01]  /*0fd0*/  HADD2.F32 R32, -RZ, R38.H0_H0 ;  /* 0x20000026ff207230 */ /* 0x000fe20000004100 */
[----:B------:R-:W-:Y:S01]  /*0fe0*/  BSSY B0, `(.L_x_1909) ;  /* 0x0000029000007945 */ /* 0x000fe20003800000 */
[----:B-----5:R-:W-:Y:S02]  /*0ff0*/  MOV R60, R28 ;  /* 0x0000001c003c7202 */ /* 0x020fe40000000f00 */
[----:B0-----:R-:W-:Y:S02]  /*1000*/  CS2R R34, SRZ ;  /* 0x0000000000227805 */ /* 0x001fe4000001ff00 */
[----:B------:R-:W-:Y:S01]  /*1010*/  MOV R54, R29 ;  /* 0x0000001d00367202 */ /* 0x000fe20000000f00 */
[----:B------:R-:W-:Y:S01]  /*1020*/  FFMA.FTZ R76, R39, R32, R58 ;  /* 0x00000020274c7223 */ /* 0x000fe2000001003a */
[----:B------:R-:W-:Y:S02]  /*1030*/  MOV R55, R30 ;  /* 0x0000001e00377202 */ /* 0x000fe40000000f00 */
[----:B------:R-:W-:-:S02]  /*1040*/  CS2R R32, SRZ ;  /* 0x0000000000207805 */ /* 0x000fc4000001ff00 */
[----:B------:R-:W-:Y:S02]  /*1050*/  MOV R57, R31 ;  /* 0x0000001f00397202 */ /* 0x000fe40000000f00 */
[----:B------:R-:W-:Y:S02]  /*1060*/  CS2R R28, SRZ ;  /* 0x00000000001c7805 */ /* 0x000fe4000001ff00 */
        /* <DEDUP_REMOVED lines=9> */
[----:B------:R-:W-:Y:S02]  /*1100*/  @!P1 IADD3.X R75, RZ, R65, RZ, P0, !PT ;  /* 0x00000041ff4b9210 */ /* 0x000fe400007fe4ff */
[----:B------:R-:W-:Y:S01]  /*1110*/  @!P1 MOV R72, R66 ;  /* 0x0000004200489202 */ /* 0x000fe20000000f00 */
[----:B------:R-:W1:Y:S01]  /*1120*/  @!P2 LDC.64 R82, c[0x0][0x248] ;  /* 0x00009200ff52ab82 */ /* 0x000e620000000a00 */
[----:B------:R-:W-:Y:S02]  /*1130*/  @!P1 MOV R73, R69 ;  /* 0x0000004500499202 */ /* 0x000fe40000000f00 */
[----:B------:R-:W-:-:S02]  /*1140*/  @!P2 IADD3.X R79, RZ, R65, RZ, P4, !PT ;  /* 0x00000041ff4fa210 */ /* 0x000fc400027fe4ff */
[----:B------:R-:W-:-:S03]  /*1150*/  @!P2 MOV R74, R66 ;  /* 0x00000042004aa202 */ /* 0x000fc60000000f00 */
[----:B------:R-:W2:Y:S08]  /*1160*/  @!P1 LDC.64 R70, c[0x0][0x240] ;  /* 0x00009000ff469b82 */ /* 0x000eb00000000a00 */
[----:B------:R-:W3:Y:S01]  /*1170*/  @!P2 LDC.64 R58, c[0x0][0x240] ;  /* 0x00009000ff3aab82 */ /* 0x000ee20000000a00 */
[-C--:B0-----:R-:W-:Y:S01]  /*1180*/  @!P1 IMAD R56, R75, R80.reuse, RZ ;  /* 0x000000504b389224 */ /* 0x081fe200078e02ff */
[----:B------:R-:W-:Y:S01]  /*1190*/  @!P2 MOV R75, R69 ;  /* 0x00000045004ba202 */ /* 0x000fe20000000f00 */
[----:B------:R-:W-:-:S04]  /*11a0*/  @!P1 IMAD.WIDE.U32 R72, R39, R80, R72 ;  /* 0x0000005027489225 */ /* 0x000fc800078e0048 */
[----:B------:R-:W-:Y:S02]  /*11b0*/  @!P1 IMAD R39, R39, R81, R56 ;  /* 0x0000005127279224 */ /* 0x000fe400078e0238 */
[-C--:B-1----:R-:W-:Y:S02]  /*11c0*/  @!P2 IMAD R80, R79, R82.reuse, RZ ;  /* 0x000000524f50a224 */ /* 0x082fe400078e02ff */
[----:B------:R-:W-:Y:S01]  /*11d0*/  @!P2 IMAD.WIDE.U32 R74, R77, R82, R74 ;  /* 0x000000524d4aa225 */ /* 0x000fe200078e004a */
[----:B------:R-:W-:-:S03]  /*11e0*/  @!P1 IADD3 R39, R73, R39, RZ ;  /* 0x0000002749279210 */ /* 0x000fc60007ffe0ff */
[----:B------:R-:W-:Y:S01]  /*11f0*/  @!P2 IMAD R83, R77, R83, R80 ;  /* 0x000000534d53a224 */ /* 0x000fe200078e0250 */
[----:B--2---:R-:W-:-:S04]  /*1200*/  @!P1 LEA R70, P0, R72, R70, 0x1 ;  /* 0x0000004648469211 */ /* 0x004fc800078008ff */
[----:B------:R-:W-:Y:S02]  /*1210*/  @!P2 IADD3 R83, R75, R83, RZ ;  /* 0x000000534b53a210 */ /* 0x000fe40007ffe0ff */
[----:B------:R-:W-:Y:S02]  /*1220*/  @!P1 LEA.HI.X R71, R72, R71, R39, 0x1, P0 ;  /* 0x0000004748479211 */ /* 0x000fe400000f0c27 */
[----:B---3--:R-:W-:-:S03]  /*1230*/  @!P2 LEA R58, P4, R74, R58, 0x1 ;  /* 0x0000003a4a3aa211 */ /* 0x008fc600078808ff */
[----:B------:R0:W5:Y:S01]  /*1240*/  @!P1 LDG.E.128 R32, desc[UR4][R70.64] ;  /* 0x0000000446209981 */ /* 0x000162000c1e1d00 */
[----:B------:R-:W-:-:S05]  /*1250*/  @!P2 LEA.HI.X R59, R74, R59, R83, 0x1, P4 ;  /* 0x0000003b4a3ba211 */ /* 0x000fca00020f0c53 */
[----:B------:R0:W5:Y:S04]  /*1260*/  @!P2 LDG.E.128 R28, desc[UR4][R58.64+0x100] ;  /* 0x000100043a1ca981 */ /* 0x000168000c1e1d00 */
.L_x_1910:
[----:B------:R-:W-:Y:S05]  /*1270*/  BSYNC B0 ;  /* 0x0000000000007941 */ /* 0x000fea0003800000 */
.L_x_1909:
[----:B-----5:R-:W-:Y:S01]  /*1280*/  MOV R56, R32 ;  /* 0x0000002000387202 */ /* 0x020fe20000000f00 */
[----:B------:R-:W-:Y:S01]  /*1290*/  HADD2.F32 R32, -RZ, R36.H1_H1 ;  /* 0x30000024ff207230 */ /* 0x000fe20000004100 */
[----:B0-----:R-:W-:Y:S01]  /*12a0*/  MOV R58, R33 ;  /* 0x00000021003a7202 */ /* 0x001fe20000000f00 */
[----:B------:R-:W-:Y:S01]  /*12b0*/  HADD2.F32 R39, -RZ, R60.H1_H1 ;  /* 0x3000003cff277230 */ /* 0x000fe20000004100 */
[----:B------:R-:W-:Y:S01]  /*12c0*/  BSSY B0, `(.L_x_1911) ;  /* 0x0000027000007945 */ /* 0x000fe20003800000 */
[----:B------:R-:W-:Y:S01]  /*12d0*/  HADD2.F32 R37, -RZ, R37.H1_H1 ;  /* 0x30000025ff257230 */ /* 0x000fe20000004100 */
[----:B------:R-:W-:Y:S01]  /*12e0*/  MOV R59, R34 ;  /* 0x00000022003b7202 */ /* 0x000fe20000000f00 */
[----:B------:R-:W-:Y:S02]  /*12f0*/  HADD2.F32 R36, -RZ, R36.H0_H0 ;  /* 0x20000024ff247230 */ /* 0x000fe40000004100 */
[----:B------:R-:W-:Y:S01]  /*1300*/  FMUL.FTZ R39, R32, R39 ;  /* 0x0000002720277220 */ /* 0x000fe20000410000 */
[----:B------:R-:W-:-:S02]  /*1310*/  HADD2.F32 R38, -RZ, R38.H1_H1 ;  /* 0x30000026ff267230 */ /* 0x000fc40000004100 */
[----:B------:R-:W-:Y:S01]  /*1320*/  HADD2.F32 R33, -RZ, R60.H0_H0 ;  /* 0x2000003cff217230 */ /* 0x000fe20000004100 */
[----:B------:R-:W-:Y:S02]  /*1330*/  MOV R60, R35 ;  /* 0x00000023003c7202 */ /* 0x000fe40000000f00 */
[----:B------:R-:W-:Y:S01]  /*1340*/  CS2R R34, SRZ ;  /* 0x0000000000227805 */ /* 0x000fe2000001ff00 */
[----:B------:R-:W-:Y:S01]  /*1350*/  FFMA.FTZ R76, R37, R38, R76 ;  /* 0x00000026254c7223 */ /* 0x000fe2000001004c */
[----:B------:R-:W-:Y:S02]  /*1360*/  HADD2.F32 R71, -RZ, R2.H0_H0 ;  /* 0x20000002ff477230 */ /* 0x000fe40000004100 */
[----:B------:R-:W-:Y:S01]  /*1370*/  FFMA.FTZ R75, R36, R33, R39 ;  /* 0x00000021244b7223 */ /* 0x000fe20000010027 */
[----:B------:R-:W-:Y:S02]  /*1380*/  CS2R R32, SRZ ;  /* 0x0000000000207805 */ /* 0x000fe4000001ff00 */
[----:B------:R-:W-:-:S02]  /*1390*/  CS2R R36, SRZ ;  /* 0x0000000000247805 */ /* 0x000fc4000001ff00 */
[----:B------:R-:W-:Y:S01]  /*13a0*/  CS2R R38, SRZ ;  /* 0x0000000000267805 */ /* 0x000fe2000001ff00 */
[----:B------:R-:W-:Y:S02]  /*13b0*/  HADD2.F32 R70, -RZ, R41.H0_H0 ;  /* 0x20000029ff467230 */ /* 0x000fe40000004100 */
[----:B------:R-:W-:Y:S02]  /*13c0*/  HADD2.F32 R89, -RZ, R42.H1_H1 ;  /* 0x3000002aff597230 */ /* 0x000fe40000004100 */
[----:B------:R-:W-:Y:S02]  /*13d0*/  HADD2.F32 R74, -RZ, R50.H0_H0 ;  /* 0x20000032ff4a7230 */ /* 0x000fe40000004100 */
[----:B------:R-:W-:Y:S02]  /*13e0*/  HADD2.F32 R73, -RZ, R54.H0_H0 ;  /* 0x20000036ff497230 */ /* 0x000fe40000004100 */
[----:B------:R-:W-:Y:S01]  /*13f0*/  HADD2.F32 R72, -RZ, R56.H1_H1 ;  /* 0x30000038ff487230 */ /* 0x000fe20000004100 */
[----:B------:R-:W-:Y:S06]  /*1400*/  @P3 BRA `(.L_x_1912) ;  /* 0x0000000000483947 */ /* 0x000fec0003800000 */
[----:B------:R-:W-:Y:S01]  /*1410*/  IADD3 R67, P0, R64, 0x30, RZ ;  /* 0x0000003040437810 */ /* 0x000fe20007f1e0ff */
[----:B------:R-:W-:Y:S01]  /*1420*/  ULDC.64 UR10, c[0x0][0x248] ;  /* 0x00009200000a7ab9 */ /* 0x000fe20000000a00 */
[----:B------:R-:W-:Y:S01]  /*1430*/  MOV R64, R66 ;  /* 0x0000004200407202 */ /* 0x000fe20000000f00 */
[----:B------:R-:W-:Y:S01]  /*1440*/  ULDC UR8, c[0x0][0x21c] ;  /* 0x0000870000087ab9 */ /* 0x000fe20000000800 */
[----:B------:R-:W-:Y:S02]  /*1450*/  IADD3.X R63, RZ, R65, RZ, P0, !PT ;  /* 0x00000041ff3f7210 */ /* 0x000fe400007fe4ff */
[----:B------:R-:W-:Y:S02]  /*1460*/  MOV R65, R69 ;  /* 0x0000004500417202 */ /* 0x000fe40000000f00 */
[----:B------:R-:W-:Y:S01]  /*1470*/  LEA R61, R61, 0x80, 0x3 ;  /* 0x000000803d3d7811 */ /* 0x000fe200078e18ff */
[----:B------:R-:W-:Y:S01]  /*1480*/  IMAD R63, R63, UR10, RZ ;  /* 0x0000000a3f3f7c24 */ /* 0x000fe2000f8e02ff */
[----:B------:R-:W-:Y:S01]  /*1490*/  ISETP.GE.AND P2, PT, R62, UR8, PT ;  /* 0x000000083e007c0c */ /* 0x000fe2000bf46270 */
[----:B------:R-:W-:Y:S01]  /*14a0*/  IMAD.WIDE.U32 R64, R67, UR10, R64 ;  /* 0x0000000a43407c25 */ /* 0x000fe2000f8e0040 */
[----:B------:R-:W-:-:S03]  /*14b0*/  ISETP.GE.AND P0, PT, R61, UR8, PT ;  /* 0x000000083d007c0c */ /* 0x000fc6000bf06270 */
[----:B------:R-:W-:Y:S01]  /*14c0*/  IMAD R63, R67, UR11, R63 ;  /* 0x0000000b433f7c24 */ /* 0x000fe2000f8e023f */
[----:B------:R-:W-:Y:S02]  /*14d0*/  ULDC.64 UR10, c[0x0][0x240] ;  /* 0x00009000000a7ab9 */ /* 0x000fe40000000a00 */
[----:B------:R-:W-:Y:S02]  /*14e0*/  LEA R62, P1, R64, UR10, 0x1 ;  /* 0x0000000a403e7c11 */ /* 0x000fe4000f8208ff */
[----:B------:R-:W-:-:S04]  /*14f0*/  IADD3 R61, R65, R63, RZ ;  /* 0x0000003f413d7210 */ /* 0x000fc80007ffe0ff */
[----:B------:R-:W-:-:S05]  /*1500*/  LEA.HI.X R63, R64, UR11, R61, 0x1, P1 ;  /* 0x0000000b403f7c11 */ /* 0x000fca00088f0c3d */
[----:B------:R0:W5:Y:S04]  /*1510*/  @!P2 LDG.E.128 R32, desc[UR4][R62.64] ;  /* 0x000000043e20a981 */ /* 0x000168000c1e1d00 */
[----:B------:R0:W5:Y:S02]  /*1520*/  @!P0 LDG.E.128 R36, desc[UR4][R62.64+0x100] ;  /* 0x000100043e248981 */ /* 0x000164000c1e1d00 */
.L_x_1912:
[----:B------:R-:W-:Y:S05]  /*1530*/  BSYNC B0 ;  /* 0x0000000000007941 */ /* 0x000fea0003800000 */
.L_x_1911:
[----:B------:R-:W-:Y:S02]  /*1540*/  HADD2.F32 R92, -RZ, R42.H0_H0 ;  /* 0x2000002aff5c7230 */ /* 0x000fe40000004100 */
[----:B------:R-:W-:Y:S01]  /*1550*/  FMUL.FTZ R89, R89, R72 ;  /* 0x0000004859597220 */ /* 0x000fe20000410000 */
[----:B------:R-:W-:Y:S02]  /*1560*/  HADD2.F32 R91, -RZ, R56.H0_H0 ;  /* 0x20000038ff5b7230 */ /* 0x000fe40000004100 */
[----:B------:R-:W-:Y:S01]  /*1570*/  FFMA.FTZ R61, R70, R73, R75 ;  /* 0x00000049463d7223 */ /* 0x000fe2000001004b */
[----:B-----5:R-:W-:Y:S02]  /*1580*/  HADD2.F32 R97, -RZ, R32.H1_H1 ;  /* 0x30000020ff617230 */ /* 0x020fe40000004100 */
[----:B0-----:R-:W-:Y:S01]  /*1590*/  FFMA.FTZ R62, R71, R74, R76 ;  /* 0x0000004a473e7223 */ /* 0x001fe2000001004c */
[----:B------:R-:W-:Y:S02]  /*15a0*/  HADD2.F32 R96, -RZ, R54.H1_H1 ;  /* 0x30000036ff607230 */ /* 0x000fe40000004100 */
[----:B------:R-:W-:Y:S01]  /*15b0*/  FFMA.FTZ R100, R92, R91, R89 ;  /* 0x0000005b5c647223 */ /* 0x000fe20000010059 */
[----:B------:R-:W-:Y:S01]  /*15c0*/  HADD2.F32 R92, -RZ, R46.H1_H1 ;  /* 0x3000002eff5c7230 */ /* 0x000fe20000004100 */
[----:B------:R-:W-:Y:S01]  /*15d0*/  USHF.R.S32.HI UR12, URZ, 0x1f, UR6 ;  /* 0x0000001f3f0c7899 */ /* 0x000fe20008011406 */
[----:B------:R-:W-:Y:S01]  /*15e0*/  HADD2.F32 R94, -RZ, R41.H1_H1 ;  /* 0x30000029ff5e7230 */ /* 0x000fe20000004100 */
[----:B------:R-:W-:Y:S01]  /*15f0*/  USHF.R.S32.HI UR13, URZ, 0x1f, UR7 ;  /* 0x0000001f3f0d7899 */ /* 0x000fe20008011407 */
[----:B------:R-:W-:-:S02]  /*1600*/  HADD2.F32 R95, -RZ, R47.H0_H0 ;  /* 0x2000002fff5f7230 */ /* 0x000fc40000004100 */
[----:B------:R-:W-:Y:S01]  /*1610*/  FMUL.FTZ R103, R92, R97 ;  /* 0x000000615c677220 */ /* 0x000fe20000410000 */
[----:B------:R-:W-:Y:S02]  /*1620*/  HADD2.F32 R98, -RZ, R58.H0_H0 ;  /* 0x2000003aff627230 */ /* 0x000fe40000004100 */
[----:B------:R-:W-:Y:S01]  /*1630*/  FFMA.FTZ R101, R94, R96, R61 ;  /* 0x000000605e657223 */ /* 0x000fe2000001003d */
[--C-:B------:R-:W-:Y:S01]  /*1640*/  HADD2.F32 R54, -RZ, R36.reuse.H0_H0 ;  /* 0x20000024ff367230 */ /* 0x100fe20000004100 */
[----:B------:R-:W-:Y:S01]  /*1650*/  BSSY B0, `(.L_x_1913) ;  /* 0x00000fa000007945 */ /* 0x000fe20003800000 */
[----:B------:R-:W-:Y:S02]  /*1660*/  HADD2.F32 R89, -RZ, R36.H1_H1 ;  /* 0x30000024ff597230 */ /* 0x000fe40000004100 */
[----:B------:R-:W-:Y:S01]  /*1670*/  FFMA.FTZ R98, R95, R98, R100 ;  /* 0x000000625f627223 */ /* 0x000fe20000010064 */
[--C-:B------:R-:W-:Y:S02]  /*1680*/  HADD2.F32 R36, -RZ, R38.reuse.H0_H0 ;  /* 0x20000026ff247230 */ /* 0x100fe40000004100 */
[----:B------:R-:W-:-:S02]  /*1690*/  HADD2.F32 R93, -RZ, R38.H1_H1 ;  /* 0x30000026ff5d7230 */ /* 0x000fc40000004100 */
[--C-:B------:R-:W-:Y:S02]  /*16a0*/  HADD2.F32 R91, -RZ, R39.reuse.H0_H0 ;  /* 0x20000027ff5b7230 */ /* 0x100fe40000004100 */
[----:B------:R-:W-:Y:S02]  /*16b0*/  HADD2.F32 R38, -RZ, R39.H1_H1 ;  /* 0x30000027ff267230 */ /* 0x000fe40000004100 */
[----:B------:R-:W-:Y:S02]  /*16c0*/  HADD2.F32 R39, -RZ, R2.H1_H1 ;  /* 0x30000002ff277230 */ /* 0x000fe40000004100 */
[----:B------:R-:W-:Y:S02]  /*16d0*/  HADD2.F32 R2, -RZ, R40.H0_H0 ;  /* 0x20000028ff027230 */ /* 0x000fe40000004100 */
[----:B------:R-:W-:Y:S02]  /*16e0*/  HADD2.F32 R50, -RZ, R50.H1_H1 ;  /* 0x30000032ff327230 */ /* 0x000fe40000004100 */
[----:B------:R-:W-:-:S02]  /*16f0*/  HADD2.F32 R97, -RZ, R55.H0_H0 ;  /* 0x20000037ff617230 */ /* 0x000fc40000004100 */
[----:B------:R-:W-:Y:S02]  /*1700*/  HADD2.F32 R47, -RZ, R47.H1_H1 ;  /* 0x3000002fff2f7230 */ /* 0x000fe40000004100 */
[----:B------:R-:W-:Y:S01]  /*1710*/  FFMA.FTZ R99, R39, R50, R62 ;  /* 0x0000003227637223 */ /* 0x000fe2000001003e */
[----:B------:R-:W-:Y:S02]  /*1720*/  HADD2.F32 R58, -RZ, R58.H1_H1 ;  /* 0x3000003aff3a7230 */ /* 0x000fe40000004100 */
[----:B------:R-:W-:Y:S01]  /*1730*/  FFMA.FTZ R97, R2, R97, R101 ;  /* 0x0000006102617223 */ /* 0x000fe20000010065 */
[----:B------:R-:W-:Y:S02]  /*1740*/  HADD2.F32 R46, -RZ, R46.H0_H0 ;  /* 0x2000002eff2e7230 */ /* 0x000fe40000004100 */
[----:B------:R-:W-:Y:S02]  /*1750*/  HADD2.F32 R95, -RZ, R32.H0_H0 ;  /* 0x20000020ff5f7230 */ /* 0x000fe40000004100 */
[----:B------:R-:W-:Y:S01]  /*1760*/  FFMA.FTZ R58, R47, R58, R98 ;  /* 0x0000003a2f3a7223 */ /* 0x000fe20000010062 */
[----:B------:R-:W-:-:S02]  /*1770*/  HADD2.F32 R61, -RZ, R44.H0_H0 ;  /* 0x2000002cff3d7230 */ /* 0x000fc40000004100 */
[----:B------:R-:W-:Y:S02]  /*1780*/  HADD2.F32 R32, -RZ, R59.H0_H0 ;  /* 0x2000003bff207230 */ /* 0x000fe40000004100 */
[----:B------:R-:W-:Y:S01]  /*1790*/  FFMA.FTZ R95, R46, R95, R103 ;  /* 0x0000005f2e5f7223 */ /* 0x000fe20000010067 */
[----:B------:R-:W-:Y:S02]  /*17a0*/  HADD2.F32 R2, -RZ, R51.H0_H0 ;  /* 0x20000033ff027230 */ /* 0x000fe40000004100 */
[----:B------:R-:W-:Y:S02]  /*17b0*/  HADD2.F32 R39, -RZ, R33.H0_H0 ;  /* 0x20000021ff277230 */ /* 0x000fe40000004100 */
[----:B------:R-:W-:Y:S01]  /*17c0*/  FFMA.FTZ R61, R61, R32, R58 ;  /* 0x000000203d3d7223 */ /* 0x000fe2000001003a */
[----:B------:R-:W-:Y:S02]  /*17d0*/  HADD2.F32 R44, -RZ, R44.H1_H1 ;  /* 0x3000002cff2c7230 */ /* 0x000fe40000004100 */
[----:B------:R-:W-:-:S02]  /*17e0*/  HADD2.F32 R59, -RZ, R59.H1_H1 ;  /* 0x3000003bff3b7230 */ /* 0x000fc40000004100 */
[----:B------:R-:W-:Y:S01]  /*17f0*/  FFMA.FTZ R2, R2, R39, R95 ;  /* 0x0000002702027223 */ /* 0x000fe2000001005f */
[----:B------:R-:W-:Y:S02]  /*1800*/  HADD2.F32 R51, -RZ, R51.H1_H1 ;  /* 0x30000033ff337230 */ /* 0x000fe40000004100 */
[----:B------:R-:W-:Y:S02]  /*1810*/  HADD2.F32 R46, -RZ, R33.H1_H1 ;  /* 0x30000021ff2e7230 */ /* 0x000fe40000004100 */
[----:B------:R-:W-:Y:S01]  /*1820*/  FFMA.FTZ R58, R44, R59, R61 ;  /* 0x0000003b2c3a7223 */ /* 0x000fe2000001003d */
[----:B------:R-:W-:Y:S02]  /*1830*/  HADD2.F32 R40, -RZ, R40.H1_H1 ;  /* 0x30000028ff287230 */ /* 0x000fe40000004100 */
[----:B------:R-:W-:Y:S02]  /*1840*/  HADD2.F32 R55, -RZ, R55.H1_H1 ;  /* 0x30000037ff377230 */ /* 0x000fe40000004100 */
[----:B------:R-:W-:Y:S01]  /*1850*/  FFMA.FTZ R59, R51, R46, R2 ;  /* 0x0000002e333b7223 */ /* 0x000fe20000010002 */
[----:B------:R-:W-:-:S02]  /*1860*/  HADD2.F32 R32, -RZ, R45.H0_H0 ;  /* 0x2000002dff207230 */ /* 0x000fc40000004100 */
[----:B------:R-:W-:Y:S02]  /*1870*/  HADD2.F32 R47, -RZ, R52.H0_H0 ;  /* 0x20000034ff2f7230 */ /* 0x000fe40000004100 */
[----:B------:R-:W-:Y:S01]  /*1880*/  FFMA.FTZ R55, R40, R55, R97 ;  /* 0x0000003728377223 */ /* 0x000fe20000010061 */
[----:B------:R-:W-:Y:S02]  /*1890*/  HADD2.F32 R2, -RZ, R48.H0_H0 ;  /* 0x20000030ff027230 */ /* 0x000fe40000004100 */
[----:B------:R-:W-:Y:S02]  /*18a0*/  HADD2.F32 R39, -RZ, R34.H0_H0 ;  /* 0x20000022ff277230 */ /* 0x000fe40000004100 */
[----:B------:R-:W-:Y:S01]  /*18b0*/  FFMA.FTZ R50, R32, R47, R99 ;  /* 0x0000002f20327223 */ /* 0x000fe20000010063 */
[----:B------:R-:W-:Y:S02]  /*18c0*/  HADD2.F32 R33, -RZ, R49.H0_H0 ;  /* 0x20000031ff217230 */ /* 0x000fe40000004100 */
[----:B------:R-:W-:-:S02]  /*18d0*/  HADD2.F32 R40, -RZ, R60.H0_H0 ;  /* 0x2000003cff287230 */ /* 0x000fc40000004100 */
[----:B------:R-:W-:Y:S01]  /*18e0*/  FFMA.FTZ R39, R2, R39, R59 ;  /* 0x0000002702277223 */ /* 0x000fe2000001003b */
[----:B------:R-:W-:Y:S02]  /*18f0*/  HADD2.F32 R48, -RZ, R48.H1_H1 ;  /* 0x30000030ff307230 */ /* 0x000fe40000004100 */
        /* <DEDUP_REMOVED lines=8> */
[----:B------:R-:W-:Y:S02]  /*1980*/  HADD2.F32 R45, -RZ, R45.H1_H1 ;  /* 0x3000002dff2d7230 */ /* 0x000fe40000004100 */
[----:B------:R-:W-:Y:S02]  /*1990*/  HADD2.F32 R52, -RZ, R52.H1_H1 ;  /* 0x30000034ff347230 */ /* 0x000fe40000004100 */
[----:B------:R-:W-:Y:S01]  /*19a0*/  FFMA.FTZ R2, R2, R33, R39 ;  /* 0x0000002102027223 */ /* 0x000fe20000010027 */
[----:B------:R-:W-:Y:S02]  /*19b0*/  HADD2.F32 R43, -RZ, R43.H1_H1 ;  /* 0x3000002bff2b7230 */ /* 0x000fe40000004100 */
[----:B------:R-:W-:-:S02]  /*19c0*/  HADD2.F32 R32, -RZ, R57.H1_H1 ;  /* 0x30000039ff207230 */ /* 0x000fc40000004100 */
[----:B------:R-:W-:Y:S01]  /*19d0*/  FFMA.FTZ R50, R45, R52, R50 ;  /* 0x000000342d327223 */ /* 0x000fe20000010032 */
[--C-:B------:R-:W-:Y:S02]  /*19e0*/  HADD2.F32 R68, -RZ, R4.reuse.H0_H0 ;  /* 0x20000004ff447230 */ /* 0x100fe40000004100 */
[----:B------:R-:W-:Y:S02]  /*19f0*/  HADD2.F32 R69, -RZ, R4.H1_H1 ;  /* 0x30000004ff457230 */ /* 0x000fe40000004100 */
[----:B------:R-:W-:Y:S01]  /*1a00*/  FFMA.FTZ R32, R43, R32, R44 ;  /* 0x000000202b207223 */ /* 0x000fe2000001002c */
[----:B------:R-:W-:Y:S02]  /*1a10*/  HADD2.F32 R49, -RZ, R49.H1_H1 ;  /* 0x30000031ff317230 */ /* 0x000fe40000004100 */
[----:B------:R-:W-:Y:S02]  /*1a20*/  HADD2.F32 R53, -RZ, R53.H1_H1 ;  /* 0x30000035ff357230 */ /* 0x000fe40000004100 */
[----:B------:R-:W-:-:S02]  /*1a30*/  HADD2.F32 R60, -RZ, R60.H1_H1 ;  /* 0x3000003cff3c7230 */ /* 0x000fc40000004100 */
[----:B------:R-:W-:Y:S02]  /*1a40*/  HADD2.F32 R34, -RZ, R35.H1_H1 ;  /* 0x30000023ff227230 */ /* 0x000fe40000004100 */
[--C-:B------:R-:W-:Y:S02]  /*1a50*/  HADD2.F32 R67, -RZ, R5.reuse.H0_H0 ;  /* 0x20000005ff437230 */ /* 0x100fe40000004100 */
[----:B------:R-:W-:Y:S01]  /*1a60*/  FFMA.FTZ R40, R49, R60, R40 ;  /* 0x0000003c31287223 */ /* 0x000fe20000010028 */
[----:B------:R-:W-:Y:S02]  /*1a70*/  HADD2.F32 R70, -RZ, R5.H1_H1 ;  /* 0x30000005ff467230 */ /* 0x000fe40000004100 */
[----:B------:R-:W-:Y:S01]  /*1a80*/  FFMA.FTZ R2, R53, R34, R2 ;  /* 0x0000002235027223 */ /* 0x000fe20000010002 */
[--C-:B------:R-:W-:Y:S02]  /*1a90*/  HADD2.F32 R4, -RZ, R6.reuse.H0_H0 ;  /* 0x20000006ff047230 */ /* 0x100fe40000004100 */
[----:B------:R-:W-:-:S02]  /*1aa0*/  HADD2.F32 R71, -RZ, R6.H1_H1 ;  /* 0x30000006ff477230 */ /* 0x000fc40000004100 */
[--C-:B------:R-:W-:Y:S02]  /*1ab0*/  HADD2.F32 R76, -RZ, R24.reuse.H0_H0 ;  /* 0x20000018ff4c7230 */ /* 0x100fe40000004100 */
[----:B------:R-:W-:Y:S02]  /*1ac0*/  HADD2.F32 R77, -RZ, R24.H1_H1 ;  /* 0x30000018ff4d7230 */ /* 0x000fe40000004100 */
[----:B------:R-:W-:Y:S02]  /*1ad0*/  HADD2.F32 R63, -RZ, R20.H0_H0 ;  /* 0x20000014ff3f7230 */ /* 0x000fe40000004100 */
[--C-:B------:R-:W-:Y:S02]  /*1ae0*/  HADD2.F32 R5, -RZ, R7.reuse.H0_H0 ;  /* 0x20000007ff057230 */ /* 0x100fe40000004100 */
[----:B------:R-:W-:Y:S02]  /*1af0*/  HADD2.F32 R6, -RZ, R7.H1_H1 ;  /* 0x30000007ff067230 */ /* 0x000fe40000004100 */
[----:B------:R-:W-:Y:S01]  /*1b00*/  FFMA.FTZ R63, R63, R68, R50 ;  /* 0x000000443f3f7223 */ /* 0x000fe20000010032 */
[----:B------:R-:W-:-:S02]  /*1b10*/  HADD2.F32 R75, -RZ, R25.H0_H0 ;  /* 0x20000019ff4b7230 */ /* 0x000fc40000004100 */
[----:B------:R-:W-:Y:S02]  /*1b20*/  HADD2.F32 R80, -RZ, R25.H1_H1 ;  /* 0x30000019ff507230 */ /* 0x000fe40000004100 */
[--C-:B------:R-:W-:Y:S02]  /*1b30*/  HADD2.F32 R24, -RZ, R26.reuse.H0_H0 ;  /* 0x2000001aff187230 */ /* 0x100fe40000004100 */
[----:B------:R-:W-:Y:S02]  /*1b40*/  HADD2.F32 R79, -RZ, R26.H1_H1 ;  /* 0x3000001aff4f7230 */ /* 0x000fe40000004100 */
[----:B------:R-:W-:Y:S02]  /*1b50*/  HADD2.F32 R7, -RZ, R16.H0_H0 ;  /* 0x20000010ff077230 */ /* 0x000fe40000004100 */
[--C-:B------:R-:W-:Y:S02]  /*1b60*/  HADD2.F32 R25, -RZ, R27.reuse.H0_H0 ;  /* 0x2000001bff197230 */ /* 0x100fe40000004100 */
[----:B------:R-:W-:-:S02]  /*1b70*/  HADD2.F32 R26, -RZ, R27.H1_H1 ;  /* 0x3000001bff1a7230 */ /* 0x000fc40000004100 */
[----:B------:R-:W-:Y:S01]  /*1b80*/  FFMA.FTZ R7, R7, R76, R32 ;  /* 0x0000004c07077223 */ /* 0x000fe20000010020 */
[--C-:B------:R-:W-:Y:S02]  /*1b90*/  HADD2.F32 R87, -RZ, R31.reuse.H0_H0 ;  /* 0x2000001fff577230 */ /* 0x100fe40000004100 */
[----:B------:R-:W-:Y:S02]  /*1ba0*/  HADD2.F32 R88, -RZ, R31.H1_H1 ;  /* 0x3000001fff587230 */ /* 0x000fe40000004100 */
[----:B------:R-:W-:Y:S02]  /*1bb0*/  HADD2.F32 R27, -RZ, R12.H0_H0 ;  /* 0x2000000cff1b7230 */ /* 0x000fe40000004100 */
[----:B------:R-:W-:Y:S02]  /*1bc0*/  HADD2.F32 R84, -RZ, R28.H0_H0 ;  /* 0x2000001cff547230 */ /* 0x000fe40000004100 */
[----:B------:R-:W-:Y:S02]  /*1bd0*/  HADD2.F32 R31, -RZ, R8.H0_H0 ;  /* 0x20000008ff1f7230 */ /* 0x000fe40000004100 */
[----:B------:R-:W-:-:S02]  /*1be0*/  HADD2.F32 R64, -RZ, R20.H1_H1 ;  /* 0x30000014ff407230 */ /* 0x000fc40000004100 */
[----:B------:R-:W-:Y:S01]  /*1bf0*/  FFMA.FTZ R40, R27, R84, R40 ;  /* 0x000000541b287223 */ /* 0x000fe20000010028 */
[----:B------:R-:W-:Y:S02]  /*1c00*/  HADD2.F32 R72, -RZ, R16.H1_H1 ;  /* 0x30000010ff487230 */ /* 0x000fe40000004100 */
[----:B------:R-:W-:Y:S01]  /*1c10*/  FFMA.FTZ R31, R31, R54, R2 ;  /* 0x000000361f1f7223 */ /* 0x000fe20000010002 */
[----:B------:R-:W-:Y:S02]  /*1c20*/  HADD2.F32 R81, -RZ, R12.H1_H1 ;  /* 0x3000000cff517230 */ /* 0x000fe40000004100 */
[----:B------:R-:W-:Y:S01]  /*1c30*/  FFMA.FTZ R63, R64, R69, R63 ;  /* 0x00000045403f7223 */ /* 0x000fe2000001003f */
[----:B------:R-:W-:Y:S02]  /*1c40*/  HADD2.F32 R28, -RZ, R28.H1_H1 ;  /* 0x3000001cff1c7230 */ /* 0x000fe40000004100 */
[----:B------:R-:W-:Y:S01]  /*1c50*/  FFMA.FTZ R7, R72, R77, R7 ;  /* 0x0000004d48077223 */ /* 0x000fe20000010007 */
[----:B------:R-:W-:-:S02]  /*1c60*/  HADD2.F32 R42, -RZ, R8.H1_H1 ;  /* 0x30000008ff2a7230 */ /* 0x000fc40000004100 */
[----:B------:R-:W-:Y:S02]  /*1c70*/  HADD2.F32 R20, -RZ, R21.H0_H0 ;  /* 0x20000015ff147230 */ /* 0x000fe40000004100 */
[----:B------:R-:W-:Y:S01]  /*1c80*/  FFMA.FTZ R81, R81, R28, R40 ;  /* 0x0000001c51517223 */ /* 0x000fe20000010028 */
[----:B------:R-:W-:Y:S02]  /*1c90*/  HADD2.F32 R16, -RZ, R17.H0_H0 ;  /* 0x20000011ff107230 */ /* 0x000fe40000004100 */
[----:B------:R-:W-:Y:S01]  /*1ca0*/  FFMA.FTZ R31, R42, R89, R31 ;  /* 0x000000592a1f7223 */ /* 0x000fe2000001001f */
[----:B------:R-:W-:Y:S02]  /*1cb0*/  HADD2.F32 R12, -RZ, R13.H0_H0 ;  /* 0x2000000dff0c7230 */ /* 0x000fe40000004100 */
[----:B------:R-:W-:Y:S01]  /*1cc0*/  FFMA.FTZ R20, R20, R67, R63 ;  /* 0x0000004314147223 */ /* 0x000fe2000001003f */
        /* <DEDUP_REMOVED lines=9> */
[----:B------:R-:W-:Y:S01]  /*1d60*/  FFMA.FTZ R20, R65, R70, R20 ;  /* 0x0000004641147223 */ /* 0x000fe20000010014 */
[----:B------:R-:W-:-:S02]  /*1d70*/  HADD2.F32 R29, -RZ, R29.H1_H1 ;  /* 0x3000001dff1d7230 */ /* 0x000fc40000004100 */
        /* <DEDUP_REMOVED lines=8> */
[----:B------:R-:W-:Y:S01]  /*1e00*/  FFMA.FTZ R21, R21, R4, R20 ;  /* 0x0000000415157223 */ /* 0x000fe20000010014 */
[----:B------:R-:W-:Y:S02]  /*1e10*/  HADD2.F32 R86, -RZ, R30.H0_H0 ;  /* 0x2000001eff567230 */ /* 0x000fe40000004100 */
[----:B------:R-:W-:Y:S01]  /*1e20*/  FFMA.FTZ R17, R17, R24, R16 ;  /* 0x0000001811117223 */ /* 0x000fe20000010010 */
[----:B------:R-:W-:Y:S02]  /*1e30*/  HADD2.F32 R9, -RZ, R10.H0_H0 ;  /* 0x2000000aff097230 */ /* 0x000fe40000004100 */
[----:B------:R-:W-:Y:S02]  /*1e40*/  HADD2.F32 R66, -RZ, R22.H1_H1 ;  /* 0x30000016ff427230 */ /* 0x000fe40000004100 */
[----:B------:R-:W-:Y:S01]  /*1e50*/  FFMA.FTZ R82, R13, R86, R82 ;  /* 0x000000560d527223 */ /* 0x000fe20000010052 */
[----:B------:R-:W-:Y:S02]  /*1e60*/  HADD2.F32 R74, -RZ, R18.H1_H1 ;  /* 0x30000012ff4a7230 */ /* 0x000fe40000004100 */
[----:B------:R-:W-:Y:S01]  /*1e70*/  FFMA.FTZ R9, R9, R36, R56 ;  /* 0x0000002409097223 */ /* 0x000fe20000010038 */
[----:B------:R-:W-:-:S02]  /*1e80*/  HADD2.F32 R83, -RZ, R14.H1_H1 ;  /* 0x3000000eff537230 */ /* 0x000fc40000004100 */
[----:B------:R-:W-:Y:S01]  /*1e90*/  FFMA.FTZ R21, R66, R71, R21 ;  /* 0x0000004742157223 */ /* 0x000fe20000010015 */
[----:B------:R-:W-:Y:S02]  /*1ea0*/  HADD2.F32 R30, -RZ, R30.H1_H1 ;  /* 0x3000001eff1e7230 */ /* 0x000fe40000004100 */
[----:B------:R-:W-:Y:S01]  /*1eb0*/  FFMA.FTZ R17, R74, R79, R17 ;  /* 0x0000004f4a117223 */ /* 0x000fe20000010011 */
[----:B------:R-:W-:Y:S02]  /*1ec0*/  HADD2.F32 R90, -RZ, R10.H1_H1 ;  /* 0x3000000aff5a7230 */ /* 0x000fe40000004100 */
[----:B------:R-:W-:Y:S02]  /*1ed0*/  HADD2.F32 R22, -RZ, R23.H0_H0 ;  /* 0x20000017ff167230 */ /* 0x000fe40000004100 */
[----:B------:R-:W-:Y:S01]  /*1ee0*/  FFMA.FTZ R83, R83, R30, R82 ;  /* 0x0000001e53537223 */ /* 0x000fe20000010052 */
[----:B------:R-:W-:Y:S02]  /*1ef0*/  HADD2.F32 R18, -RZ, R19.H0_H0 ;  /* 0x20000013ff127230 */ /* 0x000fe40000004100 */
[----:B------:R-:W-:Y:S01]  /*1f00*/  FFMA.FTZ R9, R90, R93, R9 ;  /* 0x0000005d5a097223 */ /* 0x000fe20000010009 */
[----:B------:R-:W-:-:S02]  /*1f10*/  HADD2.F32 R14, -RZ, R15.H0_H0 ;  /* 0x2000000fff0e7230 */ /* 0x000fc40000004100 */
[----:B------:R-:W-:Y:S01]  /*1f20*/  FFMA.FTZ R22, R22, R5, R21 ;  /* 0x0000000516167223 */ /* 0x000fe20000010015 */
[----:B------:R-:W-:Y:S02]  /*1f30*/  HADD2.F32 R10, -RZ, R11.H0_H0 ;  /* 0x2000000bff0a7230 */ /* 0x000fe40000004100 */
[----:B------:R-:W-:Y:S01]  /*1f40*/  FFMA.FTZ R18, R18, R25, R17 ;  /* 0x0000001912127223 */ /* 0x000fe20000010011 */
        /* <DEDUP_REMOVED lines=8> */
[----:B------:R-:W0:Y:S01]  /*1fd0*/  S2R R21, SR_TID.X ;  /* 0x0000000000157919 */ /* 0x000e220000002100 */
[----:B------:R-:W-:Y:S01]  /*1fe0*/  FFMA.FTZ R14, R15, R88, R14 ;  /* 0x000000580f0e7223 */ /* 0x000fe2000001000e */
[----:B------:R-:W1:Y:S01]  /*1ff0*/  LDC.64 R16, c[0x0][0x2d0] ;  /* 0x0000b400ff107b82 */ /* 0x000e620000000a00 */
[----:B------:R-:W-:Y:S01]  /*2000*/  FFMA.FTZ R10, R11, R38, R10 ;  /* 0x000000260b0a7223 */ /* 0x000fe2000001000a */
[----:B------:R-:W2:Y:S04]  /*2010*/  SHFL.BFLY PT, R5, R6, 0x8, 0x1f ;  /* 0x0d001f0006057f89 */ /* 0x000ea800000e0000 */
[----:B------:R-:W3:Y:S04]  /*2020*/  SHFL.BFLY PT, R7, R18, 0x8, 0x1f ;  /* 0x0d001f0012077f89 */ /* 0x000ee800000e0000 */
[----:B------:R-:W4:Y:S04]  /*2030*/  SHFL.BFLY PT, R9, R14, 0x8, 0x1f ;  /* 0x0d001f000e097f89 */ /* 0x000f2800000e0000 */
[----:B------:R-:W0:Y:S01]  /*2040*/  SHFL.BFLY PT, R11, R10, 0x8, 0x1f ;  /* 0x0d001f000a0b7f89 */ /* 0x000e2200000e0000 */
[----:B--2---:R-:W-:Y:S01]  /*2050*/  FADD.FTZ R5, R6, R5 ;  /* 0x0000000506057221 */ /* 0x004fe20000010000 */
[----:B---3--:R-:W-:-:S04]  /*2060*/  FADD.FTZ R4, R18, R7 ;  /* 0x0000000712047221 */ /* 0x008fc80000010000 */
[----:B------:R-:W2:Y:S01]  /*2070*/  SHFL.BFLY PT, R2, R5, 0x4, 0x1f ;  /* 0x0c801f0005027f89 */ /* 0x000ea200000e0000 */
[----:B------:R-:W3:Y:S01]  /*2080*/  LDC.64 R18, c[0x0][0x2d8] ;  /* 0x0000b600ff127b82 */ /* 0x000ee20000000a00 */
[----:B----4-:R-:W-:Y:S02]  /*2090*/  FADD.FTZ R8, R14, R9 ;  /* 0x000000090e087221 */ /* 0x010fe40000010000 */
[----:B------:R-:W4:Y:S01]  /*20a0*/  SHFL.BFLY PT, R7, R4, 0x4, 0x1f ;  /* 0x0c801f0004077f89 */ /* 0x000f2200000e0000 */
[----:B0-----:R-:W-:Y:S01]  /*20b0*/  SHF.R.S32.HI R14, RZ, 0x1f, R21 ;  /* 0x0000001fff0e7819 */ /* 0x001fe20000011415 */
[----:B------:R-:W-:Y:S02]  /*20c0*/  FADD.FTZ R12, R10, R11 ;  /* 0x0000000b0a0c7221 */ /* 0x000fe40000010000 */
[----:B------:R-:W0:Y:S01]  /*20d0*/  SHFL.BFLY PT, R9, R8, 0x4, 0x1f ;  /* 0x0c801f0008097f89 */ /* 0x000e2200000e0000 */
[----:B------:R-:W-:-:S03]  /*20e0*/  LEA.HI R20, R14, R21, RZ, 0x4 ;  /* 0x000000150e147211 */ /* 0x000fc600078f20ff */
[----:B------:R-:W1:Y:S01]  /*20f0*/  SHFL.BFLY PT, R11, R12, 0x4, 0x1f ;  /* 0x0c801f000c0b7f89 */ /* 0x000e6200000e0000 */
[----:B--2---:R-:W-:Y:S01]  /*2100*/  FADD.FTZ R2, R5, R2 ;  /* 0x0000000205027221 */ /* 0x004fe20000010000 */
[----:B------:R-:W-:Y:S01]  /*2110*/  SHF.L.U32 R5, R0, 0xe, RZ ;  /* 0x0000000e00057819 */ /* 0x000fe200000006ff */
[----:B----4-:R-:W-:Y:S01]  /*2120*/  FADD.FTZ R6, R4, R7 ;  /* 0x0000000704067221 */ /* 0x010fe20000010000 */
[----:B------:R-:W-:Y:S02]  /*2130*/  SHF.L.U32 R4, R21, 0x2, RZ ;  /* 0x0000000215047819 */ /* 0x000fe400000006ff */
[----:B------:R-:W2:Y:S01]  /*2140*/  SHFL.BFLY PT, R7, R2, 0x2, 0x1f ;  /* 0x0c401f0002077f89 */ /* 0x000ea200000e0000 */
[----:B0-----:R-:W-:-:S03]  /*2150*/  FADD.FTZ R10, R8, R9 ;  /* 0x00000009080a7221 */ /* 0x001fc60000010000 */
[----:B------:R-:W0:Y:S01]  /*2160*/  SHFL.BFLY PT, R9, R6, 0x2, 0x1f ;  /* 0x0c401f0006097f89 */ /* 0x000e2200000e0000 */
[----:B-1----:R-:W-:Y:S01]  /*2170*/  FADD.FTZ R13, R12, R11 ;  /* 0x0000000b0c0d7221 */ /* 0x002fe20000010000 */
[----:B------:R-:W-:Y:S02]  /*2180*/  SHF.R.S32.HI R12, RZ, 0x1f, R4 ;  /* 0x0000001fff0c7819 */ /* 0x000fe40000011404 */
[----:B------:R-:W1:Y:S01]  /*2190*/  SHFL.BFLY PT, R11, R10, 0x2, 0x1f ;  /* 0x0c401f000a0b7f89 */ /* 0x000e6200000e0000 */
[----:B------:R-:W-:-:S03]  /*21a0*/  IADD3 R4, P0, R5, R4, RZ ;  /* 0x0000000405047210 */ /* 0x000fc60007f1e0ff */
[----:B------:R-:W4:Y:S01]  /*21b0*/  SHFL.BFLY PT, R8, R13, 0x2, 0x1f ;  /* 0x0c401f000d087f89 */ /* 0x000f2200000e0000 */
[----:B------:R-:W-:-:S03]  /*21c0*/  LEA.HI.X.SX32 R5, R5, R12, 0x1, P0 ;  /* 0x0000000c05057211 */ /* 0x000fc600000f0eff */
[----:B------:R-:W-:-:S04]  /*21d0*/  IMAD.WIDE.U32 R4, R16, UR6, R4 ;  /* 0x0000000610047c25 */ /* 0x000fc8000f8e0004 */
[----:B--2---:R-:W-:Y:S01]  /*21e0*/  FADD.FTZ R7, R2, R7 ;  /* 0x0000000702077221 */ /* 0x004fe20000010000 */
[----:B------:R-:W-:Y:S01]  /*21f0*/  IMAD R2, R16, UR12, RZ ;  /* 0x0000000c10027c24 */ /* 0x000fe2000f8e02ff */
[----:B------:R-:W-:Y:S01]  /*2200*/  LOP3.LUT R16, R20, 0xfffffff0, RZ, 0xc0, !PT ;  /* 0xfffffff014107812 */ /* 0x000fe200078ec0ff */
[----:B0-----:R-:W-:Y:S01]  /*2210*/  FADD.FTZ R6, R6, R9 ;  /* 0x0000000906067221 */ /* 0x001fe20000010000 */
[----:B------:R-:W-:Y:S01]  /*2220*/  IADD3 R9, R3, 0x3f, RZ ;  /* 0x0000003f03097810 */ /* 0x000fe20007ffe0ff */
[----:B------:R-:W-:Y:S01]  /*2230*/  IMAD R17, R17, UR6, R2 ;  /* 0x0000000611117c24 */ /* 0x000fe2000f8e0202 */
[----:B------:R-:W-:Y:S01]  /*2240*/  IADD3 R16, -R16, R21, RZ ;  /* 0x0000001510107210 */ /* 0x000fe20007ffe1ff */
[----:B-1----:R-:W-:Y:S01]  /*2250*/  FADD.FTZ R10, R10, R11 ;  /* 0x0000000b0a0a7221 */ /* 0x002fe20000010000 */
[----:B------:R-:W0:Y:S01]  /*2260*/  SHFL.BFLY PT, R2, R7, 0x1, 0x1f ;  /* 0x0c201f0007027f89 */ /* 0x000e2200000e0000 */
[--C-:B------:R-:W-:Y:S01]  /*2270*/  IMAD R14, R0, -0x40, R9.reuse ;  /* 0xffffffc0000e7824 */ /* 0x100fe200078e0209 */
[----:B------:R-:W-:Y:S01]  /*2280*/  ISETP.NE.AND P1, PT, R16, RZ, PT ;  /* 0x000000ff1000720c */ /* 0x000fe20003f25270 */
[----:B----4-:R-:W-:Y:S01]  /*2290*/  FADD.FTZ R12, R13, R8 ;  /* 0x000000080d0c7221 */ /* 0x010fe20000010000 */
[----:B------:R-:W1:Y:S01]  /*22a0*/  SHFL.BFLY PT, R11, R6, 0x1, 0x1f ;  /* 0x0c201f00060b7f89 */ /* 0x000e6200000e0000 */
[----:B------:R-:W-:-:S02]  /*22b0*/  SHF.R.S32.HI R8, RZ, 0x1f, R9 ;  /* 0x0000001fff087819 */ /* 0x000fc40000011409 */
[----:B------:R-:W-:Y:S01]  /*22c0*/  IADD3 R5, R5, R17, RZ ;  /* 0x0000001105057210 */ /* 0x000fe20007ffe0ff */
[----:B------:R-:W2:Y:S01]  /*22d0*/  SHFL.BFLY PT, R13, R10, 0x1, 0x1f ;  /* 0x0c201f000a0d7f89 */ /* 0x000ea200000e0000 */
[----:B------:R-:W-:-:S03]  /*22e0*/  LEA.HI R8, R8, R9, RZ, 0x6 ;  /* 0x0000000908087211 */ /* 0x000fc600078f30ff */
[----:B------:R-:W4:Y:S01]  /*22f0*/  SHFL.BFLY PT, R15, R12, 0x1, 0x1f ;  /* 0x0c201f000c0f7f89 */ /* 0x000f2200000e0000 */
[----:B------:R-:W-:-:S04]  /*2300*/  LOP3.LUT R8, R8, 0xffffffc0, RZ, 0xc0, !PT ;  /* 0xffffffc008087812 */ /* 0x000fc800078ec0ff */
[----:B------:R-:W-:Y:S01]  /*2310*/  IADD3 R8, R14, R8, -R9 ;  /* 0x000000080e087210 */ /* 0x000fe20007ffe809 */
[----:B---3--:R-:W-:-:S03]  /*2320*/  IMAD R14, R18, UR13, RZ ;  /* 0x0000000d120e7c24 */ /* 0x008fc6000f8e02ff */
[----:B------:R-:W-:Y:S01]  /*2330*/  ISETP.GE.AND P0, PT, R21, R8, PT ;  /* 0x000000081500720c */ /* 0x000fe20003f06270 */
[----:B------:R-:W-:Y:S02]  /*2340*/  IMAD R17, R19, UR7, R14 ;  /* 0x0000000713117c24 */ /* 0x000fe4000f8e020e */
[----:B------:R-:W-:Y:S01]  /*2350*/  IMAD.WIDE.U32 R8, R18, UR7, R4 ;  /* 0x0000000712087c25 */ /* 0x000fe2000f8e0004 */
[----:B------:R-:W-:-:S03]  /*2360*/  ISETP.GT.OR P0, PT, R21, 0x3f, P0 ;  /* 0x0000003f1500780c */ /* 0x000fc60000704670 */
[----:B0-----:R-:W-:Y:S01]  /*2370*/  FADD.FTZ R14, R7, R2 ;  /* 0x00000002070e7221 */ /* 0x001fe20000010000 */
[----:B-1----:R-:W-:Y:S01]  /*2380*/  FADD.FTZ R16, R6, R11 ;  /* 0x0000000b06107221 */ /* 0x002fe20000010000 */
[----:B------:R-:W-:Y:S02]  /*2390*/  IADD3 R17, R9, R17, RZ ;  /* 0x0000001109117210 */ /* 0x000fe40007ffe0ff */
[----:B------:R-:W-:Y:S01]  /*23a0*/  SHF.L.U32 R6, R0, 0x6, RZ ;  /* 0x0000000600067819 */ /* 0x000fe200000006ff */
[----:B--2---:R-:W-:Y:S01]  /*23b0*/  FADD.FTZ R18, R10, R13 ;  /* 0x0000000d0a127221 */ /* 0x004fe20000010000 */
[----:B----4-:R-:W-:Y:S01]  /*23c0*/  FADD.FTZ R15, R12, R15 ;  /* 0x0000000f0c0f7221 */ /* 0x010fe20000010000 */
[----:B------:R-:W-:Y:S06]  /*23d0*/  @P1 BRA `(.L_x_1914) ;  /* 0x0000000000841947 */ /* 0x000fec0003800000 */
[----:B------:R-:W0:Y:S01]  /*23e0*/  LDC.64 R10, c[0x0][0x278] ;  /* 0x00009e00ff0a7b82 */ /* 0x000e220000000a00 */
[----:B------:R-:W-:Y:S01]  /*23f0*/  SHF.R.S32.HI R7, RZ, 0x1f, R6 ;  /* 0x0000001fff077819 */ /* 0x000fe20000011406 */
[----:B------:R-:W-:Y:S01]  /*2400*/  ULDC.64 UR8, c[0x0][0x260] ;  /* 0x0000980000087ab9 */ /* 0x000fe20000000a00 */
[----:B------:R-:W-:-:S05]  /*2410*/  SHF.R.S32.HI R19, RZ, 0x4, R20 ;  /* 0x00000004ff137819 */ /* 0x000fca0000011414 */
[----:B------:R-:W1:Y:S01]  /*2420*/  LDC.64 R12, c[0x0][0x280] ;  /* 0x0000a000ff0c7b82 */ /* 0x000e620000000a00 */
[C---:B0-----:R-:W-:Y:S02]  /*2430*/  IMAD R2, R10.reuse, UR12, RZ ;  /* 0x0000000c0a027c24 */ /* 0x041fe4000f8e02ff */
[----:B------:R-:W-:-:S04]  /*2440*/  IMAD.WIDE.U32 R4, R10, UR6, R6 ;  /* 0x000000060a047c25 */ /* 0x000fc8000f8e0006 */
[----:B------:R-:W-:Y:S02]  /*2450*/  IMAD R11, R11, UR6, R2 ;  /* 0x000000060b0b7c24 */ /* 0x000fe4000f8e0202 */
[----:B-1----:R-:W-:Y:S02]  /*2460*/  IMAD R2, R12, UR13, RZ ;  /* 0x0000000d0c027c24 */ /* 0x002fe4000f8e02ff */
[----:B------:R-:W-:Y:S01]  /*2470*/  IMAD R10, R0, -0x40, R3 ;  /* 0xffffffc0000a7824 */ /* 0x000fe200078e0203 */
[----:B------:R-:W-:Y:S01]  /*2480*/  IADD3 R5, R5, R11, RZ ;  /* 0x0000000b05057210 */ /* 0x000fe20007ffe0ff */
[----:B------:R-:W-:Y:S01]  /*2490*/  IMAD R11, R13, UR7, R2 ;  /* 0x000000070d0b7c24 */ /* 0x000fe2000f8e0202 */
[----:B------:R-:W-:Y:S02]  /*24a0*/  SHF.R.S32.HI R2, RZ, 0x1f, R19 ;  /* 0x0000001fff027819 */ /* 0x000fe40000011413 */
[----:B------:R-:W-:Y:S01]  /*24b0*/  ISETP.GE.AND P4, PT, R19, R10, PT ;  /* 0x0000000a1300720c */ /* 0x000fe20003f86270 */
[----:B------:R-:W-:-:S03]  /*24c0*/  IMAD.WIDE.U32 R4, R12, UR7, R4 ;  /* 0x000000070c047c25 */ /* 0x000fc6000f8e0004 */
[----:B------:R-:W-:-:S04]  /*24d0*/  IADD3 R3, P1, R19, R4, RZ ;  /* 0x0000000413037210 */ /* 0x000fc80007f3e0ff */
[----:B------:R-:W-:Y:S02]  /*24e0*/  IADD3.X R4, R2, R5, R11, P1, !PT ;  /* 0x0000000502047210 */ /* 0x000fe40000ffe40b */
[C---:B------:R-:W-:Y:S02]  /*24f0*/  IADD3 R5, R19.reuse, 0x30, RZ ;  /* 0x0000003013057810 */ /* 0x040fe40007ffe0ff */
[C---:B------:R-:W-:Y:S02]  /*2500*/  IADD3 R11, R19.reuse, 0x10, RZ ;  /* 0x00000010130b7810 */ /* 0x040fe40007ffe0ff */
[----:B------:R-:W-:Y:S02]  /*2510*/  IADD3 R19, R19, 0x20, RZ ;  /* 0x0000002013137810 */ /* 0x000fe40007ffe0ff */
[----:B------:R-:W-:Y:S02]  /*2520*/  LEA R2, P5, R3, UR8, 0x2 ;  /* 0x0000000803027c11 */ /* 0x000fe4000f8a10ff */
[----:B------:R-:W-:-:S02]  /*2530*/  ISETP.GE.AND P1, PT, R5, R10, PT ;  /* 0x0000000a0500720c */ /* 0x000fc40003f26270 */
[-C--:B------:R-:W-:Y:S02]  /*2540*/  ISETP.GE.AND P3, PT, R11, R10.reuse, PT ;  /* 0x0000000a0b00720c */ /* 0x080fe40003f66270 */
[----:B------:R-:W-:Y:S02]  /*2550*/  ISETP.GE.AND P2, PT, R19, R10, PT ;  /* 0x0000000a1300720c */ /* 0x000fe40003f46270 */
[----:B------:R-:W-:Y:S02]  /*2560*/  LEA.HI.X R3, R3, UR9, R4, 0x2, P5 ;  /* 0x0000000903037c11 */ /* 0x000fe4000a8f1404 */
[----:B------:R-:W-:Y:S02]  /*2570*/  FSEL R5, R14, RZ, !P4 ;  /* 0x000000ff0e057208 */ /* 0x000fe40006000000 */
[----:B------:R-:W-:Y:S02]  /*2580*/  FSEL R11, R16, RZ, !P3 ;  /* 0x000000ff100b7208 */ /* 0x000fe40005800000 */
[----:B------:R-:W-:Y:S01]  /*2590*/  FSEL R13, R18, RZ, !P2 ;  /* 0x000000ff120d7208 */ /* 0x000fe20005000000 */
[----:B------:R0:W-:Y:S01]  /*25a0*/  STG.E desc[UR4][R2.64], R5 ;  /* 0x0000000502007986 */ /* 0x0001e2000c101904 */
[----:B------:R-:W-:-:S03]  /*25b0*/  FSEL R15, R15, RZ, !P1 ;  /* 0x000000ff0f0f7208 */ /* 0x000fc60004800000 */
[----:B------:R0:W-:Y:S04]  /*25c0*/  STG.E desc[UR4][R2.64+0x40], R11 ;  /* 0x0000400b02007986 */ /* 0x0001e8000c101904 */
[----:B------:R0:W-:Y:S04]  /*25d0*/  STG.E desc[UR4][R2.64+0x80], R13 ;  /* 0x0000800d02007986 */ /* 0x0001e8000c101904 */
[----:B------:R0:W-:Y:S02]  /*25e0*/  STG.E desc[UR4][R2.64+0xc0], R15 ;  /* 0x0000c00f02007986 */ /* 0x0001e4000c101904 */
.L_x_1914:
[----:B------:R-:W-:Y:S05]  /*25f0*/  BSYNC B0 ;  /* 0x0000000000007941 */ /* 0x000fea0003800000 */
.L_x_1913:
[----:B------:R-:W-:Y:S04]  /*2600*/  BSSY B0, `(.L_x_1915) ;  /* 0x0000016000007945 */ /* 0x000fe80003800000 */
[----:B------:R-:W-:Y:S05]  /*2610*/  @P0 BRA `(.L_x_1916) ;  /* 0x0000000000500947 */ /* 0x000fea0003800000 */
[----:B0-----:R-:W0:Y:S01]  /*2620*/  LDC.64 R10, c[0x0][0x2a8] ;  /* 0x0000aa00ff0a7b82 */ /* 0x001e220000000a00 */
[----:B------:R-:W-:Y:S01]  /*2630*/  SHF.R.S32.HI R3, RZ, 0x1f, R21 ;  /* 0x0000001fff037819 */ /* 0x000fe20000011415 */
[----:B------:R-:W-:Y:S01]  /*2640*/  ULDC.64 UR8, c[0x0][0x2a0] ;  /* 0x0000a80000087ab9 */ /* 0x000fe20000000a00 */
[----:B------:R-:W-:-:S04]  /*2650*/  IADD3 R2, P0, R6, R21, RZ ;  /* 0x0000001506027210 */ /* 0x000fc80007f1e0ff */
[----:B------:R-:W-:Y:S01]  /*2660*/  LEA.HI.X.SX32 R3, R6, R3, 0x1, P0 ;  /* 0x0000000306037211 */ /* 0x000fe200000f0eff */
[----:B------:R-:W1:Y:S01]  /*2670*/  LDC.64 R12, c[0x0][0x2b0] ;  /* 0x0000ac00ff0c7b82 */ /* 0x000e620000000a00 */
[C---:B------:R-:W-:Y:S01]  /*2680*/  FMUL.FTZ R6, R78.reuse, 1.4426950216293334961 ;  /* 0x3fb8aa3b4e067820 */ /* 0x040fe20000410000 */
[----:B------:R-:W-:Y:S01]  /*2690*/  FSETP.NEU.FTZ.AND P0, PT, R78, -INF , PT ;  /* 0xff8000004e00780b */ /* 0x000fe20003f1d000 */
[C---:B0-----:R-:W-:Y:S02]  /*26a0*/  IMAD R4, R10.reuse, UR12, RZ ;  /* 0x0000000c0a047c24 */ /* 0x041fe4000f8e02ff */
[----:B------:R-:W-:-:S04]  /*26b0*/  IMAD.WIDE.U32 R2, R10, UR6, R2 ;  /* 0x000000060a027c25 */ /* 0x000fc8000f8e0002 */
[----:B------:R-:W-:Y:S02]  /*26c0*/  IMAD R5, R11, UR6, R4 ;  /* 0x000000060b057c24 */ /* 0x000fe4000f8e0204 */
[----:B-1----:R-:W-:-:S03]  /*26d0*/  IMAD R4, R12, UR13, RZ ;  /* 0x0000000d0c047c24 */ /* 0x002fc6000f8e02ff */
[----:B------:R-:W-:Y:S01]  /*26e0*/  IADD3 R3, R3, R5, RZ ;  /* 0x0000000503037210 */ /* 0x000fe20007ffe0ff */
[----:B------:R-:W-:Y:S02]  /*26f0*/  IMAD R5, R13, UR7, R4 ;  /* 0x000000070d057c24 */ /* 0x000fe4000f8e0204 */
[----:B------:R-:W-:-:S05]  /*2700*/  IMAD.WIDE.U32 R2, R12, UR7, R2 ;  /* 0x000000070c027c25 */ /* 0x000fca000f8e0002 */
[----:B------:R-:W-:Y:S02]  /*2710*/  IADD3 R3, R3, R5, RZ ;  /* 0x0000000503037210 */ /* 0x000fe40007ffe0ff */
[----:B------:R-:W-:-:S04]  /*2720*/  LEA R4, P1, R2, UR8, 0x2 ;  /* 0x0000000802047c11 */ /* 0x000fc8000f8210ff */
[----:B------:R-:W-:Y:S02]  /*2730*/  LEA.HI.X R5, R2, UR9, R3, 0x2, P1 ;  /* 0x0000000902057c11 */ /* 0x000fe400088f1403 */
[----:B------:R-:W-:-:S05]  /*2740*/  FSEL R3, R6, RZ, P0 ;  /* 0x000000ff06037208 */ /* 0x000fca0000000000 */
[----:B------:R1:W-:Y:S02]  /*2750*/  STG.E desc[UR4][R4.64], R3 ;  /* 0x0000000304007986 */ /* 0x0003e4000c101904 */
.L_x_1916:
[----:B------:R-:W-:Y:S05]  /*2760*/  BSYNC B0 ;  /* 0x0000000000007941 */ /* 0x000fea0003800000 */
.L_x_1915:
[----:B------:R-:W-:Y:S01]  /*2770*/  ULDC.64 UR10, c[0x0][0x2e8] ;  /* 0x0000ba00000a7ab9 */ /* 0x000fe20000000a00 */
[----:B------:R-:W-:Y:S01]  /*2780*/  ULDC.64 UR8, c[0x0][0x2b8] ;  /* 0x0000ae0000087ab9 */ /* 0x000fe20000000a00 */
[----:B------:R-:W-:Y:S02]  /*2790*/  ISETP.NE.U32.AND P0, PT, RZ, UR10, PT ;  /* 0x0000000aff007c0c */ /* 0x000fe4000bf05070 */
[C---:B0-----:R-:W-:Y:S02]  /*27a0*/  LEA R2, P1, R8.reuse, UR8, 0x2 ;  /* 0x0000000808027c11 */ /* 0x041fe4000f8210ff */
[----:B------:R-:W-:Y:S02]  /*27b0*/  ISETP.NE.AND.EX P0, PT, RZ, UR11, PT, P0 ;  /* 0x0000000bff007c0c */ /* 0x000fe4000bf05300 */
[----:B-1----:R-:W-:Y:S02]  /*27c0*/  LEA.HI.X R3, R8, UR9, R17, 0x2, P1 ;  /* 0x0000000908037c11 */ /* 0x002fe400088f1411 */
[----:B------:R-:W-:-:S03]  /*27d0*/  ISETP.NE.OR P0, PT, R21, RZ, !P0 ;  /* 0x000000ff1500720c */ /* 0x000fc60004705670 */
[----:B------:R0:W-:Y:S04]  /*27e0*/  STG.E.128 desc[UR4][R2.64], RZ ;  /* 0x000000ff02007986 */ /* 0x0001e8000c101d04 */
        /* <DEDUP_REMOVED lines=14> */
[----:B------:R0:W-:Y:S01]  /*28d0*/  STG.E.128 desc[UR4][R2.64+0xf000], RZ ;  /* 0x00f000ff02007986 */ /* 0x0001e2000c101d04 */
[----:B------:R-:W-:Y:S05]  /*28e0*/  @P0 EXIT ;  /* 0x000000000000094d */ /* 0x000fea0003800000 */
[----:B------:R-:W1:Y:S08]  /*28f0*/  LDC R5, c[0x0][0x2e0] ;  /* 0x0000b800ff057b82 */ /* 0x000e700000000800 */
[----:B------:R-:W2:Y:S08]  /*2900*/  LDC R7, c[0x0][0x220] ;  /* 0x00008800ff077b82 */ /* 0x000eb00000000800 */
[----:B0-----:R-:W0:Y:S01]  /*2910*/  LDC.64 R2, c[0x0][0x2e8] ;  /* 0x0000ba00ff027b82 */ /* 0x001e220000000a00 */
[----:B-1----:R-:W-:-:S04]  /*2920*/  IMAD R0, R0, R5, UR7 ;  /* 0x0000000700007e24 */ /* 0x002fc8000f8e0205 */
[----:B--2---:R-:W-:-:S04]  /*2930*/  IMAD R5, R0, R7, UR6 ;  /* 0x0000000600057e24 */ /* 0x004fc8000f8e0207 */
[----:B0-----:R-:W-:-:S05]  /*2940*/  IMAD.WIDE R2, R5, 0x4, R2 ;  /* 0x0000000405027825 */ /* 0x001fca00078e0202 */
[----:B------:R-:W-:Y:S01]  /*2950*/  STG.E desc[UR4][R2.64], RZ ;  /* 0x000000ff02007986 */ /* 0x000fe2000c101904 */
[----:B------:R-:W-:Y:S05]  /*2960*/  EXIT ;  /* 0x000000000000794d */ /* 0x000fea0003800000 */
.L_x_1917:
        /* <DEDUP_REMOVED lines=9> */
.L_x_2219:


//--------------------- .text._ZN7cutlass13device_kernelIN5flash11enable_sm90INS1_16FlashAttnBwdSm90INS1_25CollectiveMainloopBwdSm90ILi2ELi1ELi1EN4cute5tupleIJNS5_1CILi1EEES8_S8_EEENS6_IJNS7_ILi64EEENS7_ILi80EEENS7_ILi256EEEEEENS_6half_tEfNS_4arch4Sm90ELb1ELb0ELb0ELb1ELb0ELb0ELb1ELb1ELi2ELi1ELi1ELi1ELb0EEENS1_21CollectiveEpilogueBwdISD_SE_SG_Li256ELb1ELb1ELi2EEENS1_25SingleTileBwdLPTSchedulerILb1ELi80ELb0EEEEEEEEEvNT_6ParamsE --------------------------
	.section	.text._ZN7cutlass13device_kernelIN5flash11enable_sm90INS1_16FlashAttnBwdSm90INS1_25CollectiveMainloopBwdSm90ILi2ELi1ELi1EN4cute5tupleIJNS5_1CILi1EEES8_S8_EEENS6_IJNS7_ILi64EEENS7_ILi80EEENS7_ILi256EEEEEENS_6half_tEfNS_4arch4Sm90ELb1ELb0ELb0ELb1ELb0ELb0ELb1ELb1ELi2ELi1ELi1ELi1ELb0EEENS1_21CollectiveEpilogueBwdISD_SE_SG_Li256ELb1ELb1ELi2EEENS1_25SingleTileBwdLPTSchedulerILb1ELi80ELb0EEEEEEEEEvNT_6ParamsE,"ax",@progbits
	.align	128
.text._ZN7cutlass13device_kernelIN5flash11enable_sm90INS1_16FlashAttnBwdSm90INS1_25CollectiveMainloopBwdSm90ILi2ELi1ELi1EN4cute5tupleIJNS5_1CILi1EEES8_S8_EEENS6_IJNS7_ILi64EEENS7_ILi80EEENS7_ILi256EEEEEENS_6half_tEfNS_4arch4Sm90ELb1ELb0ELb0ELb1ELb0ELb0ELb1ELb1ELi2ELi1ELi1ELi1ELb0EEENS1_21CollectiveEpilogueBwdISD_SE_SG_Li256ELb1ELb1ELi2EEENS1_25SingleTileBwdLPTSchedulerILb1ELi80ELb0EEEEEEEEEvNT_6ParamsE:
        .type           _ZN7cutlass13device_kernelIN5flash11enable_sm90INS1_16FlashAttnBwdSm90INS1_25CollectiveMainloopBwdSm90ILi2ELi1ELi1EN4cute5tupleIJNS5_1CILi1EEES8_S8_EEENS6_IJNS7_ILi64EEENS7_ILi80EEENS7_ILi256EEEEEENS_6half_tEfNS_4arch4Sm90ELb1ELb0ELb0ELb1ELb0ELb0ELb1ELb1ELi2ELi1ELi1ELi1ELb0EEENS1_21CollectiveEpilogueBwdISD_SE_SG_Li256ELb1ELb1ELi2EEENS1_25SingleTileBwdLPTSchedulerILb1ELi80ELb0EEEEEEEEEvNT_6ParamsE,@function
        .size           _ZN7cutlass13device_kernelIN5flash11enable_sm90INS1_16FlashAttnBwdSm90INS1_25CollectiveMainloopBwdSm90ILi2ELi1ELi1EN4cute5tupleIJNS5_1CILi1EEES8_S8_EEENS6_IJNS7_ILi64EEENS7_ILi80EEENS7_ILi256EEEEEENS_6half_tEfNS_4arch4Sm90ELb1ELb0ELb0ELb1ELb0ELb0ELb1ELb1ELi2ELi1ELi1ELi1ELb0EEENS1_21CollectiveEpilogueBwdISD_SE_SG_Li256ELb1ELb1ELi2EEENS1_25SingleTileBwdLPTSchedulerILb1ELi80ELb0EEEEEEEEEvNT_6ParamsE,(.L_x_2220 - _ZN7cutlass13device_kernelIN5flash11enable_sm90INS1_16FlashAttnBwdSm90INS1_25CollectiveMainloopBwdSm90ILi2ELi1ELi1EN4cute5tupleIJNS5_1CILi1EEES8_S8_EEENS6_IJNS7_ILi64EEENS7_ILi80EEENS7_ILi256EEEEEENS_6half_tEfNS_4arch4Sm90ELb1ELb0ELb0ELb1ELb0ELb0ELb1ELb1ELi2ELi1ELi1ELi1ELb0EEENS1_21CollectiveEpilogueBwdISD_SE_SG_Li256ELb1ELb1ELi2EEENS1_25SingleTileBwdLPTSchedulerILb1ELi80ELb0EEEEEEEEEvNT_6ParamsE)
        .other          _ZN7cutlass13device_kernelIN5flash11enable_sm90INS1_16FlashAttnBwdSm90INS1_25CollectiveMainloopBwdSm90ILi2ELi1ELi1EN4cute5tupleIJNS5_1CILi1EEES8_S8_EEENS6_IJNS7_ILi64EEENS7_ILi80EEENS7_ILi256EEEEEENS_6half_tEfNS_4arch4Sm90ELb1ELb0ELb0ELb1ELb0ELb0ELb1ELb1ELi2ELi1ELi1ELi1ELb0EEENS1_21CollectiveEpilogueBwdISD_SE_SG_Li256ELb1ELb1ELi2EEENS1_25SingleTileBwdLPTSchedulerILb1ELi80ELb0EEEEEEEEEvNT_6ParamsE,@"STO_CUDA_ENTRY STV_DEFAULT"
_ZN7cutlass13device_kernelIN5flash11enable_sm90INS1_16FlashAttnBwdSm90INS1_25CollectiveMainloopBwdSm90ILi2ELi1ELi1EN4cute5tupleIJNS5_1CILi1EEES8_S8_EEENS6_IJNS7_ILi64EEENS7_ILi80EEENS7_ILi256EEEEEENS_6half_tEfNS_4arch4Sm90ELb1ELb0ELb0ELb1ELb0ELb0ELb1ELb1ELi2ELi1ELi1ELi1ELb0EEENS1_21CollectiveEpilogueBwdISD_SE_SG_Li256ELb1ELb1ELi2EEENS1_25SingleTileBwdLPTSchedulerILb1ELi80ELb0EEEEEEEEEvNT_6ParamsE:
        /* <DEDUP_REMOVED lines=24> */
.L_x_1919:
[----:B------:R-:W-:Y:S05]  /*0180*/  BSYNC B0 ;  /* 0x0000000000007941 */ /* 0x000fea0003800000 */
.L_x_1918:
        /* <DEDUP_REMOVED lines=39> */
.L_x_1920:
        /* <DEDUP_REMOVED lines=20> */
.L_x_1921:
[----:B------:R-:W-:Y:S01]  /*0540*/  PLOP3.LUT P0, PT, PT, PT, UP0, 0x80, 0x0 ;  /* 0x000000000000781c */ /* 0x000fe20003f0f008 */
[----:B------:R-:W-:Y:S01]  /*0550*/  NOP ;  /* 0x0000000000007918 */ /* 0x000fe20000000000 */
[----:B------:R-:W-:Y:S01]  /*0560*/  BSSY B0, `(.L_x_1922) ;  /* 0x0000efd000007945 */ /* 0x000fe20003800000 */
[----:B------:R-:W-:Y:S01]  /*0570*/  LOP3.LUT R11, R21, 0x7f, RZ, 0xc0, !PT ;  /* 0x0000007f150b7812 */ /* 0x000fe200078ec0ff */
[----:B01234-:R-:W-:Y:S09]  /*0580*/  BAR.SYNC.DEFER_BLOCKING 0x0 ;  /* 0x0000000000007b1d */ /* 0x01fff20000010000 */
[----:B------:R-:W-:Y:S05]  /*0590*/  @!P0 BRA `(.L_x_1923) ;  /* 0x000000c8009c8947 */ /* 0x000fea0003800000 */
.L_x_1924:
        /* <DEDUP_REMOVED lines=26> */
[----:B------:R0:W-:Y:S01]  /*0740*/  STL [R1], R2 ;  /* 0x0000000201007387 */ /* 0x0001e20000100800 */
[----:B------:R-:W-:Y:S05]  /*0750*/  BRA `(.L_x_1926) ;  /* 0x0000000000287947 */ /* 0x000fea0003800000 */
.L_x_1925:
        /* <DEDUP_REMOVED lines=9> */
[----:B------:R1:W-:Y:S06]  /*07f0*/  STL [R1], R2 ;  /* 0x0000000201007387 */ /* 0x0003ec0000100800 */
.L_x_1926:
[----:B------:R-:W2:Y:S01]  /*0800*/  LDC R237, c[0x0][0x8b8] ;  /* 0x00022e00ffed7b82 */ /* 0x000ea20000000800 */
[----:B------:R-:W-:Y:S01]  /*0810*/  IADD3 R0, -R0, UR10, RZ ;  /* 0x0000000a00007c10 */ /* 0x000fe2000fffe1ff */
[----:B------:R-:W-:Y:S02]  /*0820*/  ULDC.64 UR4, c[0x0][0x8f8] ;  /* 0x00023e0000047ab9 */ /* 0x000fe40000000a00 */
[----:B------:R-:W-:-:S04]  /*0830*/  ISETP.NE.U32.AND P0, PT, RZ, UR4, PT ;  /* 0x00000004ff007c0c */ /* 0x000fc8000bf05070 */
[----:B------:R-:W3:Y:S01]  /*0840*/  LDC R5, c[0x0][0x8c4] ;  /* 0x00023100ff057b82 */ /* 0x000ee20000000800 */
[----:B------:R-:W-:Y:S02]  /*0850*/  ISETP.NE.AND.EX P0, PT, RZ, UR5, PT, P0 ;  /* 0x00000005ff007c0c */ /* 0x000fe4000bf05300 */
[----:B--2---:R-:W-:Y:S01]  /*0860*/  ISETP.NE.AND P1, PT, R237, 0x1, PT ;  /* 0x00000001ed00780c */ /* 0x004fe20003f25270 */
[----:B---3--:R-:W-:-:S04]  /*0870*/  IMAD R5, R5, UR6, R0 ;  /* 0x0000000605057c24 */ /* 0x008fc8000f8e0200 */
[----:B------:R-:W-:-:S08]  /*0880*/  IMAD.MOV.U32 R231, RZ, RZ, R5 ;  /* 0x000000ffffe77224 */ /* 0x000fd000078e0005 */
[----:B01----:R-:W0:Y:S08]  /*0890*/  @P1 LDC R2, c[0x0][0x8bc] ;  /* 0x00022f00ff021b82 */ /* 0x003e300000000800 */
[----:B------:R-:W1:Y:S01]  /*08a0*/  @P1 LDC R3, c[0x0][0x8c0] ;  /* 0x00023000ff031b82 */ /* 0x000e620000000800 */
[----:B0-----:R-:W-:-:S05]  /*08b0*/  @P1 IMAD.HI.U32 R0, R5, R2, RZ ;  /* 0x0000000205001227 */ /* 0x001fca00078e00ff */
[----:B-1----:R-:W-:-:S05]  /*08c0*/  @P1 SHF.R.U32.HI R231, RZ, R3, R0 ;  /* 0x00000003ffe71219 */ /* 0x002fca0000011600 */
[----:B------:R-:W-:-:S04]  /*08d0*/  IMAD.MOV R0, RZ, RZ, -R231 ;  /* 0x000000ffff007224 */ /* 0x000fc800078e0ae7 */
[----:B------:R-:W-:Y:S01]  /*08e0*/  IMAD R237, R237, R0, R5 ;  /* 0x00000000eded7224 */ /* 0x000fe200078e0205 */
[----:B------:R-:W-:Y:S06]  /*08f0*/  @!P0 BRA `(.L_x_1927) ;  /* 0x0000000000148947 */ /* 0x000fec0003800000 */
[----:B------:R-:W0:Y:S01]  /*0900*/  LDC.64 R2, c[0x0][0x8f8] ;  /* 0x00023e00ff027b82 */ /* 0x000e220000000a00 */
[----:B------:R-:W-:Y:S01]  /*0910*/  ULDC.64 UR4, c[0x0][0x208] ;  /* 0x0000820000047ab9 */ /* 0x000fe20000000a00 */
[----:B0-----:R-:W-:-:S05]  /*0920*/  IMAD.WIDE R2, R231, 0x4, R2 ;  /* 0x00000004e7027825 */ /* 0x001fca00078e0202 */
[----:B------:R1:W5:Y:S01]  /*0930*/  LDG.E R0, desc[UR4][R2.64] ;  /* 0x0000000402007981 */ /* 0x000362000c1e1900 */
[----:B------:R-:W-:Y:S05]  /*0940*/  BRA `(.L_x_1928) ;  /* 0x0000000000307947 */ /* 0x000fea0003800000 */
.L_x_1927:
        /* <DEDUP_REMOVED lines=11> */
.L_x_1929:
[----:B------:R-:W0:Y:S02]  /*0a00*/  LDC R0, c[0x0][0x8ec] ;  /* 0x00023b00ff007b82 */ /* 0x000e240000000800 */
.L_x_1928:
[----:B------:R-:W2:Y:S01]  /*0a10*/  LDL R8, [R1] ;  /* 0x0000000001087983 */ /* 0x000ea20000100800 */
[----:B0----5:R-:W-:-:S04]  /*0a20*/  VIADD R0, R0, 0x4f ;  /* 0x0000004f00007836 */ /* 0x021fc80000000000 */
[----:B------:R-:W-:-:S05]  /*0a30*/  IMAD.HI R0, R0, 0x66666667, RZ ;  /* 0x6666666700007827 */ /* 0x000fca00078e02ff */
[----:B-1----:R-:W-:-:S04]  /*0a40*/  SHF.R.U32.HI R3, RZ, 0x1f, R0 ;  /* 0x0000001fff037819 */ /* 0x002fc80000011600 */
[----:B------:R-:W-:Y:S02]  /*0a50*/  LEA.HI.SX32 R3, R0, R3, 0x1b ;  /* 0x0000000300037211 */ /* 0x000fe400078fdaff */
[----:B--2---:R-:W-:-:S13]  /*0a60*/  R2UR UR4, R8 ;  /* 0x00000000080472ca */ /* 0x004fda00000e0000 */
[----:B------:R-:W-:-:S04]  /*0a70*/  ISETP.LE.AND P0, PT, R3, UR4, PT ;  /* 0x0000000403007c0c */ /* 0x000fc8000bf03270 */
        /* <DEDUP_REMOVED lines=12> */
[----:B------:R-:W0:Y:S06]  /*0b40*/  @P0 LDC.64 R4, c[0x0][0x780] ;  /* 0x0001e000ff040b82 */ /* 0x000e2c0000000a00 */
[----:B------:R-:W2:Y:S01]  /*0b50*/  @P1 LDG.E R0, desc[UR4][R6.64] ;  /* 0x0000000406001981 */ /* 0x000ea2000c1e1900 */
[----:B0-----:R-:W-:-:S06]  /*0b60*/  @P0 IMAD.WIDE R2, R231, 0x4, R4 ;  /* 0x00000004e7020825 */ /* 0x001fcc00078e0204 */
        /* <DEDUP_REMOVED lines=19> */
.L_x_1931:
[----:B------:R-:W-:Y:S01]  /*0ca0*/  SHF.R.S32.HI R2, RZ, 0x1f, R237 ;  /* 0x0000001fff027819 */ /* 0x000fe200000114ed */
[----:B------:R-:W-:Y:S01]  /*0cb0*/  ULDC UR5, c[0x0][0x290] ;  /* 0x0000a40000057ab9 */ /* 0x000fe20000000800 */
[----:B------:R-:W-:-:S03]  /*0cc0*/  @P1 LOP3.LUT R0, R5, 0xffffc000, RZ, 0xc0, !PT ;  /* 0xffffc00005001812 */ /* 0x000fc600078ec0ff */
[----:B------:R0:W-:Y:S01]  /*0cd0*/  STL [R1+0x4], R2 ;  /* 0x0000040201007387 */ /* 0x0001e20000100800 */
[----:B------:R-:W-:Y:S05]  /*0ce0*/  @!P2 BRA `(.L_x_1932) ;  /* 0x000000000018a947 */ /* 0x000fea0003800000 */
[----:B0-----:R-:W0:Y:S01]  /*0cf0*/  LDC.64 R2, c[0x0][0x788] ;  /* 0x0001e200ff027b82 */ /* 0x001e220000000a00 */
[----:B------:R-:W-:Y:S01]  /*0d00*/  ULDC.64 UR6, c[0x0][0x208] ;  /* 0x0000820000067ab9 */ /* 0x000fe20000000a00 */
[----:B0-----:R-:W-:-:S06]  /*0d10*/  IMAD.WIDE R2, R231, 0x4, R2 ;  /* 0x00000004e7027825 */ /* 0x001fcc00078e0202 */
[----:B------:R-:W2:Y:S02]  /*0d20*/  LDG.E R2, desc[UR6][R2.64] ;  /* 0x0000000602027981 */ /* 0x000ea4000c1e1900 */
[----:B--2---:R-:W-:Y:S01]  /*0d30*/  R2UR UR5, R2 ;  /* 0x00000000020572ca */ /* 0x004fe200000e0000 */
[----:B------:R-:W-:-:S14]  /*0d40*/  BRA `(.L_x_1933) ;  /* 0x0000000000307947 */ /* 0x000fdc0003800000 */
.L_x_1932:
[----:B------:R-:W-:Y:S02]  /*0d50*/  ULDC.64 UR6, c[0x0][0x778] ;  /* 0x0001de0000067ab9 */ /* 0x000fe40000000a00 */
[----:B------:R-:W-:-:S04]  /*0d60*/  ISETP.NE.U32.AND P0, PT, RZ, UR6, PT ;  /* 0x00000006ff007c0c */ /* 0x000fc8000bf05070 */
[----:B------:R-:W-:-:S13]  /*0d70*/  ISETP.NE.AND.EX P0, PT, RZ, UR7, PT, P0 ;  /* 0x00000007ff007c0c */ /* 0x000fda000bf05300 */
[----:B------:R-:W-:Y:S05]  /*0d80*/  @!P0 BRA `(.L_x_1933) ;  /* 0x0000000000208947 */ /* 0x000fea0003800000 */
[----:B0-----:R-:W0:Y:S01]  /*0d90*/  LDC.64 R2, c[0x0][0x778] ;  /* 0x0001de00ff027b82 */ /* 0x001e220000000a00 */
[----:B------:R-:W-:Y:S01]  /*0da0*/  ULDC.64 UR6, c[0x0][0x208] ;  /* 0x0000820000067ab9 */ /* 0x000fe20000000a00 */
[----:B0-----:R-:W-:-:S05]  /*0db0*/  IMAD.WIDE R2, R231, 0x4, R2 ;  /* 0x00000004e7027825 */ /* 0x001fca00078e0202 */
[----:B------:R-:W2:Y:S04]  /*0dc0*/  LDG.E R5, desc[UR6][R2.64] ;  /* 0x0000000602057981 */ /* 0x000ea8000c1e1900 */
[----:B------:R-:W3:Y:S01]  /*0dd0*/  LDG.E R4, desc[UR6][R2.64+0x4] ;  /* 0x0000040602047981 */ /* 0x000ee2000c1e1900 */
[----:B--2---:R-:W-:Y:S02]  /*0de0*/  R2UR UR5, R5 ;  /* 0x00000000050572ca */ /* 0x004fe400000e0000 */
[----:B---3--:R-:W-:-:S13]  /*0df0*/  R2UR UR6, R4 ;  /* 0x00000000040672ca */ /* 0x008fda00000e0000 */
[----:B------:R-:W-:-:S12]  /*0e00*/  UIADD3 UR5, -UR5, UR6, URZ ;  /* 0x0000000605057290 */ /* 0x000fd8000fffe13f */
.L_x_1933:
        /* <DEDUP_REMOVED lines=102> */
[----:B0-----:R-:W-:-:S04]  /*1470*/  SHF.R.S32.HI R2, RZ, 0x1f, R21 ;  /* 0x0000001fff027819 */ /* 0x001fc80000011415 */
[CC--:B------:R-:W-:Y:S02]  /*1480*/  LEA.HI R3, R2.reuse, R21.reuse, RZ, 0x7 ;  /* 0x0000001502037211 */ /* 0x0c0fe400078f38ff */
[CC--:B------:R-:W-:Y:S02]  /*1490*/  LEA.HI R6, R2.reuse, R21.reuse, RZ, 0x5 ;  /* 0x0000001502067211 */ /* 0x0c0fe400078f28ff */
[----:B------:R-:W-:Y:S02]  /*14a0*/  LEA.HI R7, R2, R21, RZ, 0x4 ;  /* 0x0000001502077211 */ /* 0x000fe400078f20ff */
[----:B------:R-:W-:Y:S02]  /*14b0*/  LOP3.LUT R2, R3, 0xffffff80, RZ, 0xc0, !PT ;  /* 0xffffff8003027812 */ /* 0x000fe400078ec0ff */
[----:B------:R-:W-:-:S03]  /*14c0*/  LOP3.LUT R8, R7, 0xffffff0, RZ, 0xc0, !PT ;  /* 0x0ffffff007087812 */ /* 0x000fc600078ec0ff */
[C---:B------:R-:W-:Y:S02]  /*14d0*/  IMAD.IADD R7, R21.reuse, 0x1, -R2 ;  /* 0x0000000115077824 */ /* 0x040fe400078e0a02 */
[----:B------:R-:W-:Y:S01]  /*14e0*/  IMAD.IADD R21, R21, 0x1, -R8 ;  /* 0x0000000115157824 */ /* 0x000fe200078e0a08 */
[----:B-1----:R-:W-:Y:S02]  /*14f0*/  LEA R225, R4, R225, 0x18 ;  /* 0x000000e104e17211 */ /* 0x002fe400078ec0ff */
        /* <DEDUP_REMOVED lines=21> */
.L_x_1935:
[----:B------:R-:W2:Y:S04]  /*1650*/  LDL R4, [R1+0x8] ;  /* 0x0000080001047983 */ /* 0x000ea80000100800 */
[----:B------:R-:W0:Y:S04]  /*1660*/  LDL R14, [R1+0x4] ;  /* 0x00000400010e7983 */ /* 0x000e280000100800 */
[----:B------:R-:W3:Y:S01]  /*1670*/  LDL R12, [R1] ;  /* 0x00000000010c7983 */ /* 0x000ee20000100800 */
        /* <DEDUP_REMOVED lines=99> */
[----:B0-----:R-:W-:-:S03]  /*1cb0*/  IMAD R10, R14, UR6, RZ ;  /* 0x000000060e0a7c24 */ /* 0x001fc6000f8e02ff */
[----:B------:R-:W-:Y:S01]  /*1cc0*/  SEL R0, R0, RZ, !P1 ;  /* 0x000000ff00007207 */ /* 0x000fe20004800000 */
[----:B------:R-:W-:-:S04]  /*1cd0*/  IMAD.WIDE.U32 R4, R237, UR6, R4 ;  /* 0x00000006ed047c25 */ /* 0x000fc8000f8e0004 */
[----:B------:R-:W-:Y:S01]  /*1ce0*/  IMAD R7, R237, UR7, R10 ;  /* 0x00000007ed077c24 */ /* 0x000fe2000f8e020a */
[----:B------:R-:W-:Y:S02]  /*1cf0*/  ULDC.64 UR6, c[0x0][0x2e0] ;  /* 0x0000b80000067ab9 */ /* 0x000fe40000000a00 */
[----:B------:R-:W-:Y:S02]  /*1d00*/  IMAD R0, R0, UR6, RZ ;  /* 0x0000000600007c24 */ /* 0x000fe4000f8e02ff */
[----:B------:R-:W-:Y:S02]  /*1d10*/  IMAD.IADD R5, R5, 0x1, R7 ;  /* 0x0000000105057824 */ /* 0x000fe400078e0207 */
[C---:B------:R-:W-:Y:S02]  /*1d20*/  IMAD R7, R233.reuse, UR7, R0 ;  /* 0x00000007e9077c24 */ /* 0x040fe4000f8e0200 */
[----:B------:R-:W-:Y:S01]  /*1d30*/  IMAD.WIDE.U32 R232, R233, UR6, R4 ;  /* 0x00000006e9e87c25 */ /* 0x000fe2000f8e0004 */
[----:B---3--:R-:W-:-:S02]  /*1d40*/  R2UR UR6, R12 ;  /* 0x000000000c0672ca */ /* 0x008fc400000e0000 */
[----:B------:R-:W-:-:S04]  /*1d50*/  LEA.HI R9, R9, R6, RZ, 0x3 ;  /* 0x0000000609097211 */ /* 0x000fc800078f18ff */
[----:B------:R-:W-:Y:S01]  /*1d60*/  LOP3.LUT R9, R9, 0xfffffff8, RZ, 0xc0, !PT ;  /* 0xfffffff809097812 */ /* 0x000fe200078ec0ff */
[----:B------:R-:W-:-:S06]  /*1d70*/  ULOP3.LUT UR7, UR8, 0x1, URZ, 0xfc, !UPT ;  /* 0x0000000108077892 */ /* 0x000fcc000f8efc3f */
[----:B------:R-:W-:Y:S01]  /*1d80*/  UIMAD UR5, UR6, -0x50, UR5 ;  /* 0xffffffb0060578a4 */ /* 0x000fe2000f8e0205 */
[----:B------:R-:W-:-:S03]  /*1d90*/  IMAD.IADD R9, R6, 0x1, -R9 ;  /* 0x0000000106097824 */ /* 0x000fc600078e0a09 */
[----:B------:R-:W-:Y:S01]  /*1da0*/  UIADD3 UR4, -UR4, 0x1, UR5 ;  /* 0x0000000104047890 */ /* 0x000fe2000fffe105 */
[----:B------:R-:W-:Y:S01]  /*1db0*/  IMAD.SHL.U32 R0, R21, 0x8, RZ ;  /* 0x0000000815007824 */ /* 0x000fe200078e00ff */
[C---:B------:R-:W-:Y:S01]  /*1dc0*/  IADD3 R230, -R229.reuse, UR5, RZ ;  /* 0x00000005e5e67c10 */ /* 0x040fe2000fffe1ff */
[----:B------:R-:W-:Y:S02]  /*1dd0*/  IMAD R227, R2, 0x10, R9 ;  /* 0x0000001002e37824 */ /* 0x000fe400078e0209 */
[----:B------:R-:W-:Y:S01]  /*1de0*/  IMAD.U32 R235, RZ, RZ, UR7 ;  /* 0x00000007ffeb7e24 */ /* 0x000fe2000f8e00ff */
[----:B------:R-:W-:Y:S01]  /*1df0*/  IADD3 R229, -R229, UR4, RZ ;  /* 0x00000004e5e57c10 */ /* 0x000fe2000fffe1ff */
[----:B------:R-:W-:Y:S02]  /*1e00*/  IMAD.MOV.U32 R2, RZ, RZ, RZ ;  /* 0x000000ffff027224 */ /* 0x000fe400078e00ff */
[----:B------:R-:W-:Y:S02]  /*1e10*/  IMAD R0, R0, 0x2, R225 ;  /* 0x0000000200007824 */ /* 0x000fe400078e02e1 */
[----:B------:R-:W-:-:S07]  /*1e20*/  IMAD.IADD R234, R233, 0x1, R7 ;  /* 0x00000001e9ea7824 */ /* 0x000fce00078e0207 */
.L_x_1947:
[----:B------:R-:W-:-:S13]  /*1e30*/  R2UR UR4, R235 ;  /* 0x00000000eb0472ca */ /* 0x000fda00000e0000 */
[----:B------:R-:W-:-:S06]  /*1e40*/  UISETP.NE.AND UP0, UPT, UR4, 0x3, UPT ;  /* 0x000000030400788c */ /* 0x000fcc000bf05270 */
[----:B------:R-:W-:-:S13]  /*1e50*/  PLOP3.LUT P0, PT, PT, PT, UP0, 0x80, 0x0 ;  /* 0x000000000000781c */ /* 0x000fda0003f0f008 */
[----:B------:R-:W-:Y:S05]  /*1e60*/  @!P0 BRA `(.L_x_1937) ;  /* 0x0000000000048947 */ /* 0x000fea0003800000 */
[----:B------:R-:W-:Y:S01]  /*1e70*/  BPT.TRAP 0x1 ;  /* 0x000000040000795c */ /* 0x000fe20000300000 */
.L_x_1937:
[----:B------:R-:W-:Y:S01]  /*1e80*/  IMAD R224, R2, 0x8, R225 ;  /* 0x0000000802e07824 */ /* 0x000fe200078e02e1 */
[----:B------:R-:W-:-:S04]  /*1e90*/  SHF.L.U32 R7, R228, 0x1f, RZ ;  /* 0x0000001fe4077819 */ /* 0x000fc800000006ff */
[----:B------:R0:W1:Y:S01]  /*1ea0*/  SYNCS.PHASECHK.TRANS64.TRYWAIT P1, [R224+URZ+0x31610], R7 ;  /* 0x03161007e00075a7 */ /* 0x000062000802017f */
[----:B------:R-:W-:Y:S05]  /*1eb0*/  @!P0 BRA `(.L_x_1938) ;  /* 0x0000000000048947 */ /* 0x000fea0003800000 */
[----:B------:R-:W-:Y:S01]  /*1ec0*/  BPT.TRAP 0x1 ;  /* 0x000000040000795c */ /* 0x000fe20000300000 */
.L_x_1938:
        /* <DEDUP_REMOVED lines=11> */
.L_x_1939:
        /* <DEDUP_REMOVED lines=438> */
.L_x_1941:
[----:B------:R-:W-:-:S04]  /*3ae0*/  SHF.L.U32 R8, R226, 0x1f, RZ ;  /* 0x0000001fe2087819 */ /* 0x000fc800000006ff */
[----:B------:R0:W3:Y:S01]  /*3af0*/  SYNCS.PHASECHK.TRANS64.TRYWAIT P1, [R225+URZ+0x31630], R8 ;  /* 0x03163008e10075a7 */ /* 0x0000e2000802017f */
[----:B------:R-:W-:Y:S05]  /*3b00*/  @!P0 BRA `(.L_x_1942) ;  /* 0x0000000000048947 */ /* 0x000fea0003800000 */
[----:B------:R-:W-:Y:S01]  /*3b10*/  BPT.TRAP 0x1 ;  /* 0x000000040000795c */ /* 0x000fe20000300000 */
.L_x_1942:
        /* <DEDUP_REMOVED lines=11> */
.L_x_1943:
[C---:B------:R-:W-:Y:S01]  /*3bd0*/  VIADD R7, R5.reuse, 0x80 ;  /* 0x0000008005077836 */ /* 0x040fe20000000000 */
[----:B------:R-:W-:Y:S01]  /*3be0*/  R2UR UR4, R6 ;  /* 0x00000000060472ca */ /* 0x000fe200000e0000 */
[C---:B0--3--:R-:W-:Y:S01]  /*3bf0*/  VIADD R8, R5.reuse, 0x180 ;  /* 0x0000018005087836 */ /* 0x049fe20000000000 */
        /* <DEDUP_REMOVED lines=12> */
[----:B------:R-:W-:Y:S01]  /*3cc0*/  IMAD.U32 R14, RZ, RZ, UR60 ;  /* 0x0000003cff0e7e24 */ /* 0x000fe2000f8e00ff */
[----:B------:R-:W-:Y:S01]  /*3cd0*/  HGMMA.64x8x16.F32 R44, gdesc[UR4], RZ, !UPT ;  /* 0x00000000042c79f0 */ /* 0x000fe2000c7008ff */
[----:B------:R-:W-:Y:S01]  /*3ce0*/  UMOV UR7, 0x40000000 ;  /* 0x4000000000077882 */ /* 0x000fe20000000000 */
[----:B------:R-:W-:Y:S01]  /*3cf0*/  UMOV UR6, UR8 ;  /* 0x0000000800067c82 */ /* 0x000fe20008000000 */
[----:B------:R-:W-:Y:S01]  /*3d00*/  IMAD R14, R14, 0x40, R227 ;  /* 0x000000400e0e7824 */ /* 0x000fe200078e02e3 */
[----:B------:R-:W-:Y:S01]  /*3d10*/  HGMMA.64x8x16.F32 R48, gdesc[UR4], RZ, !UPT ;  /* 0x00000000043079f0 */ /* 0x000fe2000c7008ff */
[----:B------:R-:W-:Y:S01]  /*3d20*/  UMOV UR7, 0x40000000 ;  /* 0x4000000000077882 */ /* 0x000fe20000000000 */
[----:B------:R-:W-:Y:S01]  /*3d30*/  VIADD R20, R225, 0x2c500 ;  /* 0x0002c500e1147836 */ /* 0x000fe20000000000 */
[----:B------:R-:W-:Y:S01]  /*3d40*/  UMOV UR59, 0x40 ;  /* 0x00000040003b7882 */ /* 0x000fe20000000000 */
[----:B------:R-:W-:Y:S01]  /*3d50*/  UMOV UR6, UR9 ;  /* 0x0000000900067c82 */ /* 0x000fe20008000000 */
[----:B------:R-:W-:Y:S01]  /*3d60*/  VIADDMNMX R11, R14, R229, R230, PT ;  /* 0x000000e50e0b7246 */ /* 0x000fe200038001e6 */
[----:B------:R-:W-:Y:S01]  /*3d70*/  HGMMA.64x8x16.F32 R52, gdesc[UR4], RZ, !UPT ;  /* 0x00000000043479f0 */ /* 0x000fe2000c7008ff */
[----:B------:R-:W-:Y:S01]  /*3d80*/  UMOV UR6, UR10 ;  /* 0x0000000a00067c82 */ /* 0x000fe20008000000 */
[----:B------:R-:W-:Y:S01]  /*3d90*/  UMOV UR7, 0x40000000 ;  /* 0x4000000000077882 */ /* 0x000fe20000000000 */
[C---:B------:R-:W-:Y:S01]  /*3da0*/  ISETP.GT.AND P1, PT, R11.reuse, RZ, PT ;  /* 0x000000ff0b00720c */ /* 0x040fe20003f24270 */
[----:B------:R-:W-:Y:S01]  /*3db0*/  HGMMA.64x8x16.F32 R216, gdesc[UR4], RZ, !UPT ;  /* 0x0000000004d879f0 */ /* 0x000fe2000c7008ff */
[----:B------:R-:W-:Y:S01]  /*3dc0*/  UMOV UR6, UR11 ;  /* 0x0000000b00067c82 */ /* 0x000fe20008000000 */
[----:B------:R-:W-:Y:S01]  /*3dd0*/  UMOV UR7, 0x40000000 ;  /* 0x4000000000077882 */ /* 0x000fe20000000000 */
[----:B------:R-:W-:Y:S01]  /*3de0*/  ISETP.GT.AND P3, PT, R11, 0x41, PT ;  /* 0x000000410b00780c */ /* 0x000fe20003f64270 */
[----:B------:R-:W-:Y:S01]  /*3df0*/  HGMMA.64x8x16.F32 R220, gdesc[UR4], RZ, !UPT ;  /* 0x0000000004dc79f0 */ /* 0x000fe2000c7008ff */
[----:B------:R-:W-:Y:S01]  /*3e00*/  R2UR UR6, R7 ;  /* 0x00000000070672ca */ /* 0x000fe200000e0000 */
[----:B------:R-:W-:Y:S01]  /*3e10*/  VIADD R7, R6, 0x2 ;  /* 0x0000000206077836 */ /* 0x000fe20000000000 */
[----:B------:R-:W-:Y:S01]  /*3e20*/  UMOV UR7, 0x40000000 ;  /* 0x4000000000077882 */ /* 0x000fe20000000000 */
[----:B------:R-:W-:Y:S01]  /*3e30*/  UMOV UR5, 0x40000040 ;  /* 0x4000004000057882 */ /* 0x000fe20000000000 */
[----:B------:R-:W-:Y:S01]  /*3e40*/  IADD3 R15, R229, 0x8, R14 ;  /* 0x00000008e50f7810 */ /* 0x000fe20007ffe00e */
[----:B------:R-:W-:Y:S01]  /*3e50*/  IMAD R4, R3, 0x2000, R4 ;  /* 0x0000200003047824 */ /* 0x000fe200078e0204 */
[----:B------:R-:W-:Y:S01]  /*3e60*/  R2UR UR4, R7 ;  /* 0x00000000070472ca */ /* 0x000fe200000e0000 */
[----:B------:R-:W-:Y:S01]  /*3e70*/  VIADD R7, R5, 0x82 ;  /* 0x0000008205077836 */ /* 0x000fe20000000000 */
[----:B------:R-:W-:Y:S01]  /*3e80*/  VIMNMX R19, R230, R15, PT ;  /* 0x0000000fe6137248 */ /* 0x000fe20003fe0100 */
[----:B------:R-:W-:Y:S01]  /*3e90*/  UMOV UR17, UR57 ;  /* 0x0000003900117c82 */ /* 0x000fe20008000000 */
[----:B------:R-:W-:Y:S01]  /*3ea0*/  ISETP.GT.AND P2, PT, R11, 0x40, PT ;  /* 0x000000400b00780c */ /* 0x000fe20003f44270 */
[----:B------:R-:W-:Y:S01]  /*3eb0*/  UMOV UR19, 0x40 ;  /* 0x0000004000137882 */ /* 0x000fe20000000000 */
[----:B------:R-:W-:Y:S01]  /*3ec0*/  R2UR UR8, R7 ;  /* 0x00000000070872ca */ /* 0x000fe200000e0000 */
[----:B------:R-:W-:Y:S01]  /*3ed0*/  VIADD R7, R5, 0x102 ;  /* 0x0000010205077836 */ /* 0x000fe20000000000 */
[C---:B------:R-:W-:Y:S01]  /*3ee0*/  ISETP.GT.AND P4, PT, R19.reuse, 0x11, PT ;  /* 0x000000111300780c */ /* 0x040fe20003f84270 */
[----:B------:R-:W-:Y:S01]  /*3ef0*/  UMOV UR13, UR57 ;  /* 0x00000039000d7c82 */ /* 0x000fe20008000000 */
[----:B------:R-:W-:Y:S01]  /*3f00*/  ISETP.GT.AND P5, PT, R19, 0x40, PT ;  /* 0x000000401300780c */ /* 0x000fe20003fa4270 */
[----:B------:R-:W-:Y:S01]  /*3f10*/  UMOV UR15, 0x40 ;  /* 0x00000040000f7882 */ /* 0x000fe20000000000 */
[----:B------:R-:W-:Y:S01]  /*3f20*/  R2UR UR9, R7 ;  /* 0x00000000070972ca */ /* 0x000fe200000e0000 */
[----:B------:R-:W-:Y:S01]  /*3f30*/  VIADD R7, R5, 0x182 ;  /* 0x0000018205077836 */ /* 0x000fe20000000000 */
[----:B------:R-:W-:Y:S01]  /*3f40*/  ISETP.GT.AND P6, PT, R19, 0x41, PT ;  /* 0x000000411300780c */ /* 0x000fe20003fc4270 */
[----:B------:R-:W-:Y:S01]  /*3f50*/  UMOV UR45, 0x40000040 ;  /* 0x40000040002d7882 */ /* 0x000fe20000000000 */
[----:B------:R-:W-:Y:S01]  /*3f60*/  SHF.R.U32.HI R20, RZ, 0x4, R20 ;  /* 0x00000004ff147819 */ /* 0x000fe20000011614 */
[----:B------:R-:W-:Y:S01]  /*3f70*/  UMOV UR47, 0x40 ;  /* 0x00000040002f7882 */ /* 0x000fe20000000000 */
[----:B------:R-:W-:Y:S01]  /*3f80*/  R2UR UR10, R7 ;  /* 0x00000000070a72ca */ /* 0x000fe200000e0000 */
[----:B------:R-:W-:Y:S01]  /*3f90*/  VIADD R7, R5, 0x202 ;  /* 0x0000020205077836 */ /* 0x000fe20000000000 */
[----:B------:R-:W-:Y:S01]  /*3fa0*/  UMOV UR53, UR45 ;  /* 0x0000002d00357c82 */ /* 0x000fe20008000000 */
        /* <DEDUP_REMOVED lines=36> */
[----:B------:R-:W-:Y:S01]  /*41f0*/  UMOV UR21, UR25 ;  /* 0x0000001900157c82 */ /* 0x000fe20008000000 */
[----:B------:R-:W-:-:S02]  /*4200*/  UMOV UR23, 0x40 ;  /* 0x0000004000177882 */ /* 0x000fc40000000000 */
        /* <DEDUP_REMOVED lines=360> */
[----:B------:R-:W-:Y:S01]  /*5890*/  UMOV UR8, UR4 ;  /* 0x0000000400087c82 */ /* 0x000fe20008000000 */
[----:B------:R-:W-:Y:S01]  /*58a0*/  HGMMA.64x8x16.F32 R48, gdesc[UR4], R48 ;  /* 0x00000000043079f0 */ /* 0x000fe20008700830 */
[----:B------:R-:W-:Y:S01]  /*58b0*/  UMOV UR6, UR9 ;  /* 0x0000000900067c82 */ /* 0x000fe20008000000 */
[----:B------:R-:W-:Y:S01]  /*58c0*/  UMOV UR7, 0x40000000 ;  /* 0x4000000000077882 */ /* 0x000fe20000000000 */
[----:B------:R-:W-:Y:S01]  /*58d0*/  UMOV UR9, UR5 ;  /* 0x0000000500097c82 */ /* 0x000fe20008000000 */
[----:B------:R-:W-:Y:S04]  /*58e0*/  HGMMA.64x8x16.F32 R52, gdesc[UR4], R52 ;  /* 0x00000000043479f0 */ /* 0x000fe80008700834 */
[----:B------:R-:W-:Y:S01]  /*58f0*/  UMOV UR6, UR12 ;  /* 0x0000000c00067c82 */ /* 0x000fe20008000000 */
[----:B------:R-:W-:Y:S01]  /*5900*/  UMOV UR7, 0x40000000 ;  /* 0x4000000000077882 */ /* 0x000fe20000000000 */
[----:B------:R-:W-:Y:S01]  /*5910*/  HGMMA.64x8x16.F32 R216, gdesc[UR8], R216 ;  /* 0x0000000008d879f0 */ /* 0x000fe200087008d8 */
[----:B------:R-:W-:-:S03]  /*5920*/  UMOV UR11, UR19 ;  /* 0x00000013000b7c82 */ /* 0x000fc60008000000 */
[----:B------:R-:W-:Y:S01]  /*5930*/  HGMMA.64x8x16.F32 R220, gdesc[UR4], R220, gsb0 ;  /* 0x0000000004dc79f0 */ /* 0x000fe200080008dc */
[----:B------:R-:W-:Y:S02]  /*5940*/  ULDC UR4, c[0x0][0x744] ;  /* 0x0001d10000047ab9 */ /* 0x000fe40000000800 */
[----:B------:R-:W-:Y:S02]  /*5950*/  WARPGROUP.DEPBAR.LE gsb0, 0x1 ;  /* 0x00008000000079c5 */ /* 0x000fe40000010100 */
[----:B------:R-:W-:Y:S02]  /*5960*/  FSEL R24, R24, -INF , P1 ;  /* 0xff80000018187808 */ /* 0x000fe40000800000 */
[----:B------:R-:W-:Y:S02]  /*5970*/  ISETP.GT.AND P1, PT, R11, 0x1, PT ;  /* 0x000000010b00780c */ /* 0x000fe40003f24270 */
[----:B------:R-:W-:Y:S01]  /*5980*/  FSEL R40, R40, -INF , P2 ;  /* 0xff80000028287808 */ /* 0x000fe20001000000 */
[----:B-1----:R-:W-:Y:S01]  /*5990*/  FFMA.FTZ R7, R24, UR4, -R13 ;  /* 0x0000000418077c23 */ /* 0x002fe2000801080d */
[----:B------:R-:W-:-:S02]  /*59a0*/  FSEL R6, R25, -INF , P1 ;  /* 0xff80000019067808 */ /* 0x000fc40000800000 */
[----:B------:R-:W-:Y:S01]  /*59b0*/  ISETP.GT.AND P1, PT, R11, 0x10, PT ;  /* 0x000000100b00780c */ /* 0x000fe20003f24270 */
[--C-:B------:R-:W-:Y:S01]  /*59c0*/  FFMA.FTZ R40, R40, UR4, -R13.reuse ;  /* 0x0000000428287c23 */ /* 0x100fe2000801080d */
[----:B------:R-:W-:Y:S01]  /*59d0*/  ISETP.GT.AND P2, PT, R19, 0x1, PT ;  /* 0x000000011300780c */ /* 0x000fe20003f44270 */
[--C-:B------:R-:W-:Y:S01]  /*59e0*/  FFMA.FTZ R12, R6, UR4, -R13.reuse ;  /* 0x00000004060c7c23 */ /* 0x100fe2000801080d */
[----:B------:R-:W-:Y:S01]  /*59f0*/  FSEL R28, R28, -INF , P1 ;  /* 0xff8000001c1c7808 */ /* 0x000fe20000800000 */
[----:B------:R-:W-:Y:S01]  /*5a00*/  MUFU.EX2 R7, R7 ;  /* 0x0000000700077308 */ /* 0x000fe20000000800 */
[----:B------:R-:W-:Y:S02]  /*5a10*/  ISETP.GT.AND P1, PT, R11, 0x11, PT ;  /* 0x000000110b00780c */ /* 0x000fe40003f24270 */
[----:B------:R-:W-:Y:S01]  /*5a20*/  FSEL R27, R27, -INF , P2 ;  /* 0xff8000001b1b7808 */ /* 0x000fe20001000000 */
[----:B------:R-:W-:Y:S01]  /*5a30*/  FFMA.FTZ R6, R28, UR4, -R13 ;  /* 0x000000041c067c23 */ /* 0x000fe2000801080d */
[----:B------:R-:W-:-:S02]  /*5a40*/  FSEL R8, R29, -INF , P1 ;  /* 0xff8000001d087808 */ /* 0x000fc40000800000 */
[----:B------:R-:W-:Y:S01]  /*5a50*/  ISETP.GT.AND P1, PT, R11, 0x20, PT ;  /* 0x000000200b00780c */ /* 0x000fe20003f24270 */
[--C-:B--2---:R-:W-:Y:S01]  /*5a60*/  FFMA.FTZ R22, R27, UR4, -R10.reuse ;  /* 0x000000041b167c23 */ /* 0x104fe2000801080a */
[----:B------:R-:W-:Y:S01]  /*5a70*/  FSEL R31, R31, -INF , P4 ;  /* 0xff8000001f1f7808 */ /* 0x000fe20002000000 */
[--C-:B------:R-:W-:Y:S01]  /*5a80*/  FFMA.FTZ R9, R8, UR4, -R13.reuse ;  /* 0x0000000408097c23 */ /* 0x100fe2000801080d */
[----:B------:R-:W-:Y:S01]  /*5a90*/  FSEL R32, R32, -INF , P1 ;  /* 0xff80000020207808 */ /* 0x000fe20000800000 */
[----:B------:R-:W0:Y:S01]  /*5aa0*/  MUFU.EX2 R12, R12 ;  /* 0x0000000c000c7308 */ /* 0x000e220000000800 */
[----:B------:R-:W-:Y:S01]  /*5ab0*/  ISETP.GT.AND P1, PT, R11, 0x21, PT ;  /* 0x000000210b00780c */ /* 0x000fe20003f24270 */
[----:B------:R-:W-:Y:S01]  /*5ac0*/  FFMA.FTZ R24, R31, UR4, -R10 ;  /* 0x000000041f187c23 */ /* 0x000fe2000801080a */
[----:B------:R-:W-:Y:S01]  /*5ad0*/  ISETP.GT.AND P2, PT, R19, 0x21, PT ;  /* 0x000000211300780c */ /* 0x000fe20003f44270 */
[----:B------:R-:W-:Y:S01]  /*5ae0*/  FFMA.FTZ R5, R32, UR4, -R13 ;  /* 0x0000000420057c23 */ /* 0x000fe2000801080d */
[----:B------:R-:W-:-:S02]  /*5af0*/  FSEL R8, R33, -INF , P1 ;  /* 0xff80000021087808 */ /* 0x000fc40000800000 */
[----:B------:R-:W-:Y:S01]  /*5b00*/  ISETP.GT.AND P1, PT, R11, 0x30, PT ;  /* 0x000000300b00780c */ /* 0x000fe20003f24270 */
[----:B------:R-:W-:Y:S01]  /*5b10*/  MUFU.EX2 R22, R22 ;  /* 0x0000001600167308 */ /* 0x000fe20000000800 */
[----:B------:R-:W-:Y:S01]  /*5b20*/  ISETP.GT.AND P4, PT, R19, 0x31, PT ;  /* 0x000000311300780c */ /* 0x000fe20003f84270 */
[--C-:B------:R-:W-:Y:S01]  /*5b30*/  FFMA.FTZ R8, R8, UR4, -R13.reuse ;  /* 0x0000000408087c23 */ /* 0x100fe2000801080d */
[----:B------:R-:W-:Y:S02]  /*5b40*/  FSEL R36, R36, -INF , P1 ;  /* 0xff80000024247808 */ /* 0x000fe40000800000 */
[----:B------:R-:W-:Y:S02]  /*5b50*/  ISETP.GT.AND P1, PT, R11, 0x31, PT ;  /* 0x000000310b00780c */ /* 0x000fe40003f24270 */
[----:B------:R-:W-:Y:S01]  /*5b60*/  FSEL R29, R35, -INF , P2 ;  /* 0xff800000231d7808 */ /* 0x000fe20001000000 */
[--C-:B------:R-:W-:Y:S01]  /*5b70*/  FFMA.FTZ R11, R36, UR4, -R13.reuse ;  /* 0x00000004240b7c23 */ /* 0x100fe2000801080d */
[----:B------:R-:W-:Y:S01]  /*5b80*/  FSEL R16, R37, -INF , P1 ;  /* 0xff80000025107808 */ /* 0x000fe20000800000 */
[----:B------:R-:W-:Y:S01]  /*5b90*/  MUFU.EX2 R6, R6 ;  /* 0x0000000600067308 */ /* 0x000fe20000000800 */
[----:B------:R-:W-:Y:S01]  /*5ba0*/  ISETP.GT.AND P1, PT, R19, RZ, PT ;  /* 0x000000ff1300720c */ /* 0x000fe20003f24270 */
[----:B------:R-:W-:Y:S01]  /*5bb0*/  FFMA.FTZ R29, R29, UR4, -R10 ;  /* 0x000000041d1d7c23 */ /* 0x000fe2000801080a */
[----:B------:R-:W-:Y:S01]  /*5bc0*/  FSEL R25, R39, -INF , P4 ;  /* 0xff80000027197808 */ /* 0x000fe20002000000 */
[----:B------:R-:W-:Y:S01]  /*5bd0*/  FFMA.FTZ R14, R16, UR4, -R13 ;  /* 0x00000004100e7c23 */ /* 0x000fe2000801080d */
[----:B------:R-:W-:-:S02]  /*5be0*/  FSEL R16, R41, -INF , P3 ;  /* 0xff80000029107808 */ /* 0x000fc40001800000 */
[----:B------:R-:W-:Y:S01]  /*5bf0*/  ISETP.GT.AND P3, PT, R19, 0x10, PT ;  /* 0x000000101300780c */ /* 0x000fe20003f64270 */
[--C-:B------:R-:W-:Y:S01]  /*5c00*/  FFMA.FTZ R25, R25, UR4, -R10.reuse ;  /* 0x0000000419197c23 */ /* 0x100fe2000801080a */
[----:B------:R-:W-:Y:S01]  /*5c10*/  FSEL R21, R26, -INF , P1 ;  /* 0xff8000001a157808 */ /* 0x000fe20000800000 */
[----:B------:R-:W-:Y:S01]  /*5c20*/  FFMA.FTZ R18, R16, UR4, -R13 ;  /* 0x0000000410127c23 */ /* 0x000fe2000801080d */
[----:B------:R-:W-:Y:S01]  /*5c30*/  IMAD R16, R227, 0x4, R225 ;  /* 0x00000004e3107824 */ /* 0x000fe200078e02e1 */
[----:B------:R-:W-:Y:S01]  /*5c40*/  FSEL R17, R30, -INF , P3 ;  /* 0xff8000001e117808 */ /* 0x000fe20001800000 */
[----:B------:R-:W-:Y:S01]  /*5c50*/  MUFU.EX2 R9, R9 ;  /* 0x0000000900097308 */ /* 0x000fe20000000800 */
[C---:B------:R-:W-:Y:S02]  /*5c60*/  ISETP.GT.AND P3, PT, R19.reuse, 0x30, PT ;  /* 0x000000301300780c */ /* 0x040fe40003f64270 */
[----:B------:R-:W1:Y:S01]  /*5c70*/  LDS R15, [R16+0x2c300] ;  /* 0x02c30000100f7984 */ /* 0x000e620000000800 */
[----:B------:R-:W-:Y:S01]  /*5c80*/  ISETP.GT.AND P1, PT, R19, 0x20, PT ;  /* 0x000000201300780c */ /* 0x000fe20003f24270 */
[----:B------:R-:W-:Y:S01]  /*5c90*/  FFMA.FTZ R19, R21, UR4, -R10 ;  /* 0x0000000415137c23 */ /* 0x000fe2000801080a */
[----:B------:R-:W-:Y:S01]  /*5ca0*/  FSEL R23, R38, -INF , P3 ;  /* 0xff80000026177808 */ /* 0x000fe20001800000 */
[----:B------:R-:W2:Y:S01]  /*5cb0*/  LDS R16, [R16+0x2c320] ;  /* 0x02c3200010107984 */ /* 0x000ea20000000800 */
[----:B------:R-:W-:Y:S01]  /*5cc0*/  FSEL R21, R34, -INF , P1 ;  /* 0xff80000022157808 */ /* 0x000fe20000800000 */
[----:B------:R-:W-:-:S02]  /*5cd0*/  WARPGROUP.DEPBAR.LE gsb0, 0x0 ;  /* 0x00008000000079c5 */ /* 0x000fc40000010000 */
[----:B------:R-:W-:Y:S01]  /*5ce0*/  FSEL R27, R42, -INF , P5 ;  /* 0xff8000002a1b7808 */ /* 0x000fe20002800000 */
[--C-:B------:R-:W-:Y:S01]  /*5cf0*/  FFMA.FTZ R30, R23, UR4, -R10.reuse ;  /* 0x00000004171e7c23 */ /* 0x100fe2000801080a */
[----:B------:R-:W-:Y:S01]  /*5d00*/  FSEL R43, R43, -INF , P6 ;  /* 0xff8000002b2b7808 */ /* 0x000fe20003000000 */
[--C-:B------:R-:W-:Y:S01]  /*5d10*/  FFMA.FTZ R17, R17, UR4, -R10.reuse ;  /* 0x0000000411117c23 */ /* 0x100fe2000801080a */
[----:B------:R-:W-:Y:S01]  /*5d20*/  LOP3.LUT R26, R20, 0x3fff, RZ, 0xc0, !PT ;  /* 0x00003fff141a7812 */ /* 0x000fe200078ec0ff */
[--C-:B------:R-:W-:Y:S01]  /*5d30*/  FFMA.FTZ R28, R21, UR4, -R10.reuse ;  /* 0x00000004151c7c23 */ /* 0x100fe2000801080a */
[--C-:B------:R-:W-:Y:S01]  /*5d40*/  FFMA.FTZ R23, R27, UR4, -R10.reuse ;  /* 0x000000041b177c23 */ /* 0x100fe2000801080a */
[----:B------:R-:W-:Y:S01]  /*5d50*/  FFMA.FTZ R20, R43, UR4, -R10 ;  /* 0x000000042b147c23 */ /* 0x000fe2000801080a */
[----:B------:R-:W3:Y:S01]  /*5d60*/  MUFU.EX2 R19, R19 ;  /* 0x0000001300137308 */ /* 0x000ee20000000800 */
[----:B------:R-:W-:-:S04]  /*5d70*/  LOP3.LUT R10, R26, 0x80000, RZ, 0xfc, !PT ;  /* 0x000800001a0a7812 */ /* 0x000fc800078efcff */
[C---:B------:R-:W-:Y:S01]  /*5d80*/  R2UR UR58, R10.reuse ;  /* 0x000000000a3a72ca */ /* 0x040fe200000e0000 */
[----:B------:R-:W-:Y:S02]  /*5d90*/  VIADD R31, R10, 0x180 ;  /* 0x000001800a1f7836 */ /* 0x000fe40000000000 */
[----:B------:R-:W-:Y:S03]  /*5da0*/  MUFU.EX2 R8, R8 ;  /* 0x0000000800087308 */ /* 0x000fe60000000800 */
[----:B------:R-:W-:-:S05]  /*5db0*/  R2UR UR6, R31 ;  /* 0x000000001f0672ca */ /* 0x000fca00000e0000 */
[----:B------:R4:W-:Y:S08]  /*5dc0*/  MUFU.EX2 R21, R17 ;  /* 0x0000001100157308 */ /* 0x0009f00000000800 */
[----:B------:R-:W5:Y:S01]  /*5dd0*/  MUFU.EX2 R24, R24 ;  /* 0x0000001800187308 */ /* 0x000f620000000800 */
[----:B----4-:R-:W-:Y:S02]  /*5de0*/  VIADD R17, R10, 0x80 ;  /* 0x000000800a117836 */ /* 0x010fe40000000000 */
[--C-:B-1----:R-:W-:Y:S01]  /*5df0*/  FADD.FTZ R44, R44, -R15.reuse ;  /* 0x8000000f2c2c7221 */ /* 0x102fe20000010000 */
[--C-:B------:R-:W-:Y:S01]  /*5e00*/  FADD.FTZ R27, R48, -R15.reuse ;  /* 0x8000000f301b7221 */ /* 0x100fe20000010000 */
[--C-:B--2---:R-:W-:Y:S01]  /*5e10*/  FADD.FTZ R46, R46, -R16.reuse ;  /* 0x800000102e2e7221 */ /* 0x104fe20000010000 */
[--C-:B------:R-:W-:Y:S01]  /*5e20*/  FADD.FTZ R47, R47, -R16.reuse ;  /* 0x800000102f2f7221 */ /* 0x100fe20000010000 */
[----:B------:R-:W-:Y:S01]  /*5e30*/  R2UR UR4, R17 ;  /* 0x00000000110472ca */ /* 0x000fe200000e0000 */
[----:B------:R-:W-:Y:S01]  /*5e40*/  VIADD R17, R10, 0x100 ;  /* 0x000001000a117836 */ /* 0x000fe20000000000 */
[----:B------:R-:W1:Y:S01]  /*5e50*/  MUFU.EX2 R5, R5 ;  /* 0x0000000500057308 */ /* 0x000e620000000800 */
[--C-:B------:R-:W-:Y:S01]  /*5e60*/  FADD.FTZ R50, R50, -R16.reuse ;  /* 0x8000001032327221 */ /* 0x100fe20000010000 */
[--C-:B------:R-:W-:Y:S01]  /*5e70*/  FADD.FTZ R51, R51, -R16.reuse ;  /* 0x8000001033337221 */ /* 0x100fe20000010000 */
[--C-:B------:R-:W-:Y:S01]  /*5e80*/  FADD.FTZ R33, R54, -R16.reuse ;  /* 0x8000001036217221 */ /* 0x100fe20000010000 */
[----:B------:R-:W-:Y:S01]  /*5e90*/  R2UR UR5, R17 ;  /* 0x00000000110572ca */ /* 0x000fe200000e0000 */
[--C-:B------:R-:W-:Y:S01]  /*5ea0*/  FADD.FTZ R32, R55, -R16.reuse ;  /* 0x8000001037207221 */ /* 0x100fe20000010000 */
[--C-:B------:R-:W-:Y:S01]  /*5eb0*/  FADD.FTZ R31, R218, -R16.reuse ;  /* 0x80000010da1f7221 */ /* 0x100fe20000010000 */
[--C-:B------:R-:W-:Y:S01]  /*5ec0*/  FADD.FTZ R219, R219, -R16.reuse ;  /* 0x80000010dbdb7221 */ /* 0x100fe20000010000 */
[----:B------:R-:W-:Y:S01]  /*5ed0*/  MUFU.EX2 R28, R28 ;  /* 0x0000001c001c7308 */ /* 0x000fe20000000800 */
[--C-:B------:R-:W-:Y:S01]  /*5ee0*/  FADD.FTZ R222, R222, -R16.reuse ;  /* 0x80000010dede7221 */ /* 0x100fe20000010000 */
[----:B------:R-:W-:Y:S01]  /*5ef0*/  FADD.FTZ R223, R223, -R16 ;  /* 0x80000010dfdf7221 */ /* 0x000fe20000010000 */
[--C-:B------:R-:W-:Y:S01]  /*5f00*/  FADD.FTZ R26, R49, -R15.reuse ;  /* 0x8000000f311a7221 */ /* 0x100fe20000010000 */
[--C-:B------:R-:W-:Y:S01]  /*5f10*/  FADD.FTZ R53, R53, -R15.reuse ;  /* 0x8000000f35357221 */ /* 0x100fe20000010000 */
[----:B0-----:R-:W-:Y:S01]  /*5f20*/  F2FP.F16.F32.PACK_AB R16, R12, R7 ;  /* 0x000000070c10723e */ /* 0x001fe200000000ff */
[--C-:B------:R-:W-:Y:S01]  /*5f30*/  FADD.FTZ R45, R45, -R15.reuse ;  /* 0x8000000f2d2d7221 */ /* 0x100fe20000010000 */
[----:B---3--:R-:W-:Y:S01]  /*5f40*/  F2FP.F16.F32.PACK_AB R17, R22, R19 ;  /* 0x000000131611723e */ /* 0x008fe200000000ff */
[----:B------:R-:W-:Y:S01]  /*5f50*/  BAR.SYNC.DEFER_BLOCKING 0x9, 0x100 ;  /* 0x0244000000007b1d */ /* 0x000fe20000010000 */
[--C-:B------:R-:W-:Y:S01]  /*5f60*/  FADD.FTZ R220, R220, -R15.reuse ;  /* 0x8000000fdcdc7221 */ /* 0x100fe20000010000 */
[----:B------:R-:W-:Y:S01]  /*5f70*/  FMUL.FTZ R44, R7, R44 ;  /* 0x0000002c072c7220 */ /* 0x000fe20000410000 */
[----:B------:R-:W-:Y:S01]  /*5f80*/  FMUL.FTZ R27, R6, R27 ;  /* 0x0000001b061b7220 */ /* 0x000fe20000410000 */
[C---:B------:R-:W-:Y:S01]  /*5f90*/  FMUL.FTZ R26, R9.reuse, R26 ;  /* 0x0000001a091a7220 */ /* 0x040fe20000410000 */
[----:B------:R-:W-:Y:S01]  /*5fa0*/  F2FP.F16.F32.PACK_AB R6, R9, R6 ;  /* 0x000000060906723e */ /* 0x000fe200000000ff */
[----:B------:R-:W0:Y:S01]  /*5fb0*/  MUFU.EX2 R29, R29 ;  /* 0x0000001d001d7308 */ /* 0x000e220000000800 */
[----:B-----5:R-:W-:Y:S01]  /*5fc0*/  F2FP.F16.F32.PACK_AB R7, R24, R21 ;  /* 0x000000151807723e */ /* 0x020fe200000000ff */
[----:B------:R-:W-:Y:S01]  /*5fd0*/  FMUL.FTZ R53, R8, R53 ;  /* 0x0000003508357220 */ /* 0x000fe20000410000 */
[----:B------:R-:W-:Y:S01]  /*5fe0*/  FMUL.FTZ R45, R12, R45 ;  /* 0x0000002d0c2d7220 */ /* 0x000fe20000410000 */
[----:B-1----:R-:W-:Y:S01]  /*5ff0*/  F2FP.F16.F32.PACK_AB R8, R8, R5 ;  /* 0x000000050808723e */ /* 0x002fe200000000ff */
[--C-:B------:R-:W-:Y:S01]  /*6000*/  FADD.FTZ R52, R52, -R15.reuse ;  /* 0x8000000f34347221 */ /* 0x100fe20000010000 */
[--C-:B------:R-:W-:Y:S01]  /*6010*/  FADD.FTZ R217, R217, -R15.reuse ;  /* 0x8000000fd9d97221 */ /* 0x100fe20000010000 */
[--C-:B------:R-:W-:Y:S01]  /*6020*/  FADD.FTZ R216, R216, -R15.reuse ;  /* 0x8000000fd8d87221 */ /* 0x100fe20000010000 */
[----:B------:R-:W1:Y:S01]  /*6030*/  MUFU.EX2 R11, R11 ;  /* 0x0000000b000b7308 */ /* 0x000e620000000800 */
[----:B------:R-:W-:Y:S01]  /*6040*/  FMUL.FTZ R52, R5, R52 ;  /* 0x0000003405347220 */ /* 0x000fe20000410000 */
[----:B------:R-:W-:Y:S01]  /*6050*/  SHF.R.U32.HI R5, RZ, 0x4, R4 ;  /* 0x00000004ff057819 */ /* 0x000fe20000011604 */
[----:B------:R-:W-:Y:S01]  /*6060*/  FADD.FTZ R15, R221, -R15 ;  /* 0x8000000fdd0f7221 */ /* 0x000fe20000010000 */
[----:B------:R-:W-:Y:S01]  /*6070*/  FMUL.FTZ R19, R19, R46 ;  /* 0x0000002e13137220 */ /* 0x000fe20000410000 */
[----:B------:R-:W-:Y:S01]  /*6080*/  FMUL.FTZ R22, R22, R47 ;  /* 0x0000002f16167220 */ /* 0x000fe20000410000 */
[----:B------:R-:W-:Y:S01]  /*6090*/  FMUL.FTZ R50, R21, R50 ;  /* 0x0000003215327220 */ /* 0x000fe20000410000 */
[----:B------:R-:W-:Y:S01]  /*60a0*/  FMUL.FTZ R51, R24, R51 ;  /* 0x0000003318337220 */ /* 0x000fe20000410000 */
[----:B------:R-:W2:Y:S01]  /*60b0*/  MUFU.EX2 R14, R14 ;  /* 0x0000000e000e7308 */ /* 0x000ea20000000800 */
[C---:B0-----:R-:W-:Y:S01]  /*60c0*/  F2FP.F16.F32.PACK_AB R9, R29.reuse, R28 ;  /* 0x0000001c1d09723e */ /* 0x041fe200000000ff */
[----:B------:R2:W-:Y:S01]  /*60d0*/  STSM.16.M88.2 [R0+0x2c500], R16 ;  /* 0x02c5001000007844 */ /* 0x0005e20000000100 */
[----:B------:R-:W-:Y:S01]  /*60e0*/  FMUL.FTZ R33, R28, R33 ;  /* 0x000000211c217220 */ /* 0x000fe20000410000 */
[----:B------:R-:W-:Y:S01]  /*60f0*/  FMUL.FTZ R32, R29, R32 ;  /* 0x000000201d207220 */ /* 0x000fe20000410000 */
[----:B------:R-:W-:Y:S01]  /*6100*/  LOP3.LUT R5, R5, 0x3fff, RZ, 0xc0, !PT ;  /* 0x00003fff05057812 */ /* 0x000fe200078ec0ff */
[----:B------:R0:W-:Y:S01]  /*6110*/  STSM.16.M88.2 [R0+0x2cd00], R6 ;  /* 0x02cd000600007844 */ /* 0x0001e20000000100 */
[----:B------:R-:W-:Y:S01]  /*6120*/  F2FP.F16.F32.PACK_AB R19, R22, R19 ;  /* 0x000000131613723e */ /* 0x000fe200000000ff */
[----:B------:R-:W3:Y:S01]  /*6130*/  MUFU.EX2 R13, R40 ;  /* 0x00000028000d7308 */ /* 0x000ee20000000800 */
[----:B-1----:R-:W-:Y:S01]  /*6140*/  FMUL.FTZ R216, R11, R216 ;  /* 0x000000d80bd87220 */ /* 0x002fe20000410000 */
[----:B------:R1:W-:Y:S01]  /*6150*/  STSM.16.M88.2 [R0+0x2d500], R8 ;  /* 0x02d5000800007844 */ /* 0x0003e20000000100 */
[----:B------:R-:W-:Y:S01]  /*6160*/  F2FP.F16.F32.PACK_AB R26, R26, R27 ;  /* 0x0000001b1a1a723e */ /* 0x000fe200000000ff */
[----:B------:R-:W-:Y:S01]  /*6170*/  UMOV UR18, UR4 ;  /* 0x0000000400127c82 */ /* 0x000fe20008000000 */
[----:B------:R-:W-:Y:S01]  /*6180*/  F2FP.F16.F32.PACK_AB R27, R51, R50 ;  /* 0x00000032331b723e */ /* 0x000fe200000000ff */
[----:B------:R-:W-:Y:S01]  /*6190*/  UMOV UR10, UR18 ;  /* 0x00000012000a7c82 */ /* 0x000fe20008000000 */
[----:B------:R-:W-:Y:S01]  /*61a0*/  F2FP.F16.F32.PACK_AB R52, R53, R52 ;  /* 0x000000343534723e */ /* 0x000fe200000000ff */
[----:B------:R-:W4:Y:S01]  /*61b0*/  MUFU.EX2 R18, R18 ;  /* 0x0000001200127308 */ /* 0x000f220000000800 */
[C---:B--2---:R-:W-:Y:S01]  /*61c0*/  F2FP.F16.F32.PACK_AB R16, R14.reuse, R11 ;  /* 0x0000000b0e10723e */ /* 0x044fe200000000ff */
[----:B------:R-:W-:Y:S01]  /*61d0*/  FMUL.FTZ R217, R14, R217 ;  /* 0x000000d90ed97220 */ /* 0x000fe20000410000 */
[----:B------:R-:W-:Y:S01]  /*61e0*/  F2FP.F16.F32.PACK_AB R53, R32, R33 ;  /* 0x000000212035723e */ /* 0x000fe200000000ff */
[C---:B0-----:R-:W-:Y:S01]  /*61f0*/  VIADD R6, R10.reuse, 0x200 ;  /* 0x000002000a067836 */ /* 0x041fe20000000000 */
[----:B------:R-:W-:Y:S01]  /*6200*/  R2UR UR56, R5 ;  /* 0x00000000053872ca */ /* 0x000fe200000e0000 */
[----:B------:R-:W-:Y:S01]  /*6210*/  UMOV UR14, UR5 ;  /* 0x00000005000e7c82 */ /* 0x000fe20008000000 */
[----:B------:R-:W-:Y:S01]  /*6220*/  VIADD R7, R10, 0x10 ;  /* 0x000000100a077836 */ /* 0x000fe20000000000 */
[----:B------:R-:W0:Y:S01]  /*6230*/  MUFU.EX2 R30, R30 ;  /* 0x0000001e001e7308 */ /* 0x000e220000000800 */
[----:B---3--:R-:W-:Y:S01]  /*6240*/  FMUL.FTZ R220, R13, R220 ;  /* 0x000000dc0ddc7220 */ /* 0x008fe20000410000 */
[----:B------:R-:W-:Y:S01]  /*6250*/  R2UR UR7, R6 ;  /* 0x00000000060772ca */ /* 0x000fe200000e0000 */
[----:B------:R-:W-:Y:S01]  /*6260*/  VIADD R6, R5, 0x80 ;  /* 0x0000008005067836 */ /* 0x000fe20000000000 */
[----:B------:R-:W-:Y:S01]  /*6270*/  R2UR UR46, R7 ;  /* 0x00000000072e72ca */ /* 0x000fe200000e0000 */
[----:B------:R-:W-:Y:S01]  /*6280*/  VIADD R7, R10, 0x110 ;  /* 0x000001100a077836 */ /* 0x000fe20000000000 */
[----:B------:R-:W-:Y:S01]  /*6290*/  MOV R11, UR59 ;  /* 0x0000003b000b7c02 */ /* 0x000fe20008000f00 */
[----:B-1----:R-:W-:Y:S01]  /*62a0*/  VIADD R8, R5, 0x180 ;  /* 0x0000018005087836 */ /* 0x002fe20000000000 */
[----:B------:R-:W1:Y:S01]  /*62b0*/  MUFU.EX2 R25, R25 ;  /* 0x0000001900197308 */ /* 0x000e620000000800 */
[C---:B----4-:R-:W-:Y:S01]  /*62c0*/  F2FP.F16.F32.PACK_AB R12, R18.reuse, R13 ;  /* 0x0000000d120c723e */ /* 0x050fe200000000ff */
[----:B------:R-:W-:Y:S01]  /*62d0*/  FMUL.FTZ R15, R18, R15 ;  /* 0x0000000f120f7220 */ /* 0x000fe20000410000 */
[----:B------:R-:W-:Y:S01]  /*62e0*/  F2FP.F16.F32.PACK_AB R18, R45, R44 ;  /* 0x0000002c2d12723e */ /* 0x000fe200000000ff */
[----:B------:R-:W-:Y:S01]  /*62f0*/  UMOV UR16, UR56 ;  /* 0x0000003800107c82 */ /* 0x000fe20008000000 */
[----:B------:R-:W-:Y:S01]  /*6300*/  UMOV UR12, UR56 ;  /* 0x00000038000c7c82 */ /* 0x000fe20008000000 */
[----:B------:R-:W-:Y:S01]  /*6310*/  R2UR UR44, R6 ;  /* 0x00000000062c72ca */ /* 0x000fe200000e0000 */
[----:B------:R-:W-:Y:S01]  /*6320*/  VIADD R6, R10, 0x90 ;  /* 0x000000900a067836 */ /* 0x000fe20000000000 */
[----:B------:R-:W2:Y:S01]  /*6330*/  MUFU.EX2 R23, R23 ;  /* 0x0000001700177308 */ /* 0x000ea20000000800 */
[----:B0-----:R-:W-:Y:S01]  /*6340*/  FMUL.FTZ R31, R30, R31 ;  /* 0x0000001f1e1f7220 */ /* 0x001fe20000410000 */
[----:B------:R-:W-:Y:S01]  /*6350*/  F2FP.F16.F32.PACK_AB R220, R15, R220 ;  /* 0x000000dc0fdc723e */ /* 0x000fe200000000ff */
[----:B------:R-:W-:Y:S01]  /*6360*/  VIADD R4, R4, 0xffff0000 ;  /* 0xffff000004047836 */ /* 0x000fe20000000000 */
[----:B------:R-:W-:Y:S01]  /*6370*/  R2UR UR4, R6 ;  /* 0x00000000060472ca */ /* 0x000fe200000e0000 */
[C---:B------:R-:W-:Y:S01]  /*6380*/  VIADD R6, R10.reuse, 0x190 ;  /* 0x000001900a067836 */ /* 0x040fe20000000000 */
[----:B------:R-:W-:Y:S01]  /*6390*/  R2UR UR54, R7 ;  /* 0x00000000073672ca */ /* 0x000fe200000e0000 */
[----:B------:R-:W-:Y:S01]  /*63a0*/  VIADD R7, R10, 0x20 ;  /* 0x000000200a077836 */ /* 0x000fe20000000000 */
[----:B------:R-:W0:Y:S01]  /*63b0*/  MUFU.EX2 R20, R20 ;  /* 0x0000001400147308 */ /* 0x000e220000000800 */
[C---:B-1----:R-:W-:Y:S01]  /*63c0*/  F2FP.F16.F32.PACK_AB R17, R25.reuse, R30 ;  /* 0x0000001e1911723e */ /* 0x042fe200000000ff */
[----:B------:R-:W-:Y:S01]  /*63d0*/  FMUL.FTZ R14, R25, R219 ;  /* 0x000000db190e7220 */ /* 0x000fe20000410000 */
[----:B------:R-:W-:Y:S01]  /*63e0*/  F2FP.F16.F32.PACK_AB R30, R217, R216 ;  /* 0x000000d8d91e723e */ /* 0x000fe200000000ff */
[----:B------:R-:W-:Y:S01]  /*63f0*/  UMOV UR52, UR44 ;  /* 0x0000002c00347c82 */ /* 0x000fe20008000000 */
[----:B------:R-:W-:Y:S01]  /*6400*/  R2UR UR50, R6 ;  /* 0x00000000063272ca */ /* 0x000fe200000e0000 */
[----:B------:R-:W-:Y:S01]  /*6410*/  STSM.16.M88.2 [R0+0x2dd00], R16 ;  /* 0x02dd001000007844 */ /* 0x000fe20000000100 */
[----:B------:R-:W-:Y:S01]  /*6420*/  F2FP.F16.F32.PACK_AB R31, R14, R31 ;  /* 0x0000001f0e1f723e */ /* 0x000fe200000000ff */
[----:B------:R-:W-:-:S02]  /*6430*/  VIADD R6, R10, 0x210 ;  /* 0x000002100a067836 */ /* 0x000fc40000000000 */
[----:B--2---:R-:W-:Y:S01]  /*6440*/  FMUL.FTZ R222, R23, R222 ;  /* 0x000000de17de7220 */ /* 0x004fe20000410000 */
[----:B------:R-:W-:Y:S01]  /*6450*/  MOV R9, UR58 ;  /* 0x0000003a00097c02 */ /* 0x000fe20008000f00 */
[----:B------:R-:W-:Y:S01]  /*6460*/  UMOV UR48, UR44 ;  /* 0x0000002c00307c82 */ /* 0x000fe20008000000 */
[----:B------:R-:W-:Y:S01]  /*6470*/  UMOV UR40, UR44 ;  /* 0x0000002c00287c82 */ /* 0x000fe20008000000 */
[----:B------:R-:W-:Y:S01]  /*6480*/  R2UR UR42, R6 ;  /* 0x00000000062a72ca */ /* 0x000fe200000e0000 */
[----:B------:R-:W-:Y:S01]  /*6490*/  VIADD R6, R5, 0x100 ;  /* 0x0000010005067836 */ /* 0x000fe20000000000 */
[----:B------:R-:W-:Y:S01]  /*64a0*/  R2UR UR26, R7 ;  /* 0x00000000071a72ca */ /* 0x000fe200000e0000 */
[----:B------:R-:W-:Y:S01]  /*64b0*/  VIADD R7, R10, 0x120 ;  /* 0x000001200a077836 */ /* 0x000fe20000000000 */
[C---:B0-----:R-:W-:Y:S01]  /*64c0*/  F2FP.F16.F32.PACK_AB R13, R20.reuse, R23 ;  /* 0x00000017140d723e */ /* 0x041fe200000000ff */
[----:B------:R-:W-:Y:S01]  /*64d0*/  FMUL.FTZ R223, R20, R223 ;  /* 0x000000df14df7220 */ /* 0x000fe20000410000 */
[----:B------:R-:W-:Y:S01]  /*64e0*/  R2UR UR24, R6 ;  /* 0x00000000061872ca */ /* 0x000fe200000e0000 */
[----:B------:R-:W-:Y:S01]  /*64f0*/  VIADD R6, R10, 0xa0 ;  /* 0x000000a00a067836 */ /* 0x000fe20000000000 */
[----:B------:R-:W-:Y:S01]  /*6500*/  R2UR UR34, R7 ;  /* 0x00000000072272ca */ /* 0x000fe200000e0000 */
[----:B------:R0:W-:Y:S01]  /*6510*/  STSM.16.M88.2 [R0+0x2e500], R12 ;  /* 0x02e5000c00007844 */ /* 0x0001e20000000100 */
[----:B------:R-:W-:Y:S01]  /*6520*/  F2FP.F16.F32.PACK_AB R221, R223, R222 ;  /* 0x000000dedfdd723e */ /* 0x000fe200000000ff */
[----:B------:R-:W-:Y:S01]  /*6530*/  VIADD R7, R225, 0x2ed00 ;  /* 0x0002ed00e1077836 */ /* 0x000fe20000000000 */
[----:B------:R-:W-:Y:S01]  /*6540*/  R2UR UR38, R6 ;  /* 0x00000000062672ca */ /* 0x000fe200000e0000 */
[----:B------:R1:W-:Y:S06]  /*6550*/  MEMBAR.ALL.CTA ;  /* 0x0000000000007992 */ /* 0x0003ec0000008000 */
[----:B-1----:R-:W1:Y:S01]  /*6560*/  FENCE.VIEW.ASYNC.S ;  /* 0x00000000000073c6 */ /* 0x002e620000000000 */
[C---:B------:R-:W-:Y:S01]  /*6570*/  VIADD R6, R10.reuse, 0x1a0 ;  /* 0x000001a00a067836 */ /* 0x040fe20000000000 */
[----:B------:R-:W-:Y:S01]  /*6580*/  MOV R21, UR55 ;  /* 0x0000003700157c02 */ /* 0x000fe20008000f00 */
[----:B------:R-:W-:Y:S01]  /*6590*/  VIADD R25, R10, 0xb0 ;  /* 0x000000b00a197836 */ /* 0x000fe20000000000 */
[----:B------:R-:W-:-:S02]  /*65a0*/  SHF.R.U32.HI R7, RZ, 0x4, R7 ;  /* 0x00000004ff077819 */ /* 0x000fc40000011607 */
        /* <DEDUP_REMOVED lines=8> */
[----:B------:R-:W-:Y:S01]  /*6630*/  MOV R22, UR54 ;  /* 0x0000003600167c02 */ /* 0x000fe20008000f00 */
[----:B0-----:R-:W-:Y:S01]  /*6640*/  VIADD R13, R10, 0x30 ;  /* 0x000000300a0d7836 */ /* 0x001fe20000000000 */
[----:B------:R-:W-:-:S02]  /*6650*/  SHF.R.U32.HI R4, RZ, 0x4, R4 ;  /* 0x00000004ff047819 */ /* 0x000fc40000011604 */
[----:B------:R-:W-:Y:S01]  /*6660*/  SHF.R.U32.HI R6, RZ, 0x4, R6 ;  /* 0x00000004ff067819 */ /* 0x000fe20000011606 */
[----:B-1----:R-:W-:Y:S06]  /*6670*/  BAR.SYNC.DEFER_BLOCKING 0x9, 0x100 ;  /* 0x0244000000007b1d */ /* 0x002fec0000010000 */
[----:B------:R0:W-:Y:S04]  /*6680*/  STSM.16.M88.2 [R0+0x2ed00], R18 ;  /* 0x02ed001200007844 */ /* 0x0001e80000000100 */
        /* <DEDUP_REMOVED lines=28> */
[----:B------:R-:W-:Y:S01]  /*6850*/  VIADD R25, R10, 0x130 ;  /* 0x000001300a197836 */ /* 0x000fe20000000000 */
[----:B------:R-:W-:Y:S01]  /*6860*/  UMOV UR12, UR14 ;  /* 0x0000000e000c7c82 */ /* 0x000fe20008000000 */
[----:B------:R-:W-:Y:S01]  /*6870*/  MOV R12, UR56 ;  /* 0x00000038000c7c02 */ /* 0x000fe20008000f00 */
[----:B------:R-:W-:Y:S01]  /*6880*/  UMOV UR56, UR12 ;  /* 0x0000000c00387c82 */ /* 0x000fe20008000000 */
[----:B------:R-:W-:Y:S01]  /*6890*/  MOV R15, UR58 ;  /* 0x0000003a000f7c02 */ /* 0x000fe20008000f00 */
[----:B------:R-:W-:Y:S01]  /*68a0*/  UMOV UR58, UR10 ;  /* 0x0000000a003a7c82 */ /* 0x000fe20008000000 */
[----:B------:R-:W-:Y:S01]  /*68b0*/  R2UR UR10, R25 ;  /* 0x00000000190a72ca */ /* 0x000fe200000e0000 */
[----:B------:R-:W-:Y:S01]  /*68c0*/  UMOV UR57, UR19 ;  /* 0x0000001300397c82 */ /* 0x000fe20008000000 */
[----:B------:R-:W-:Y:S01]  /*68d0*/  UMOV UR13, UR15 ;  /* 0x0000000f000d7c82 */ /* 0x000fe20008000000 */
[----:B------:R-:W-:Y:S01]  /*68e0*/  MOV R16, UR59 ;  /* 0x0000003b00107c02 */ /* 0x000fe20008000f00 */
[----:B------:R-:W-:Y:S01]  /*68f0*/  UMOV UR59, UR11 ;  /* 0x0000000b003b7c82 */ /* 0x000fe20008000000 */
[----:B------:R-:W-:Y:S01]  /*6900*/  MOV R14, UR57 ;  /* 0x00000039000e7c02 */ /* 0x000fe20008000f00 */
[----:B------:R-:W-:Y:S01]  /*6910*/  UMOV UR7, 0x40 ;  /* 0x0000004000077882 */ /* 0x000fe20000000000 */
[----:B------:R-:W-:Y:S01]  /*6920*/  MOV R17, UR56 ;  /* 0x0000003800117c02 */ /* 0x000fe20008000f00 */
[----:B------:R-:W-:Y:S01]  /*6930*/  UMOV UR57, UR13 ;  /* 0x0000000d00397c82 */ /* 0x000fe20008000000 */
[----:B------:R-:W-:Y:S01]  /*6940*/  UMOV UR11, 0x40 ;  /* 0x00000040000b7882 */ /* 0x000fe20000000000 */
[----:B------:R-:W-:Y:S01]  /*6950*/  UMOV UR15, 0x40 ;  /* 0x00000040000f7882 */ /* 0x000fe20000000000 */
[----:B0-----:R-:W-:Y:S01]  /*6960*/  MOV R19, UR59 ;  /* 0x0000003b00137c02 */ /* 0x001fe20008000f00 */
[----:B------:R-:W-:Y:S01]  /*6970*/  UMOV UR59, 0x8 ;  /* 0x00000008003b7882 */ /* 0x000fe20000000000 */
[----:B------:R-:W-:Y:S01]  /*6980*/  MOV R20, UR58 ;  /* 0x0000003a00147c02 */ /* 0x000fe20008000f00 */
[----:B------:R-:W-:Y:S01]  /*6990*/  IMAD.U32 R223, RZ, RZ, UR59 ;  /* 0x0000003bffdf7e24 */ /* 0x000fe2000f8e00ff */
[----:B------:R-:W-:Y:S01]  /*69a0*/  MOV R18, UR57 ;  /* 0x0000003900127c02 */ /* 0x000fe20008000f00 */
[----:B------:R-:W-:Y:S01]  /*69b0*/  UMOV UR57, 0x40000040 ;  /* 0x4000004000397882 */ /* 0x000fe20000000000 */
[----:B------:R-:W-:Y:S04]  /*69c0*/  HGMMA.64x16x16.F32 R136, gdesc[UR44].tnspA.tnspB, R136 ;  /* 0x602000002c8879f0 */ /* 0x000fe80008700888 */
[----:B------:R-:W-:Y:S01]  /*69d0*/  HGMMA.64x16x16.F32 R152, gdesc[UR16].tnspA.tnspB, R152 ;  /* 0x60200000109879f0 */ /* 0x000fe20008700898 */
[----:B------:R-:W-:Y:S01]  /*69e0*/  R2UR UR16, R8 ;  /* 0x00000000081072ca */ /* 0x000fe200000e0000 */
[----:B------:R-:W-:Y:S01]  /*69f0*/  UMOV UR17, 0x40000040 ;  /* 0x4000004000117882 */ /* 0x000fe20000000000 */
[----:B------:R-:W-:Y:S01]  /*6a00*/  R2UR UR18, R13 ;  /* 0x000000000d1272ca */ /* 0x000fe200000e0000 */
[----:B------:R-:W-:Y:S01]  /*6a10*/  UMOV UR19, 0x40 ;  /* 0x0000004000137882 */ /* 0x000fe20000000000 */
[----:B------:R-:W-:Y:S01]  /*6a20*/  HGMMA.64x16x16.F32 R168, gdesc[UR52].tnspA.tnspB, R168 ;  /* 0x6020000034a879f0 */ /* 0x000fe200087008a8 */
[----:B------:R-:W-:Y:S01]  /*6a30*/  LOP3.LUT R8, R7, 0x3fff, RZ, 0xc0, !PT ;  /* 0x00003fff07087812 */ /* 0x000fe200078ec0ff */
[----:B------:R-:W-:Y:S01]  /*6a40*/  VIADD R7, R10, 0x1b0 ;  /* 0x000001b00a077836 */ /* 0x000fe20000000000 */
[----:B------:R-:W-:Y:S01]  /*6a50*/  LOP3.LUT R13, R6, 0x3fff, RZ, 0xc0, !PT ;  /* 0x00003fff060d7812 */ /* 0x000fe200078ec0ff */
[----:B------:R-:W-:Y:S01]  /*6a60*/  HGMMA.64x16x16.F32 R184, gdesc[UR48].tnspA.tnspB, R184 ;  /* 0x6020000030b879f0 */ /* 0x000fe200087008b8 */
[----:B------:R-:W-:Y:S01]  /*6a70*/  VIADD R10, R10, 0x230 ;  /* 0x000002300a0a7836 */ /* 0x000fe20000000000 */
[----:B------:R-:W-:Y:S01]  /*6a80*/  UMOV UR52, UR8 ;  /* 0x0000000800347c82 */ /* 0x000fe20008000000 */
[----:B------:R-:W-:Y:S01]  /*6a90*/  R2UR UR12, R13 ;  /* 0x000000000d0c72ca */ /* 0x000fe200000e0000 */
[----:B------:R-:W-:Y:S01]  /*6aa0*/  UMOV UR53, UR9 ;  /* 0x0000000900357c82 */ /* 0x000fe20008000000 */
[----:B------:R-:W-:Y:S01]  /*6ab0*/  R2UR UR14, R7 ;  /* 0x00000000070e72ca */ /* 0x000fe200000e0000 */
[----:B------:R-:W-:Y:S01]  /*6ac0*/  HGMMA.64x16x16.F32 R200, gdesc[UR40].tnspA.tnspB, R200 ;  /* 0x6020000028c879f0 */ /* 0x000fe200087008c8 */
[----:B------:R-:W-:Y:S01]  /*6ad0*/  UMOV UR4, UR16 ;  /* 0x0000001000047c82 */ /* 0x000fe20008000000 */
        /* <DEDUP_REMOVED lines=9> */
[----:B------:R-:W-:Y:S01]  /*6b70*/  UMOV UR12, UR16 ;  /* 0x00000010000c7c82 */ /* 0x000fe20008000000 */
[----:B------:R-:W-:Y:S01]  /*6b80*/  UMOV UR55, 0x40 ;  /* 0x0000004000377882 */ /* 0x000fe20000000000 */
[C---:B------:R-:W-:Y:S01]  /*6b90*/  LOP3.LUT R6, R8.reuse, 0x400000, RZ, 0xfc, !PT ;  /* 0x0040000008067812 */ /* 0x040fe200078efcff */
[----:B------:R-:W-:Y:S01]  /*6ba0*/  VIADD R7, R13, 0x80 ;  /* 0x000000800d077836 */ /* 0x000fe20000000000 */
[----:B------:R-:W-:Y:S01]  /*6bb0*/  LOP3.LUT R8, R8, 0x80000, RZ, 0xfc, !PT ;  /* 0x0008000008087812 */ /* 0x000fe200078efcff */
[----:B------:R-:W-:Y:S01]  /*6bc0*/  HGMMA.64x16x16.F32 R136, gdesc[UR24].tnspA.tnspB, R136 ;  /* 0x60200000188879f0 */ /* 0x000fe20008700888 */
[----:B------:R-:W-:-:S03]  /*6bd0*/  UMOV UR25, 0x40000040 ;  /* 0x4000004000197882 */ /* 0x000fc60000000000 */
        /* <DEDUP_REMOVED lines=35> */
[----:B-1----:R-:W-:-:S06]  /*6e10*/  WARPGROUP.ARRIVE ;  /* 0x00000000000079c5 */ /* 0x002fcc0000000000 */
[----:B------:R-:W-:Y:S01]  /*6e20*/  HGMMA.64x64x16.F32 R24, gdesc[UR56].tnspA, RZ, !UPT ;  /* 0x20e00000381879f0 */ /* 0x000fe2000c7008ff */
[----:B------:R-:W-:Y:S01]  /*6e30*/  UMOV UR56, UR4 ;  /* 0x0000000400387c82 */ /* 0x000fe20008000000 */
[----:B------:R-:W-:Y:S01]  /*6e40*/  UMOV UR57, 0x40000040 ;  /* 0x4000004000397882 */ /* 0x000fe20000000000 */
[----:B------:R-:W-:Y:S01]  /*6e50*/  UMOV UR58, UR5 ;  /* 0x00000005003a7c82 */ /* 0x000fe20008000000 */
[----:B------:R-:W-:Y:S01]  /*6e60*/  UMOV UR59, 0x8 ;  /* 0x00000008003b7882 */ /* 0x000fe20000000000 */
[----:B--2---:R-:W-:Y:S01]  /*6e70*/  IMAD.U32 R220, RZ, RZ, UR58 ;  /* 0x0000003affdc7e24 */ /* 0x004fe2000f8e00ff */
        /* <DEDUP_REMOVED lines=23> */
[----:B------:R-:W-:Y:S01]  /*6ff0*/  VIADD R7, R13, 0x200 ;  /* 0x000002000d077836 */ /* 0x000fe20000000000 */
[----:B------:R-:W-:Y:S01]  /*7000*/  HGMMA.64x64x16.F32 R24, gdesc[UR56].tnspA, R24 ;  /* 0x20e00000381879f0 */ /* 0x000fe20008700818 */
[----:B------:R-:W-:-:S08]  /*7010*/  R2UR UR59, R16 ;  /* 0x00000000103b72ca */ /* 0x000fd000000e0000 */
        /* <DEDUP_REMOVED lines=30> */
[----:B------:R-:W-:-:S02]  /*7200*/  VIADD R6, R5, 0x480 ;  /* 0x0000048005067836 */ /* 0x000fc40000000000 */
[----:B------:R-:W-:-:S10]  /*7210*/  VIADD R9, R8, 0x210 ;  /* 0x0000021008097836 */ /* 0x000fd40000000000 */
        /* <DEDUP_REMOVED lines=25> */
[----:B------:R-:W-:Y:S01]  /*73b0*/  R2UR UR24, R6 ;  /* 0x00000000061872ca */ /* 0x000fe200000e0000 */
[----:B------:R-:W-:Y:S01]  /*73c0*/  VIADD R6, R8, 0x100 ;  /* 0x0000010008067836 */ /* 0x000fe20000000000 */
[----:B------:R-:W-:-:S02]  /*73d0*/  R2UR UR16, R5 ;  /* 0x00000000051072ca */ /* 0x000fc400000e0000 */
        /* <DEDUP_REMOVED lines=36> */
[----:B------:R-:W-:Y:S01]  /*7620*/  VIADD R9, R8, 0xa0 ;  /* 0x000000a008097836 */ /* 0x000fe20000000000 */
        /* <DEDUP_REMOVED lines=140> */
[----:B------:R-:W-:-:S04]  /*7ef0*/  LEA.HI.X.SX32 R236, R236, R234, 0x1, P1 ;  /* 0x000000eaecec7211 */ /* 0x000fc800008f0eff */
        /* <DEDUP_REMOVED lines=14> */
.L_x_1945:
        /* <DEDUP_REMOVED lines=112> */
.L_x_1946:
        /* <DEDUP_REMOVED lines=95> */
.L_x_1934:
        /* <DEDUP_REMOVED lines=17> */
[----:B--2---:R-:W-:Y:S01]  /*8de0*/  ULEA UR5, UR5, UR4, 0x18 ;  /* 0x0000000405057291 */ /* 0x004fe2000f8ec03f */
[----:B------:R-:W-:Y:S02]  /*8df0*/  F2FP.F16.F32.PACK_AB R154, R157, R156 ;  /* 0x0000009c9d9a723e */ /* 0x000fe400000000ff */
[----:B------:R-:W-:-:S02]  /*8e00*/  F2FP.F16.F32.PACK_AB R155, R159, R158 ;  /* 0x0000009e9f9b723e */ /* 0x000fc400000000ff */
[----:B------:R-:W-:Y:S01]  /*8e10*/  F2FP.F16.F32.PACK_AB R161, R163, R162 ;  /* 0x000000a2a3a1723e */ /* 0x000fe200000000ff */
[----:B-1----:R-:W-:Y:S01]  /*8e20*/  VIADD R4, R4, 0xffffff80 ;  /* 0xffffff8004047836 */ /* 0x002fe20000000000 */
[----:B------:R-:W-:Y:S02]  /*8e30*/  F2FP.F16.F32.PACK_AB R168, R169, R168 ;  /* 0x000000a8a9a8723e */ /* 0x000fe400000000ff */
[----:B------:R-:W-:Y:S01]  /*8e40*/  F2FP.F16.F32.PACK_AB R162, R165, R164 ;  /* 0x000000a4a5a2723e */ /* 0x000fe200000000ff */
[----:B0-----:R-:W-:Y:S01]  /*8e50*/  IMAD.SHL.U32 R2, R4, 0x40, RZ ;  /* 0x0000004004027824 */ /* 0x001fe200078e00ff */
        /* <DEDUP_REMOVED lines=15> */
[----:B------:R-:W0:Y:S01]  /*8f50*/  LDC.64 R2, c[0x0][0x878] ;  /* 0x00021e00ff027b82 */ /* 0x000e220000000a00 */
        /* <DEDUP_REMOVED lines=12> */
[----:B------:R-:W1:Y:S01]  /*9020*/  LDC.64 R8, c[0x0][0x870] ;  /* 0x00021c00ff087b82 */ /* 0x000e620000000a00 */
[----:B------:R-:W-:Y:S02]  /*9030*/  F2FP.F16.F32.PACK_AB R179, R183, R182 ;  /* 0x000000b6b7b3723e */ /* 0x000fe400000000ff */
[----:B------:R-:W-:Y:S02]  /*9040*/  LEA R10, R6, UR5, 0x1 ;  /* 0x00000005060a7c11 */ /* 0x000fe4000f8e08ff */
[----:B------:R-:W-:Y:S02]  /*9050*/  F2FP.F16.F32.PACK_AB R185, R187, R186 ;  /* 0x000000babbb9723e */ /* 0x000fe400000000ff */
[----:B0-----:R-:W-:Y:S01]  /*9060*/  ISETP.NE.U32.AND P1, PT, R2, RZ, PT ;  /* 0x000000ff0200720c */ /* 0x001fe20003f25070 */
        /* <DEDUP_REMOVED lines=17> */
[----:B------:R-:W2:Y:S01]  /*9180*/  LDC.64 R2, c[0x0][0x870] ;  /* 0x00021c00ff027b82 */ /* 0x000ea20000000a00 */
        /* <DEDUP_REMOVED lines=58> */
[----:B-1----:R-:W-:-:S03]  /*9530*/  ISETP.NE.U32.AND P0, PT, R8, RZ, PT ;  /* 0x000000ff0800720c */ /* 0x002fc60003f05070 */
[----:B------:R0:W-:Y:S01]  /*9540*/  STSM.16.MT88.4 [R10+0x7000], R128 ;  /* 0x007000800a007844 */ /* 0x0001e20000004200 */
[----:B------:R-:W-:Y:S01]  /*9550*/  BAR.SYNC.DEFER_BLOCKING 0x1, 0x100 ;  /* 0x0044000000007b1d */ /* 0x000fe20000010000 */
[----:B------:R-:W-:Y:S01]  /*9560*/  ISETP.NE.AND.EX P0, PT, R9, RZ, PT, P0 ;  /* 0x000000ff0900720c */ /* 0x000fe20003f05300 */
[----:B--2---:R-:W-:-:S04]  /*9570*/  IMAD.WIDE R8, R231, 0x4, R2 ;  /* 0x00000004e7087825 */ /* 0x004fc800078e0202 */
        /* <DEDUP_REMOVED lines=27> */
.L_x_1949:
[----:B------:R-:W2:Y:S01]  /*9730*/  LDL.LU R4, [R1] ;  /* 0x0000000001047983 */ /* 0x000ea20000300800 */
[----:B------:R-:W-:Y:S01]  /*9740*/  LEA R30, R11, UR5, 0x1 ;  /* 0x000000050b1e7c11 */ /* 0x000fe2000f8e08ff */
[----:B------:R-:W-:Y:S01]  /*9750*/  @P0 IMAD.MOV.U32 R2, RZ, RZ, R6 ;  /* 0x000000ffff020224 */ /* 0x000fe200078e0006 */
[----:B------:R-:W-:Y:S01]  /*9760*/  ULDC.64 UR6, c[0x0][0x850] ;  /* 0x0002140000067ab9 */ /* 0x000fe20000000a00 */
[----:B------:R-:W3:Y:S01]  /*9770*/  LDL R224, [R1+0x4] ;  /* 0x0000040001e07983 */ /* 0x000ee20000100800 */
[----:B------:R-:W-:Y:S01]  /*9780*/  @P0 IMAD.MOV.U32 R3, RZ, RZ, R5 ;  /* 0x000000ffff030224 */ /* 0x000fe200078e0005 */
[--C-:B------:R-:W-:Y:S01]  /*9790*/  SHF.R.S32.HI R29, RZ, 0x1f, R28.reuse ;  /* 0x0000001fff1d7819 */ /* 0x100fe2000001141c */
[C---:B------:R-:W-:Y:S01]  /*97a0*/  VIADD R31, R0.reuse, 0x8 ;  /* 0x00000008001f7836 */ /* 0x040fe20000000000 */
[----:B------:R0:W1:Y:S01]  /*97b0*/  LDS.128 R36, [R30+0xa400] ;  /* 0x00a400001e247984 */ /* 0x0000620000000c00 */
[C---:B------:R-:W-:Y:S01]  /*97c0*/  IADD3 R2, P1, R0.reuse, R2, RZ ;  /* 0x0000000200027210 */ /* 0x040fe20007f3e0ff */
[----:B------:R-:W-:Y:S01]  /*97d0*/  ULDC UR5, c[0x0][0x83c] ;  /* 0x00020f0000057ab9 */ /* 0x000fe20000000800 */
[----:B------:R-:W-:Y:S01]  /*97e0*/  SHF.R.S32.HI R48, RZ, 0x1f, R231 ;  /* 0x0000001fff307819 */ /* 0x000fe200000114e7 */
[----:B------:R0:W4:Y:S01]  /*97f0*/  LDS.128 R8, [R30+0x1400] ;  /* 0x001400001e087984 */ /* 0x0001220000000c00 */
[----:B------:R-:W-:Y:S01]  /*9800*/  LEA.HI.X.SX32 R3, R0, R3, 0x1, P1 ;  /* 0x0000000300037211 */ /* 0x000fe200008f0eff */
[----:B------:R-:W-:Y:S01]  /*9810*/  IMAD.WIDE.U32 R32, R237, UR6, R28 ;  /* 0x00000006ed207c25 */ /* 0x000fe2000f8e001c */
[----:B------:R-:W-:Y:S01]  /*9820*/  SEL R48, R48, RZ, !P0 ;  /* 0x000000ff30307207 */ /* 0x000fe20004000000 */
[----:B------:R0:W0:Y:S01]  /*9830*/  LDS.128 R12, [R30+0x1800] ;  /* 0x001800001e0c7984 */ /* 0x0000220000000c00 */
[----:B------:R-:W-:Y:S01]  /*9840*/  SEL R231, R231, RZ, !P0 ;  /* 0x000000ffe7e77207 */ /* 0x000fe20004000000 */
[----:B------:R-:W-:Y:S01]  /*9850*/  VIADD R40, R0, 0x20 ;  /* 0x0000002000287836 */ /* 0x000fe20000000000 */
[----:B------:R-:W-:Y:S01]  /*9860*/  BSSY B1, `(.L_x_1950) ;  /* 0x000002c000017945 */ /* 0x000fe20003800000 */
[----:B------:R0:W0:Y:S04]  /*9870*/  LDS.128 R16, [R30+0x1c00] ;  /* 0x001c00001e107984 */ /* 0x0000280000000c00 */
[----:B------:R0:W0:Y:S04]  /*9880*/  LDS.128 R20, [R30+0x2000] ;  /* 0x002000001e147984 */ /* 0x0000280000000c00 */
[----:B------:R0:W0:Y:S01]  /*9890*/  LDS.128 R24, [R30+0x2400] ;  /* 0x002400001e187984 */ /* 0x0000220000000c00 */
[----:B--2---:R-:W-:-:S03]  /*98a0*/  R2UR UR8, R4 ;  /* 0x00000000040872ca */ /* 0x004fc600000e0000 */
[----:B------:R2:W0:Y:S01]  /*98b0*/  LDS.128 R4, [R30+0x1000] ;  /* 0x001000001e047984 */ /* 0x0004220000000c00 */
[----:B---3--:R-:W-:-:S04]  /*98c0*/  IMAD R34, R224, UR6, RZ ;  /* 0x00000006e0227c24 */ /* 0x008fc8000f8e02ff */
[----:B------:R-:W-:Y:S01]  /*98d0*/  IMAD R35, R237, UR7, R34 ;  /* 0x00000007ed237c24 */ /* 0x000fe2000f8e0222 */
[----:B------:R-:W-:Y:S01]  /*98e0*/  ULDC.64 UR6, c[0x0][0x858] ;  /* 0x0002160000067ab9 */ /* 0x000fe20000000a00 */
[----:B------:R-:W-:Y:S02]  /*98f0*/  VIADD R34, R0, 0x18 ;  /* 0x0000001800227836 */ /* 0x000fe40000000000 */
[----:B------:R-:W-:Y:S01]  /*9900*/  IMAD.IADD R33, R33, 0x1, R35 ;  /* 0x0000000121217824 */ /* 0x000fe200078e0223 */
[----:B------:R-:W-:Y:S02]  /*9910*/  UIMAD UR4, UR8, -0x50, UR4 ;  /* 0xffffffb0080478a4 */ /* 0x000fe4000f8e0204 */
[----:B------:R-:W-:Y:S02]  /*9920*/  IMAD.U32 R35, RZ, RZ, UR8 ;  /* 0x00000008ff237e24 */ /* 0x000fe4000f8e00ff */
[----:B------:R-:W-:Y:S01]  /*9930*/  IMAD.WIDE.U32 R32, R231, UR6, R32 ;  /* 0x00000006e7207c25 */ /* 0x000fe2000f8e0020 */
[----:B------:R-:W-:-:S03]  /*9940*/  UISETP.LT.AND UP0, UPT, UR4, 0x50, UPT ;  /* 0x000000500400788c */ /* 0x000fc6000bf01270 */
[----:B------:R-:W-:Y:S01]  /*9950*/  IMAD.WIDE R2, R35, 0x50, R2 ;  /* 0x0000005023027825 */ /* 0x000fe200078e0202 */
[----:B------:R-:W-:-:S06]  /*9960*/  USEL UR4, UR4, 0x50, UP0 ;  /* 0x0000005004047887 */ /* 0x000fcc0008000000 */
        /* <DEDUP_REMOVED lines=14> */
[----:B012-4-:R-:W-:-:S12]  /*9a50*/  @P1 BRA `(.L_x_1951) ;  /* 0x0000000000301947 */ /* 0x017fd80003800000 */
        /* <DEDUP_REMOVED lines=12> */
.L_x_1951:
[----:B------:R-:W-:Y:S05]  /*9b20*/  BSYNC B1 ;  /* 0x0000000000017941 */ /* 0x000fea0003800000 */
.L_x_1950:
        /* <DEDUP_REMOVED lines=16> */
.L_x_1953:
[----:B------:R-:W-:Y:S05]  /*9c30*/  BSYNC B1 ;  /* 0x0000000000017941 */ /* 0x000fea0003800000 */
.L_x_1952:
        /* <DEDUP_REMOVED lines=19> */
.L_x_1955:
[----:B------:R-:W-:Y:S05]  /*9d70*/  BSYNC B1 ;  /* 0x0000000000017941 */ /* 0x000fea0003800000 */
.L_x_1954:
        /* <DEDUP_REMOVED lines=18> */
.L_x_1957:
[----:B------:R-:W-:Y:S05]  /*9ea0*/  BSYNC B1 ;  /* 0x0000000000017941 */ /* 0x000fea0003800000 */
.L_x_1956:
        /* <DEDUP_REMOVED lines=19> */
.L_x_1959:
[----:B------:R-:W-:Y:S05]  /*9fe0*/  BSYNC B1 ;  /* 0x0000000000017941 */ /* 0x000fea0003800000 */
.L_x_1958:
        /* <DEDUP_REMOVED lines=19> */
.L_x_1961:
[----:B------:R-:W-:Y:S05]  /*a120*/  BSYNC B1 ;  /* 0x0000000000017941 */ /* 0x000fea0003800000 */
.L_x_1960:
        /* <DEDUP_REMOVED lines=20> */
.L_x_1963:
[----:B------:R-:W-:Y:S05]  /*a270*/  BSYNC B1 ;  /* 0x0000000000017941 */ /* 0x000fea0003800000 */
.L_x_1962:
        /* <DEDUP_REMOVED lines=20> */
.L_x_1965:
[----:B------:R-:W-:Y:S05]  /*a3c0*/  BSYNC B1 ;  /* 0x0000000000017941 */ /* 0x000fea0003800000 */
.L_x_1964:
        /* <DEDUP_REMOVED lines=20> */
.L_x_1967:
[----:B------:R-:W-:Y:S05]  /*a510*/  BSYNC B1 ;  /* 0x0000000000017941 */ /* 0x000fea0003800000 */
.L_x_1966:
        /* <DEDUP_REMOVED lines=19> */
.L_x_1969:
[----:B------:R-:W-:Y:S05]  /*a650*/  BSYNC B1 ;  /* 0x0000000000017941 */ /* 0x000fea0003800000 */
.L_x_1968:
        /* <DEDUP_REMOVED lines=23> */
[C---:B------:R-:W-:Y:S01]  /*a7d0*/  ISETP.GE.OR P4, PT, R28.reuse, UR6, P4 ;  /* 0x000000061c007c0c */ /* 0x040fe2000a786670 */
        /* <DEDUP_REMOVED lines=24> */
.L_x_1971:
[----:B------:R-:W-:Y:S05]  /*a960*/  BSYNC B1 ;  /* 0x0000000000017941 */ /* 0x000fea0003800000 */
.L_x_1970:
        /* <DEDUP_REMOVED lines=18> */
.L_x_1973:
[----:B------:R-:W-:Y:S05]  /*aa90*/  BSYNC B1 ;  /* 0x0000000000017941 */ /* 0x000fea0003800000 */
.L_x_1972:
        /* <DEDUP_REMOVED lines=18> */
.L_x_1975:
[----:B------:R-:W-:Y:S05]  /*abc0*/  BSYNC B1 ;  /* 0x0000000000017941 */ /* 0x000fea0003800000 */
.L_x_1974:
        /* <DEDUP_REMOVED lines=18> */
.L_x_1977:
[----:B------:R-:W-:Y:S05]  /*acf0*/  BSYNC B1 ;  /* 0x0000000000017941 */ /* 0x000fea0003800000 */
.L_x_1976:
        /* <DEDUP_REMOVED lines=16> */
.L_x_1979:
[----:B------:R-:W-:Y:S05]  /*ae00*/  BSYNC B1 ;  /* 0x0000000000017941 */ /* 0x000fea0003800000 */
.L_x_1978:
        /* <DEDUP_REMOVED lines=16> */
.L_x_1981:
[----:B------:R-:W-:Y:S05]  /*af10*/  BSYNC B1 ;  /* 0x0000000000017941 */ /* 0x000fea0003800000 */
.L_x_1980:
        /* <DEDUP_REMOVED lines=16> */
.L_x_1983:
[----:B------:R-:W-:Y:S05]  /*b020*/  BSYNC B1 ;  /* 0x0000000000017941 */ /* 0x000fea0003800000 */
.L_x_1982:
        /* <DEDUP_REMOVED lines=16> */
.L_x_1985:
[----:B------:R-:W-:Y:S05]  /*b130*/  BSYNC B1 ;  /* 0x0000000000017941 */ /* 0x000fea0003800000 */
.L_x_1984:
        /* <DEDUP_REMOVED lines=16> */
.L_x_1987:
[----:B------:R-:W-:Y:S05]  /*b240*/  BSYNC B1 ;  /* 0x0000000000017941 */ /* 0x000fea0003800000 */
.L_x_1986:
        /* <DEDUP_REMOVED lines=16> */
.L_x_1948:
[----:B------:R-:W1:Y:S01]  /*b350*/  LDC.64 R4, c[0x0][0x878] ;  /* 0x00021e00ff047b82 */ /* 0x000e620000000a00 */
[----:B------:R-:W-:-:S07]  /*b360*/  ULDC.64 UR4, c[0x0][0x208] ;  /* 0x0000820000047ab9 */ /* 0x000fce0000000a00 */
[----:B------:R-:W2:Y:S08]  /*b370*/  LDC.64 R6, c[0x0][0x870] ;  /* 0x00021c00ff067b82 */ /* 0x000eb00000000a00 */
[----:B0-----:R-:W0:Y:S01]  /*b380*/  LDC.64 R2, c[0x0][0x870] ;  /* 0x00021c00ff027b82 */ /* 0x001e220000000a00 */
[----:B-1----:R-:W-:-:S04]  /*b390*/  ISETP.NE.U32.AND P0, PT, R4, RZ, PT ;  /* 0x000000ff0400720c */ /* 0x002fc80003f05070 */
[----:B------:R-:W-:Y:S02]  /*b3a0*/  ISETP.NE.AND.EX P0, PT, R5, RZ, PT, P0 ;  /* 0x000000ff0500720c */ /* 0x000fe40003f05300 */
[----:B--2---:R-:W-:-:S04]  /*b3b0*/  ISETP.NE.U32.AND P1, PT, R6, RZ, PT ;  /* 0x000000ff0600720c */ /* 0x004fc80003f25070 */
[----:B------:R-:W-:Y:S01]  /*b3c0*/  ISETP.NE.AND.EX P1, PT, R7, RZ, PT, P1 ;  /* 0x000000ff0700720c */ /* 0x000fe20003f25310 */
[----:B0-----:R-:W-:-:S06]  /*b3d0*/  IMAD.WIDE R8, R231, 0x4, R2 ;  /* 0x00000004e7087825 */ /* 0x001fcc00078e0202 */
[----:B------:R-:W0:Y:S06]  /*b3e0*/  @P0 LDC.64 R4, c[0x0][0x878] ;  /* 0x00021e00ff040b82 */ /* 0x000e2c0000000a00 */
[----:B------:R-:W2:Y:S01]  /*b3f0*/  @P1 LDG.E R7, desc[UR4][R8.64] ;  /* 0x0000000408071981 */ /* 0x000ea2000c1e1900 */
[----:B0-----:R-:W-:-:S05]  /*b400*/  @P0 IMAD.WIDE R4, R231, 0x4, R4 ;  /* 0x00000004e7040825 */ /* 0x001fca00078e0204 */
[----:B------:R0:W3:Y:S01]  /*b410*/  @P0 LDG.E R0, desc[UR4][R4.64] ;  /* 0x0000000404000981 */ /* 0x0000e2000c1e1900 */
[----:B------:R-:W-:Y:S01]  /*b420*/  ULDC UR4, c[0x0][0x808] ;  /* 0x0002020000047ab9 */ /* 0x000fe20000000800 */
[----:B------:R-:W1:Y:S02]  /*b430*/  S2R R2, SR_TID.X ;  /* 0x0000000000027919 */ /* 0x000e640000002100 */
[----:B-1----:R-:W-:-:S05]  /*b440*/  VIADD R11, R2, 0xffffff80 ;  /* 0xffffff80020b7836 */ /* 0x002fca0000000000 */
[----:B------:R-:W-:-:S04]  /*b450*/  SHF.R.S32.HI R2, RZ, 0x1f, R11 ;  /* 0x0000001fff027819 */ /* 0x000fc8000001140b */
[----:B------:R-:W-:Y:S02]  /*b460*/  LEA.HI R10, R2, R11, RZ, 0x5 ;  /* 0x0000000b020a7211 */ /* 0x000fe400078f28ff */
[----:B------:R-:W-:Y:S02]  /*b470*/  CS2R R2, SRZ ;  /* 0x0000000000027805 */ /* 0x000fe4000001ff00 */
[----:B------:R-:W-:Y:S02]  /*b480*/  LOP3.LUT R6, R10, 0x1fffffe0, RZ, 0xc0, !PT ;  /* 0x1fffffe00a067812 */ /* 0x000fe400078ec0ff */
[----:B------:R-:W-:-:S03]  /*b490*/  SHF.R.S32.HI R15, RZ, 0x5, R10 ;  /* 0x00000005ff0f7819 */ /* 0x000fc6000001140a */
[----:B------:R-:W-:-:S04]  /*b4a0*/  IMAD.IADD R10, R11, 0x1, -R6 ;  /* 0x000000010b0a7824 */ /* 0x000fc800078e0a06 */
[----:B0-----:R-:W-:-:S05]  /*b4b0*/  IMAD.SHL.U32 R4, R10, 0x8, RZ ;  /* 0x000000080a047824 */ /* 0x001fca00078e00ff */
        /* <DEDUP_REMOVED lines=13> */
.L_x_1988:
[----:B------:R-:W2:Y:S01]  /*b590*/  LDL.LU R0, [R1] ;  /* 0x0000000001007983 */ /* 0x000ea20000300800 */
[----:B------:R-:W-:Y:S01]  /*b5a0*/  ULDC.64 UR6, c[0x0][0x820] ;  /* 0x0002080000067ab9 */ /* 0x000fe20000000a00 */
[----:B------:R-:W-:Y:S02]  /*b5b0*/  ULDC UR5, c[0x0][0x80c] ;  /* 0x0002030000057ab9 */ /* 0x000fe40000000800 */
[----:B------:R-:W3:Y:S01]  /*b5c0*/  LDL R23, [R1+0x4] ;  /* 0x0000040001177983 */ /* 0x000ee20000100800 */
[C---:B------:R-:W-:Y:S01]  /*b5d0*/  LEA.HI.X.SX32 R7, R15.reuse, R3, 0x1, P2 ;  /* 0x000000030f077211 */ /* 0x040fe200010f0eff */
[----:B------:R-:W-:Y:S01]  /*b5e0*/  VIADD R8, R15, 0x8 ;  /* 0x000000080f087836 */ /* 0x000fe20000000000 */
[----:B------:R-:W-:Y:S01]  /*b5f0*/  BSSY B1, `(.L_x_1989) ;  /* 0x000002b000017945 */ /* 0x000fe20003800000 */
[----:B------:R-:W-:-:S04]  /*b600*/  IMAD.WIDE.U32 R2, R237, UR6, R4 ;  /* 0x00000006ed027c25 */ /* 0x000fc8000f8e0004 */
[----:B------:R-:W-:Y:S01]  /*b610*/  VIADD R10, R15, 0x20 ;  /* 0x000000200f0a7836 */ /* 0x000fe20000000000 */
[----:B--2---:R-:W-:Y:S01]  /*b620*/  R2UR UR8, R0 ;  /* 0x00000000000872ca */ /* 0x004fe200000e0000 */
[----:B---3--:R-:W-:-:S04]  /*b630*/  IMAD R0, R23, UR6, RZ ;  /* 0x0000000617007c24 */ /* 0x008fc8000f8e02ff */
[----:B------:R-:W-:Y:S01]  /*b640*/  IMAD R9, R237, UR7, R0 ;  /* 0x00000007ed097c24 */ /* 0x000fe2000f8e0200 */
[----:B------:R-:W-:Y:S01]  /*b650*/  ULDC.64 UR6, c[0x0][0x828] ;  /* 0x00020a0000067ab9 */ /* 0x000fe20000000a00 */
[----:B------:R-:W-:Y:S02]  /*b660*/  VIADD R0, R15, 0x10 ;  /* 0x000000100f007836 */ /* 0x000fe40000000000 */
[----:B------:R-:W-:-:S04]  /*b670*/  IMAD.IADD R3, R9, 0x1, R3 ;  /* 0x0000000109037824 */ /* 0x000fc800078e0203 */
[----:B------:R-:W-:Y:S02]  /*b680*/  UIMAD UR4, UR8, -0x50, UR4 ;  /* 0xffffffb0080478a4 */ /* 0x000fe4000f8e0204 */
[----:B------:R-:W-:-:S04]  /*b690*/  IMAD.U32 R13, RZ, RZ, UR8 ;  /* 0x00000008ff0d7e24 */ /* 0x000fc8000f8e00ff */
[C---:B------:R-:W-:Y:S02]  /*b6a0*/  ISETP.GE.AND P0, PT, R15.reuse, UR4, PT ;  /* 0x000000040f007c0c */ /* 0x040fe4000bf06270 */
[----:B------:R-:W-:Y:S02]  /*b6b0*/  ISETP.GE.AND P5, PT, R0, UR4, PT ;  /* 0x0000000400007c0c */ /* 0x000fe4000bfa6270 */
[----:B------:R-:W-:Y:S02]  /*b6c0*/  SHF.R.S32.HI R0, RZ, 0x1f, R231 ;  /* 0x0000001fff007819 */ /* 0x000fe400000114e7 */
[----:B------:R-:W-:Y:S02]  /*b6d0*/  ISETP.GE.OR P2, PT, R4, UR5, P0 ;  /* 0x0000000504007c0c */ /* 0x000fe40008746670 */
[----:B------:R-:W-:Y:S02]  /*b6e0*/  SEL R12, R0, RZ, !P1 ;  /* 0x000000ff000c7207 */ /* 0x000fe40004800000 */
[----:B------:R-:W-:Y:S01]  /*b6f0*/  ISETP.GE.AND P6, PT, R8, UR4, PT ;  /* 0x0000000408007c0c */ /* 0x000fe2000bfc6270 */
[----:B------:R-:W-:Y:S01]  /*b700*/  VIADD R8, R15, 0x18 ;  /* 0x000000180f087836 */ /* 0x000fe20000000000 */
[----:B------:R-:W-:Y:S01]  /*b710*/  SEL R231, R231, RZ, !P1 ;  /* 0x000000ffe7e77207 */ /* 0x000fe20004800000 */
[----:B------:R-:W-:Y:S01]  /*b720*/  IMAD R0, R12, UR6, RZ ;  /* 0x000000060c007c24 */ /* 0x000fe2000f8e02ff */
[----:B------:R-:W-:-:S02]  /*b730*/  ISETP.GE.AND P3, PT, R10, UR4, PT ;  /* 0x000000040a007c0c */ /* 0x000fc4000bf66270 */
[----:B------:R-:W-:Y:S01]  /*b740*/  ISETP.GE.AND P4, PT, R8, UR4, PT ;  /* 0x0000000408007c0c */ /* 0x000fe2000bf86270 */
[C---:B------:R-:W-:Y:S01]  /*b750*/  IMAD R9, R231.reuse, UR7, R0 ;  /* 0x00000007e7097c24 */ /* 0x040fe2000f8e0200 */
[----:B------:R-:W-:Y:S01]  /*b760*/  P2R R14, PR, RZ, 0x40 ;  /* 0x00000040ff0e7803 */ /* 0x000fe20000000000 */
[----:B------:R-:W-:Y:S01]  /*b770*/  IMAD.WIDE.U32 R10, R231, UR6, R2 ;  /* 0x00000006e70a7c25 */ /* 0x000fe2000f8e0002 */
[----:B------:R-:W-:Y:S02]  /*b780*/  P2R R16, PR, RZ, 0x20 ;  /* 0x00000020ff107803 */ /* 0x000fe40000000000 */
        /* <DEDUP_REMOVED lines=17> */
.L_x_1990:
[----:B------:R-:W-:Y:S05]  /*b8a0*/  BSYNC B1 ;  /* 0x0000000000017941 */ /* 0x000fea0003800000 */
.L_x_1989:
        /* <DEDUP_REMOVED lines=17> */
.L_x_1992:
[----:B------:R-:W-:Y:S05]  /*b9c0*/  BSYNC B1 ;  /* 0x0000000000017941 */ /* 0x000fea0003800000 */
.L_x_1991:
        /* <DEDUP_REMOVED lines=17> */
.L_x_1994:
[----:B------:R-:W-:Y:S05]  /*bae0*/  BSYNC B1 ;  /* 0x0000000000017941 */ /* 0x000fea0003800000 */
.L_x_1993:
        /* <DEDUP_REMOVED lines=18> */
.L_x_1996:
[----:B------:R-:W-:Y:S05]  /*bc10*/  BSYNC B1 ;  /* 0x0000000000017941 */ /* 0x000fea0003800000 */
.L_x_1995:
        /* <DEDUP_REMOVED lines=17> */
.L_x_1998:
[----:B------:R-:W-:Y:S05]  /*bd30*/  BSYNC B1 ;  /* 0x0000000000017941 */ /* 0x000fea0003800000 */
.L_x_1997:
        /* <DEDUP_REMOVED lines=18> */
.L_x_2000:
[----:B------:R-:W-:Y:S05]  /*be60*/  BSYNC B1 ;  /* 0x0000000000017941 */ /* 0x000fea0003800000 */
.L_x_1999:
        /* <DEDUP_REMOVED lines=21> */
.L_x_2002:
[----:B------:R-:W-:Y:S05]  /*bfc0*/  BSYNC B1 ;  /* 0x0000000000017941 */ /* 0x000fea0003800000 */
.L_x_2001:
        /* <DEDUP_REMOVED lines=18> */
.L_x_2004:
[----:B------:R-:W-:Y:S05]  /*c0f0*/  BSYNC B1 ;  /* 0x0000000000017941 */ /* 0x000fea0003800000 */
.L_x_2003:
        /* <DEDUP_REMOVED lines=18> */
.L_x_2006:
[----:B------:R-:W-:Y:S05]  /*c220*/  BSYNC B1 ;  /* 0x0000000000017941 */ /* 0x000fea0003800000 */
.L_x_2005:
        /* <DEDUP_REMOVED lines=18> */
.L_x_2008:
[----:B------:R-:W-:Y:S05]  /*c350*/  BSYNC B1 ;  /* 0x0000000000017941 */ /* 0x000fea0003800000 */
.L_x_2007:
[----:B------:R-:W-:Y:S01]  /*c360*/  ULDC.64 UR4, c[0x0][0x850] ;  /* 0x0002140000047ab9 */ /* 0x000fe20000000a00 */
[----:B------:R-:W-:Y:S01]  /*c370*/  ULDC UR6, c[0x0][0x83c] ;  /* 0x00020f0000067ab9 */ /* 0x000fe20000000800 */
[----:B------:R-:W-:Y:S01]  /*c380*/  IMAD R0, R23, UR4, RZ ;  /* 0x0000000417007c24 */ /* 0x000fe2000f8e02ff */
[----:B0-----:R-:W-:Y:S01]  /*c390*/  P2R R8, PR, RZ, 0x8 ;  /* 0x00000008ff087803 */ /* 0x001fe20000000000 */
[C---:B------:R-:W-:Y:S01]  /*c3a0*/  IMAD.WIDE.U32 R6, R237.reuse, UR4, R4 ;  /* 0x00000004ed067c25 */ /* 0x040fe2000f8e0004 */
        /* <DEDUP_REMOVED lines=42> */
.L_x_2010:
[----:B------:R-:W-:Y:S05]  /*c650*/  BSYNC B1 ;  /* 0x0000000000017941 */ /* 0x000fea0003800000 */
.L_x_2009:
        /* <DEDUP_REMOVED lines=17> */
.L_x_2012:
[----:B------:R-:W-:Y:S05]  /*c770*/  BSYNC B1 ;  /* 0x0000000000017941 */ /* 0x000fea0003800000 */
.L_x_2011:
        /* <DEDUP_REMOVED lines=17> */
.L_x_2014:
[----:B------:R-:W-:Y:S05]  /*c890*/  BSYNC B1 ;  /* 0x0000000000017941 */ /* 0x000fea0003800000 */
.L_x_2013:
        /* <DEDUP_REMOVED lines=17> */
.L_x_2016:
[----:B------:R-:W-:Y:S05]  /*c9b0*/  BSYNC B1 ;  /* 0x0000000000017941 */ /* 0x000fea0003800000 */
.L_x_2015:
        /* <DEDUP_REMOVED lines=16> */
.L_x_2018:
[----:B------:R-:W-:Y:S05]  /*cac0*/  BSYNC B1 ;  /* 0x0000000000017941 */ /* 0x000fea0003800000 */
.L_x_2017:
        /* <DEDUP_REMOVED lines=16> */
.L_x_2020:
[----:B------:R-:W-:Y:S05]  /*cbd0*/  BSYNC B1 ;  /* 0x0000000000017941 */ /* 0x000fea0003800000 */
.L_x_2019:
        /* <DEDUP_REMOVED lines=16> */
.L_x_2022:
[----:B------:R-:W-:Y:S05]  /*cce0*/  BSYNC B1 ;  /* 0x0000000000017941 */ /* 0x000fea0003800000 */
.L_x_2021:
        /* <DEDUP_REMOVED lines=16> */
.L_x_2024:
[----:B------:R-:W-:Y:S05]  /*cdf0*/  BSYNC B1 ;  /* 0x0000000000017941 */ /* 0x000fea0003800000 */
.L_x_2023:
        /* <DEDUP_REMOVED lines=16> */
.L_x_2026:
[----:B------:R-:W-:Y:S05]  /*cf00*/  BSYNC B1 ;  /* 0x0000000000017941 */ /* 0x000fea0003800000 */
.L_x_2025:
        /* <DEDUP_REMOVED lines=16> */
.L_x_1923:
        /* <DEDUP_REMOVED lines=28> */
.L_x_2027:
[----:B------:R-:W-:Y:S01]  /*d1d0*/  ULDC UR5, c[0x0][0x8c4] ;  /* 0x0002310000057ab9 */ /* 0x000fe20000000800 */
[----:B------:R-:W-:Y:S01]  /*d1e0*/  UMOV UR4, UR9 ;  /* 0x0000000900047c82 */ /* 0x000fe20008000000 */
[----:B------:R-:W-:-:S11]  /*d1f0*/  UISETP.NE.AND UP0, UPT, UR5, 0x1, UPT ;  /* 0x000000010500788c */ /* 0x000fd6000bf05270 */
[----:B------:R-:W-:Y:S02]  /*d200*/  @UP0 ULDC.64 UR10, c[0x0][0x8c8] ;  /* 0x00023200000a0ab9 */ /* 0x000fe40000000a00 */
[----:B------:R-:W-:-:S04]  /*d210*/  UIMAD.WIDE.U32 UR6, UR9, UR10, URZ ;  /* 0x0000000a090672a5 */ /* 0x000fc8000f8e003f */
[----:B------:R-:W-:-:S04]  /*d220*/  @UP0 USHF.R.U32.HI UR4, URZ, UR11, UR7 ;  /* 0x0000000b3f040299 */ /* 0x000fc80008011607 */
[----:B------:R-:W-:-:S12]  /*d230*/  UIMAD UR5, UR4, UR5, URZ ;  /* 0x00000005040572a4 */ /* 0x000fd8000f8e023f */
.L_x_2028:
        /* <DEDUP_REMOVED lines=24> */
.L_x_2029:
        /* <DEDUP_REMOVED lines=15> */
.L_x_2031:
[----:B------:R-:W-:-:S05]  /*d4b0*/  ULDC UR5, c[0x0][0x8ec] ;  /* 0x00023b0000057ab9 */ /* 0x000fca0000000800 */
.L_x_2030:
        /* <DEDUP_REMOVED lines=65> */
.L_x_2033:
        /* <DEDUP_REMOVED lines=14> */
.L_x_2034:
        /* <DEDUP_REMOVED lines=9> */
.L_x_2035:
        /* <DEDUP_REMOVED lines=40> */
.L_x_2051:
        /* <DEDUP_REMOVED lines=10> */
.L_x_2037:
        /* <DEDUP_REMOVED lines=154> */
.L_x_2043:
[----:B------:R-:W-:-:S04]  /*e700*/  SHF.L.U32 R5, R9, 0x1f, RZ ;  /* 0x0000001f09057819 */ /* 0x000fc800000006ff */
[----:B------:R-:W0:Y:S02]  /*e710*/  SYNCS.PHASECHK.TRANS64.TRYWAIT P1, [R6+URZ+0x31638], R5 ;  /* 0x03163805060075a7 */ /* 0x000e24000802017f */
[----:B0-----:R-:W-:Y:S05]  /*e720*/  @!P1 BRA `(.L_x_2039) ;  /* 0x0000000c00d89947 */ /* 0x001fea0003800000 */
.L_x_2052:
[----:B------:R-:W-:Y:S05]  /*e730*/  @P0 BRA `(.L_x_2040) ;  /* 0x0000000000140947 */ /* 0x000fea0003800000 */
[----:B------:R-:W-:Y:S01]  /*e740*/  ISETP.NE.AND P1, PT, R15, RZ, PT ;  /* 0x000000ff0f00720c */ /* 0x000fe20003f25270 */
[----:B0-----:R-:W-:-:S04]  /*e750*/  IMAD.MOV.U32 R5, RZ, RZ, 0x8100 ;  /* 0x00008100ff057424 */ /* 0x001fc800078e00ff */
[----:B------:R1:W-:Y:S08]  /*e760*/  SYNCS.ARRIVE.TRANS64 RZ, [R6+URZ+0x31630], R5 ;  /* 0x0316300506ff79a7 */ /* 0x0003f0000800003f */
[----:B------:R-:W-:Y:S05]  /*e770*/  @!P1 BRA `(.L_x_2040) ;  /* 0x0000000000049947 */ /* 0x000fea0003800000 */
[----:B------:R-:W-:Y:S01]  /*e780*/  BPT.TRAP 0x1 ;  /* 0x000000040000795c */ /* 0x000fe20000300000 */
.L_x_2040:
        /* <DEDUP_REMOVED lines=47> */
.L_x_2054:
[----:B------:R-:W-:Y:S01]  /*ea80*/  LOP3.LUT R9, R9, 0x1, RZ, 0x3c, !PT ;  /* 0x0000000109097812 */ /* 0x000fe200078e3cff */
[----:B------:R-:W-:Y:S06]  /*ea90*/  @P2 BRA `(.L_x_2042) ;  /* 0x0000000000142947 */ /* 0x000fec0003800000 */
[----:B------:R-:W-:Y:S01]  /*eaa0*/  ISETP.NE.AND P1, PT, R15, RZ, PT ;  /* 0x000000ff0f00720c */ /* 0x000fe20003f25270 */
[----:B0-----:R-:W-:-:S04]  /*eab0*/  IMAD.MOV.U32 R2, RZ, RZ, 0x8100 ;  /* 0x00008100ff027424 */ /* 0x001fc800078e00ff */
[----:B------:R1:W-:Y:S08]  /*eac0*/  SYNCS.ARRIVE.TRANS64 RZ, [R20+URZ+0x31610], R2 ;  /* 0x0316100214ff79a7 */ /* 0x0003f0000800003f */
[----:B------:R-:W-:Y:S05]  /*ead0*/  @!P1 BRA `(.L_x_2042) ;  /* 0x0000000000049947 */ /* 0x000fea0003800000 */
[----:B------:R-:W-:Y:S01]  /*eae0*/  BPT.TRAP 0x1 ;  /* 0x000000040000795c */ /* 0x000fe20000300000 */
.L_x_2042:
        /* <DEDUP_REMOVED lines=53> */
.L_x_2038:
        /* <DEDUP_REMOVED lines=17> */
.L_x_2055:
[----:B------:R-:W-:Y:S01]  /*ef50*/  IMAD.IADD R10, R11, 0x1, R3 ;  /* 0x000000010b0a7824 */ /* 0x000fe200078e0203 */
[----:B------:R-:W-:Y:S06]  /*ef60*/  @P0 BRA `(.L_x_2045) ;  /* 0x0000000000140947 */ /* 0x000fec0003800000 */
[----:B------:R-:W-:Y:S01]  /*ef70*/  LOP3.LUT P0, RZ, R21, 0x1f, RZ, 0xc0, !PT ;  /* 0x0000001f15ff7812 */ /* 0x000fe2000780c0ff */
[----:B------:R-:W-:-:S04]  /*ef80*/  IMAD.MOV.U32 R11, RZ, RZ, 0x8100 ;  /* 0x00008100ff0b7424 */ /* 0x000fc800078e00ff */
[----:B------:R1:W-:Y:S08]  /*ef90*/  SYNCS.ARRIVE.TRANS64 RZ, [R6+URZ+0x31630], R11 ;  /* 0x0316300b06ff79a7 */ /* 0x0003f0000800003f */
[----:B------:R-:W-:Y:S05]  /*efa0*/  @!P0 BRA `(.L_x_2045) ;  /* 0x0000000000048947 */ /* 0x000fea0003800000 */
[----:B------:R-:W-:Y:S01]  /*efb0*/  BPT.TRAP 0x1 ;  /* 0x000000040000795c */ /* 0x000fe20000300000 */
.L_x_2045:
        /* <DEDUP_REMOVED lines=53> */
.L_x_2032:
        /* <DEDUP_REMOVED lines=10> */
.L_x_2046:
        /* <DEDUP_REMOVED lines=8> */
.L_x_2056:
        /* <DEDUP_REMOVED lines=9> */
.L_x_2057:
[----:B------:R-:W-:Y:S05]  /*f4c0*/  @!P1 BRA `(.L_x_2049) ;  /* 0x0000000000049947 */ /* 0x000fea0003800000 */
[----:B------:R-:W-:Y:S01]  /*f4d0*/  BPT.TRAP 0x1 ;  /* 0x000000040000795c */ /* 0x000fe20000300000 */
.L_x_2049:
[----:B------:R-:W-:-:S07]  /*f4e0*/  SHF.L.U32 R9, R9, 0x1f, RZ ;  /* 0x0000001f09097819 */ /* 0x000fce00000006ff */
.L_x_2050:
[----:B---3--:R3:W4:Y:S02]  /*f4f0*/  SYNCS.PHASECHK.TRANS64.TRYWAIT P0, [R2+URZ+0x31638], R9 ;  /* 0x03163809020075a7 */ /* 0x008724000800017f */
[----:B----4-:R-:W-:Y:S05]  /*f500*/  @!P0 NANOSLEEP.SYNCS 0x989680 ;  /* 0x009896800000895d */ /* 0x010fea0003900000 */
[----:B------:R-:W4:Y:S02]  /*f510*/  @!P0 SYNCS.PHASECHK.TRANS64 P0, [R2+URZ+0x31638], R9 ;  /* 0x03163809020085a7 */ /* 0x000f24000800007f */
[----:B----4-:R-:W-:Y:S05]  /*f520*/  @!P0 BRA `(.L_x_2050) ;  /* 0xfffffffc00f08947 */ /* 0x010fea000383ffff */
.L_x_1930:
[----:B------:R-:W-:Y:S05]  /*f530*/  BSYNC B0 ;  /* 0x0000000000007941 */ /* 0x000fea0003800000 */
.L_x_1922:
[----:B------:R-:W-:Y:S05]  /*f540*/  EXIT ;  /* 0x000000000000794d */ /* 0x000fea0003800000 */
.L_x_1936:
[----:B0-----:R0:W1:Y:S02]  /*f550*/  SYNCS.PHASECHK.TRANS64.TRYWAIT P0, [R225+URZ+0x31600], R10 ;  /* 0x0316000ae10075a7 */ /* 0x001064000800017f */
[----:B-1----:R-:W-:Y:S05]  /*f560*/  @!P0 NANOSLEEP.SYNCS 0x989680 ;  /* 0x009896800000895d */ /* 0x002fea0003900000 */
[----:B------:R-:W1:Y:S02]  /*f570*/  @!P0 SYNCS.PHASECHK.TRANS64 P0, [R225+URZ+0x31600], R10 ;  /* 0x0316000ae10085a7 */ /* 0x000e64000800007f */
[----:B-1----:R-:W-:Y:S05]  /*f580*/  @!P0 BRA `(.L_x_1936) ;  /* 0xfffffffc00f08947 */ /* 0x002fea000383ffff */
[----:B------:R-:W-:Y:S05]  /*f590*/  BRA `(.L_x_1935) ;  /* 0xffffff20002c7947 */ /* 0x000fea000383ffff */
.L_x_1940:
[----:B-1----:R1:W2:Y:S02]  /*f5a0*/  SYNCS.PHASECHK.TRANS64.TRYWAIT P1, [R224+URZ+0x31610], R7 ;  /* 0x03161007e00075a7 */ /* 0x0022a4000802017f */
[----:B--2---:R-:W-:Y:S05]  /*f5b0*/  @!P1 NANOSLEEP.SYNCS 0x989680 ;  /* 0x009896800000995d */ /* 0x004fea0003900000 */
[----:B------:R-:W2:Y:S02]  /*f5c0*/  @!P1 SYNCS.PHASECHK.TRANS64 P1, [R224+URZ+0x31610], R7 ;  /* 0x03161007e00095a7 */ /* 0x000ea4000802007f */
[----:B--2---:R-:W-:Y:S05]  /*f5d0*/  @!P1 BRA `(.L_x_1940) ;  /* 0xfffffffc00f09947 */ /* 0x004fea000383ffff */
[----:B------:R-:W-:Y:S05]  /*f5e0*/  BRA `(.L_x_1939) ;  /* 0xffffff2800647947 */ /* 0x000fea000383ffff */
.L_x_1944:
[----:B---3--:R3:W4:Y:S02]  /*f5f0*/  SYNCS.PHASECHK.TRANS64.TRYWAIT P1, [R225+URZ+0x31630], R8 ;  /* 0x03163008e10075a7 */ /* 0x008724000802017f */
[----:B----4-:R-:W-:Y:S05]  /*f600*/  @!P1 NANOSLEEP.SYNCS 0x989680 ;  /* 0x009896800000995d */ /* 0x010fea0003900000 */
[----:B------:R-:W4:Y:S02]  /*f610*/  @!P1 SYNCS.PHASECHK.TRANS64 P1, [R225+URZ+0x31630], R8 ;  /* 0x03163008e10095a7 */ /* 0x000f24000802007f */
[----:B----4-:R-:W-:Y:S05]  /*f620*/  @!P1 BRA `(.L_x_1944) ;  /* 0xfffffffc00f09947 */ /* 0x010fea000383ffff */
[----:B------:R-:W-:Y:S05]  /*f630*/  BRA `(.L_x_1943) ;  /* 0xffffff4400647947 */ /* 0x000fea000383ffff */
.L_x_2036:
[----:B0-----:R0:W1:Y:S02]  /*f640*/  SYNCS.PHASECHK.TRANS64.TRYWAIT P0, [R6+URZ+0x31620], R3 ;  /* 0x03162003060075a7 */ /* 0x001064000800017f */
[----:B-1----:R-:W-:Y:S05]  /*f650*/  @!P0 NANOSLEEP.SYNCS 0x989680 ;  /* 0x009896800000895d */ /* 0x002fea0003900000 */
[----:B------:R-:W1:Y:S02]  /*f660*/  @!P0 SYNCS.PHASECHK.TRANS64 P0, [R6+URZ+0x31620], R3 ;  /* 0x03162003060085a7 */ /* 0x000e64000800007f */
[----:B-1----:R-:W-:Y:S05]  /*f670*/  @!P0 BRA `(.L_x_2036) ;  /* 0xfffffffc00f08947 */ /* 0x002fea000383ffff */
[----:B------:R-:W-:Y:S05]  /*f680*/  BRA `(.L_x_2051) ;  /* 0xffffffe4008c7947 */ /* 0x000fea000383ffff */
.L_x_2039:
[----:B0-----:R0:W1:Y:S02]  /*f690*/  SYNCS.PHASECHK.TRANS64.TRYWAIT P1, [R6+URZ+0x31638], R5 ;  /* 0x03163805060075a7 */ /* 0x001064000802017f */
[----:B-1----:R-:W-:Y:S05]  /*f6a0*/  @!P1 NANOSLEEP.SYNCS 0x989680 ;  /* 0x009896800000995d */ /* 0x002fea0003900000 */
[----:B------:R-:W1:Y:S02]  /*f6b0*/  @!P1 SYNCS.PHASECHK.TRANS64 P1, [R6+URZ+0x31638], R5 ;  /* 0x03163805060095a7 */ /* 0x000e64000802007f */
[----:B-1----:R-:W-:Y:S05]  /*f6c0*/  @!P1 BRA `(.L_x_2039) ;  /* 0xfffffffc00f09947 */ /* 0x002fea000383ffff */
[----:B------:R-:W-:Y:S05]  /*f6d0*/  BRA `(.L_x_2052) ;  /* 0xfffffff000147947 */ /* 0x000fea000383ffff */
.L_x_2041:
[----:B------:R-:W-:-:S07]  /*f6e0*/  SHF.L.U32 R2, R4, 0x1f, RZ ;  /* 0x0000001f04027819 */ /* 0x000fce00000006ff */
.L_x_2053:
[----:B0-----:R0:W1:Y:S02]  /*f6f0*/  SYNCS.PHASECHK.TRANS64.TRYWAIT P1, [R20+URZ+0x31620], R2 ;  /* 0x03162002140075a7 */ /* 0x001064000802017f */
[----:B-1----:R-:W-:Y:S05]  /*f700*/  @!P1 NANOSLEEP.SYNCS 0x989680 ;  /* 0x009896800000995d */ /* 0x002fea0003900000 */
[----:B------:R-:W1:Y:S02]  /*f710*/  @!P1 SYNCS.PHASECHK.TRANS64 P1, [R20+URZ+0x31620], R2 ;  /* 0x03162002140095a7 */ /* 0x000e64000802007f */
[----:B-1----:R-:W-:Y:S05]  /*f720*/  @!P1 BRA `(.L_x_2053) ;  /* 0xfffffffc00f09947 */ /* 0x002fea000383ffff */
[----:B------:R-:W-:Y:S05]  /*f730*/  BRA `(.L_x_2054) ;  /* 0xfffffff000d07947 */ /* 0x000fea000383ffff */
.L_x_2044:
[----:B0-----:R0:W1:Y:S02]  /*f740*/  SYNCS.PHASECHK.TRANS64.TRYWAIT P1, [R6+URZ+0x31638], R15 ;  /* 0x0316380f060075a7 */ /* 0x001064000802017f */
[----:B-1----:R-:W-:Y:S05]  /*f750*/  @!P1 NANOSLEEP.SYNCS 0x989680 ;  /* 0x009896800000995d */ /* 0x002fea0003900000 */
[----:B------:R-:W1:Y:S02]  /*f760*/  @!P1 SYNCS.PHASECHK.TRANS64 P1, [R6+URZ+0x31638], R15 ;  /* 0x0316380f060095a7 */ /* 0x000e64000802007f */
[----:B-1----:R-:W-:Y:S05]  /*f770*/  @!P1 BRA `(.L_x_2044) ;  /* 0xfffffffc00f09947 */ /* 0x002fea000383ffff */
[----:B------:R-:W-:Y:S05]  /*f780*/  BRA `(.L_x_2055) ;  /* 0xfffffff400f07947 */ /* 0x000fea000383ffff */
.L_x_2047:
[----:B--2---:R2:W3:Y:S02]  /*f790*/  SYNCS.PHASECHK.TRANS64.TRYWAIT P0, [R5+URZ], R0 ;  /* 0x00000000050075a7 */ /* 0x0044e4000800017f */
[----:B---3--:R-:W-:Y:S05]  /*f7a0*/  @!P0 NANOSLEEP.SYNCS 0x989680 ;  /* 0x009896800000895d */ /* 0x008fea0003900000 */
[----:B------:R-:W3:Y:S02]  /*f7b0*/  @!P0 SYNCS.PHASECHK.TRANS64 P0, [R5+URZ], R0 ;  /* 0x00000000050085a7 */ /* 0x000ee4000800007f */
[----:B---3--:R-:W-:Y:S05]  /*f7c0*/  @!P0 BRA `(.L_x_2047) ;  /* 0xfffffffc00f08947 */ /* 0x008fea000383ffff */
[----:B------:R-:W-:Y:S05]  /*f7d0*/  BRA `(.L_x_2056) ;  /* 0xfffffffc00147947 */ /* 0x000fea000383ffff */
.L_x_2048:
[----:B--2---:R2:W3:Y:S02]  /*f7e0*/  SYNCS.PHASECHK.TRANS64.TRYWAIT P0, [R3+URZ], R0 ;  /* 0x00000000030075a7 */ /* 0x0044e4000800017f */
[----:B---3--:R-:W-:Y:S05]  /*f7f0*/  @!P0 NANOSLEEP.SYNCS 0x989680 ;  /* 0x009896800000895d */ /* 0x008fea0003900000 */
[----:B------:R-:W3:Y:S02]  /*f800*/  @!P0 SYNCS.PHASECHK.TRANS64 P0, [R3+URZ], R0 ;  /* 0x00000000030085a7 */ /* 0x000ee4000800007f */
[----:B---3--:R-:W-:Y:S05]  /*f810*/  @!P0 BRA `(.L_x_2048) ;  /* 0xfffffffc00f08947 */ /* 0x008fea000383ffff */
[----:B------:R-:W-:Y:S05]  /*f820*/  BRA `(.L_x_2057) ;  /* 0xfffffffc00247947 */ /* 0x000fea000383ffff */
.L_x_2058:
        /* <DEDUP_REMOVED lines=13> */
.L_x_2220:


//--------------------- .text._ZN7cutlass13device_kernelIN5flash32FlashAttnBwdPostprocessConvertdQIN4cute5tupleIJNS3_1CILi80EEENS5_ILi256EEEEEENS_6half_tEfNS_4arch4Sm90ELi256ENS3_8TiledMMAINS3_8MMA_AtomIJNS3_4SM904GMMA25MMA_64x16x16_F32F16F16_SSILNSF_5MajorE1ELSH_1ELNSF_7ScaleInE1ELSI_1EEEEEENS3_6LayoutINS4_IJNS5_ILi2EEENS5_ILi1EEESN_EEENS4_IJSN_NS5_ILi0EEESP_EEEEENS4_IJNS3_10UnderscoreESS_SS_EEEEELb1EEEEEvNT_6ParamsE --------------------------
	.section	.text._ZN7cutlass13device_kernelIN5flash32FlashAttnBwdPostprocessConvertdQIN4cute5tupleIJNS3_1CILi80EEENS5_ILi256EEEEEENS_6half_tEfNS_4arch4Sm90ELi256ENS3_8TiledMMAINS3_8MMA_AtomIJNS3_4SM904GMMA25MMA_64x16x16_F32F16F16_SSILNSF_5MajorE1ELSH_1ELNSF_7ScaleInE1ELSI_1EEEEEENS3_6LayoutINS4_IJNS5_ILi2EEENS5_ILi1EEESN_EEENS4_IJSN_NS5_ILi0EEESP_EEEEENS4_IJNS3_10UnderscoreESS_SS_EEEEELb1EEEEEvNT_6ParamsE,"ax",@progbits
	.align	128
.text._ZN7cutlass13device_kernelIN5flash32FlashAttnBwdPostprocessConvertdQIN4cute5tupleIJNS3_1CILi80EEENS5_ILi256EEEEEENS_6half_tEfNS_4arch4Sm90ELi256ENS3_8TiledMMAINS3_8MMA_AtomIJNS3_4SM904GMMA25MMA_64x16x16_F32F16F16_SSILNSF_5MajorE1ELSH_1ELNSF_7ScaleInE1ELSI_1EEEEEENS3_6LayoutINS4_IJNS5_ILi2EEENS5_ILi1EEESN_EEENS4_IJSN_NS5_ILi0EEESP_EEEEENS4_IJNS3_10UnderscoreESS_SS_EEEEELb1EEEEEvNT_6ParamsE:
        .type           _ZN7cutlass13device_kernelIN5flash32FlashAttnBwdPostprocessConvertdQIN4cute5tupleIJNS3_1CILi80EEENS5_ILi256EEEEEENS_6half_tEfNS_4arch4Sm90ELi256ENS3_8TiledMMAINS3_8MMA_AtomIJNS3_4SM904GMMA25MMA_64x16x16_F32F16F16_SSILNSF_5MajorE1ELSH_1ELNSF_7ScaleInE1ELSI_1EEEEEENS3_6LayoutINS4_IJNS5_ILi2EEENS5_ILi1EEESN_EEENS4_IJSN_NS5_ILi0EEESP_EEEEENS4_IJNS3_10UnderscoreESS_SS_EEEEELb1EEEEEvNT_6ParamsE,@function
        .size           _ZN7cutlass13device_kernelIN5flash32FlashAttnBwdPostprocessConvertdQIN4cute5tupleIJNS3_1CILi80EEENS5_ILi256EEEEEENS_6half_tEfNS_4arch4Sm90ELi256ENS3_8TiledMMAINS3_8MMA_AtomIJNS3_4SM904GMMA25MMA_64x16x16_F32F16F16_SSILNSF_5MajorE1ELSH_1ELNSF_7ScaleInE1ELSI_1EEEEEENS3_6LayoutINS4_IJNS5_ILi2EEENS5_ILi1EEESN_EEENS4_IJSN_NS5_ILi0EEESP_EEEEENS4_IJNS3_10UnderscoreESS_SS_EEEEELb1EEEEEvNT_6ParamsE,(.L_x_2221 - _ZN7cutlass13device_kernelIN5flash32FlashAttnBwdPostprocessConvertdQIN4cute5tupleIJNS3_1CILi80EEENS5_ILi256EEEEEENS_6half_tEfNS_4arch4Sm90ELi256ENS3_8TiledMMAINS3_8MMA_AtomIJNS3_4SM904GMMA25MMA_64x16x16_F32F16F16_SSILNSF_5MajorE1ELSH_1ELNSF_7ScaleInE1ELSI_1EEEEEENS3_6LayoutINS4_IJNS5_ILi2EEENS5_ILi1EEESN_EEENS4_IJSN_NS5_ILi0EEESP_EEEEENS4_IJNS3_10UnderscoreESS_SS_EEEEELb1EEEEEvNT_6ParamsE)
        .other          _ZN7cutlass13device_kernelIN5flash32FlashAttnBwdPostprocessConvertdQIN4cute5tupleIJNS3_1CILi80EEENS5_ILi256EEEEEENS_6half_tEfNS_4arch4Sm90ELi256ENS3_8TiledMMAINS3_8MMA_AtomIJNS3_4SM904GMMA25MMA_64x16x16_F32F16F16_SSILNSF_5MajorE1ELSH_1ELNSF_7ScaleInE1ELSI_1EEEEEENS3_6LayoutINS4_IJNS5_ILi2EEENS5_ILi1EEESN_EEENS4_IJSN_NS5_ILi0EEESP_EEEEENS4_IJNS3_10UnderscoreESS_SS_EEEEELb1EEEEEvNT_6ParamsE,@"STO_CUDA_ENTRY STV_DEFAULT"
_ZN7cutlass13device_kernelIN5flash32FlashAttnBwdPostprocessConvertdQIN4cute5tupleIJNS3_1CILi80EEENS5_ILi256EEEEEENS_6half_tEfNS_4arch4Sm90ELi256ENS3_8TiledMMAINS3_8MMA_AtomIJNS3_4SM904GMMA25MMA_64x16x16_F32F16F16_SSILNSF_5MajorE1ELSH_1ELNSF_7ScaleInE1ELSI_1EEEEEENS3_6LayoutINS4_IJNS5_ILi2EEENS5_ILi1EEESN_EEENS4_IJSN_NS5_ILi0EEESP_EEEEENS4_IJNS3_10UnderscoreESS_SS_EEEEELb1EEEEEvNT_6ParamsE:
[----:B------:R-:W-:Y:S08]  /*0000*/  LDC R1, c[0x0][0x28] ;  /* 0x00000a00ff017b82 */ /* 0x000ff00000000800 */
[----:B------:R-:W0:Y:S01]  /*0010*/  LDC.64 R4, c[0x0][0x278] ;  /* 0x00009e00ff047b82 */ /* 0x000e220000000a00 */
[----:B------:R-:W1:Y:S01]  /*0020*/  S2R R15, SR_CTAID.Z ;  /* 0x00000000000f7919 */ /* 0x000e620000002700 */
[----:B------:R-:W-:-:S06]  /*0030*/  ULDC.64 UR8, c[0x0][0x208] ;  /* 0x0000820000087ab9 */ /* 0x000fcc0000000a00 */
[----:B------:R-:W2:Y:S08]  /*0040*/  LDC.64 R10, c[0x0][0x270] ;  /* 0x00009c00ff0a7b82 */ /* 0x000eb00000000a00 */
[----:B------:R-:W1:Y:S01]  /*0050*/  LDC.64 R2, c[0x0][0x270] ;  /* 0x00009c00ff027b82 */ /* 0x000e620000000a00 */
[----:B0-----:R-:W-:-:S04]  /*0060*/  ISETP.NE.U32.AND P2, PT, R4, RZ, PT ;  /* 0x000000ff0400720c */ /* 0x001fc80003f45070 */
[----:B------:R-:W-:-:S03]  /*0070*/  ISETP.NE.AND.EX P2, PT, R5, RZ, PT, P2 ;  /* 0x000000ff0500720c */ /* 0x000fc60003f45320 */
[----:B------:R-:W0:Y:S01]  /*0080*/  LDC R9, c[0x0][0x240] ;  /* 0x00009000ff097b82 */ /* 0x000e220000000800 */
[----:B--2---:R-:W-:-:S04]  /*0090*/  ISETP.NE.U32.AND P1, PT, R10, RZ, PT ;  /* 0x000000ff0a00720c */ /* 0x004fc80003f25070 */
[----:B------:R-:W-:Y:S01]  /*00a0*/  ISETP.NE.AND.EX P1, PT, R11, RZ, PT, P1 ;  /* 0x000000ff0b00720c */ /* 0x000fe20003f25310 */
[----:B-1----:R-:W-:-:S04]  /*00b0*/  IMAD.WIDE R2, R15, 0x4, R2 ;  /* 0x000000040f027825 */ /* 0x002fc800078e0202 */
[----:B------:R-:W1:Y:S08]  /*00c0*/  @P2 LDC.64 R6, c[0x0][0x278] ;  /* 0x00009e00ff062b82 */ /* 0x000e700000000a00 */
[----:B------:R2:W5:Y:S01]  /*00d0*/  @P1 LDG.E R13, desc[UR8][R2.64] ;  /* 0x00000008020d1981 */ /* 0x000562000c1e1900 */
[----:B-1----:R-:W-:-:S05]  /*00e0*/  @P2 IMAD.WIDE R6, R15, 0x4, R6 ;  /* 0x000000040f062825 */ /* 0x002fca00078e0206 */
[----:B0-----:R2:W5:Y:S01]  /*00f0*/  @P2 LDG.E R9, desc[UR8][R6.64] ;  /* 0x0000000806092981 */ /* 0x001562000c1e1900 */
[----:B------:R-:W-:Y:S01]  /*0100*/  ISETP.NE.U32.AND P0, PT, R10, RZ, PT ;  /* 0x000000ff0a00720c */ /* 0x000fe20003f05070 */
[----:B------:R-:W0:Y:S03]  /*0110*/  S2R R4, SR_CTAID.X ;  /* 0x0000000000047919 */ /* 0x000e260000002500 */
[----:B------:R-:W-:Y:S01]  /*0120*/  ISETP.NE.AND.EX P0, PT, R11, RZ, PT, P0 ;  /* 0x000000ff0b00720c */ /* 0x000fe20003f05300 */
[----:B0-----:R-:W-:Y:S01]  /*0130*/  IMAD R0, R4, 0x50, RZ ;  /* 0x0000005004007824 */ /* 0x001fe200078e02ff */
[----:B--2---:R-:W-:Y:S11]  /*0140*/  @P2 BRA `(.L_x_2059) ;  /* 0x0000000000102947 */ /* 0x004ff60003800000 */
[----:B------:R-:W-:Y:S05]  /*0150*/  @!P1 BRA `(.L_x_2059) ;  /* 0x00000000000c9947 */ /* 0x000fea0003800000 */
[----:B------:R-:W2:Y:S04]  /*0160*/  LDG.E R6, desc[UR8][R2.64] ;  /* 0x0000000802067981 */ /* 0x000ea8000c1e1900 */
[----:B-----5:R-:W2:Y:S02]  /*0170*/  LDG.E R9, desc[UR8][R2.64+0x4] ;  /* 0x0000040802097981 */ /* 0x020ea4000c1e1900 */
[----:B--2---:R-:W-:-:S07]  /*0180*/  IMAD.IADD R9, R9, 0x1, -R6 ;  /* 0x0000000109097824 */ /* 0x004fce00078e0a06 */
.L_x_2059:
[----:B-----5:R-:W-:-:S13]  /*0190*/  ISETP.GE.AND P2, PT, R0, R9, PT ;  /* 0x000000090000720c */ /* 0x020fda0003f46270 */
[----:B------:R-:W-:Y:S05]  /*01a0*/  @P0 EXIT P2 ;  /* 0x000000000000094d */ /* 0x000fea0001000000 */
[----:B------:R-:W0:Y:S01]  /*01b0*/  S2R R7, SR_CTAID.Y ;  /* 0x0000000000077919 */ /* 0x000e220000002600 */
[C---:B------:R-:W-:Y:S01]  /*01c0*/  @P1 IMAD R0, R15.reuse, 0x50, R13 ;  /* 0x000000500f001824 */ /* 0x040fe200078e020d */
[----:B------:R-:W1:Y:S01]  /*01d0*/  LDC.64 R18, c[0x0][0x228] ;  /* 0x00008a00ff127b82 */ /* 0x000e620000000a00 */
[----:B------:R-:W-:Y:S01]  /*01e0*/  IMAD R11, R4, 0x5000, RZ ;  /* 0x00005000040b7824 */ /* 0x000fe200078e02ff */
[----:B------:R-:W2:Y:S01]  /*01f0*/  S2R R17, SR_TID.X ;  /* 0x0000000000117919 */ /* 0x000ea20000002100 */
[----:B------:R-:W-:Y:S01]  /*0200*/  @P1 IMAD.HI R0, R0, 0x66666667, RZ ;  /* 0x6666666700001827 */ /* 0x000fe200078e02ff */
[----:B------:R-:W-:Y:S01]  /*0210*/  SEL R6, R15, RZ, !P0 ;  /* 0x000000ff0f067207 */ /* 0x000fe20004000000 */
[----:B------:R-:W-:Y:S01]  /*0220*/  BSSY B0, `(.L_x_2060) ;  /* 0x0000030000007945 */ /* 0x000fe20003800000 */
[----:B------:R-:W3:Y:S02]  /*0230*/  S2R R25, SR_CgaCtaId ;  /* 0x0000000000197919 */ /* 0x000ee40000008800 */
[----:B------:R-:W-:Y:S01]  /*0240*/  @P1 SHF.R.U32.HI R3, RZ, 0x1f, R0 ;  /* 0x0000001fff031819 */ /* 0x000fe20000011600 */
[----:B------:R-:W4:Y:S03]  /*0250*/  LDC.64 R20, c[0x0][0x230] ;  /* 0x00008c00ff147b82 */ /* 0x000f260000000a00 */
[----:B------:R-:W-:-:S05]  /*0260*/  @P1 LEA.HI.SX32 R3, R0, R3, 0x1b ;  /* 0x0000000300031211 */ /* 0x000fca00078fdaff */
[----:B------:R-:W-:Y:S01]  /*0270*/  @P1 IMAD R5, R3, 0x5000, RZ ;  /* 0x0000500003051824 */ /* 0x000fe200078e02ff */
[----:B------:R-:W-:Y:S01]  /*0280*/  CS2R R2, SRZ ;  /* 0x0000000000027805 */ /* 0x000fe2000001ff00 */
[----:B------:R-:W5:Y:S02]  /*0290*/  LDC.64 R22, c[0x0][0x210] ;  /* 0x00008400ff167b82 */ /* 0x000f640000000a00 */
[--C-:B------:R-:W-:Y:S01]  /*02a0*/  @P1 IMAD.MOV.U32 R2, RZ, RZ, R5.reuse ;  /* 0x000000ffff021224 */ /* 0x100fe200078e0005 */
[----:B------:R-:W-:-:S04]  /*02b0*/  @P1 SHF.R.S32.HI R3, RZ, 0x1f, R5 ;  /* 0x0000001fff031819 */ /* 0x000fc80000011405 */
[C---:B------:R-:W-:Y:S02]  /*02c0*/  IADD3 R10, P2, R11.reuse, R2, RZ ;  /* 0x000000020b0a7210 */ /* 0x040fe40007f5e0ff */
[----:B0-----:R-:W-:Y:S02]  /*02d0*/  SHF.R.S32.HI R5, RZ, 0x1f, R7 ;  /* 0x0000001fff057819 */ /* 0x001fe40000011407 */
[----:B------:R-:W-:Y:S02]  /*02e0*/  LEA.HI.X.SX32 R11, R11, R3, 0x1, P2 ;  /* 0x000000030b0b7211 */ /* 0x000fe400010f0eff */
[----:B------:R-:W-:Y:S01]  /*02f0*/  SHF.R.S32.HI R3, RZ, 0x1f, R15 ;  /* 0x0000001fff037819 */ /* 0x000fe2000001140f */
[-C--:B-1----:R-:W-:Y:S02]  /*0300*/  IMAD R0, R5, R18.reuse, RZ ;  /* 0x0000001205007224 */ /* 0x082fe400078e02ff */
[----:B------:R-:W-:Y:S01]  /*0310*/  IMAD.WIDE.U32 R10, R7, R18, R10 ;  /* 0x00000012070a7225 */ /* 0x000fe200078e000a */
[----:B------:R-:W-:-:S02]  /*0320*/  SEL R3, R3, RZ, !P0 ;  /* 0x000000ff03037207 */ /* 0x000fc40004000000 */
[----:B--2---:R-:W-:Y:S01]  /*0330*/  ISETP.NE.AND P0, PT, R17, RZ, PT ;  /* 0x000000ff1100720c */ /* 0x004fe20003f05270 */
[----:B------:R-:W-:Y:S02]  /*0340*/  IMAD R19, R7, R19, R0 ;  /* 0x0000001307137224 */ /* 0x000fe400078e0200 */
[----:B----4-:R-:W-:-:S03]  /*0350*/  IMAD R0, R3, R20, RZ ;  /* 0x0000001403007224 */ /* 0x010fc600078e02ff */
[----:B------:R-:W-:Y:S01]  /*0360*/  IADD3 R11, R11, R19, RZ ;  /* 0x000000130b0b7210 */ /* 0x000fe20007ffe0ff */
[C---:B------:R-:W-:Y:S02]  /*0370*/  IMAD R15, R6.reuse, R21, R0 ;  /* 0x00000015060f7224 */ /* 0x040fe400078e0200 */
[----:B------:R-:W-:-:S04]  /*0380*/  IMAD.WIDE.U32 R10, R6, R20, R10 ;  /* 0x00000014060a7225 */ /* 0x000fc800078e000a */
[----:B------:R-:W-:Y:S01]  /*0390*/  IMAD.IADD R0, R11, 0x1, R15 ;  /* 0x000000010b007824 */ /* 0x000fe200078e020f */
[----:B-----5:R-:W-:-:S04]  /*03a0*/  LEA R22, P2, R10, R22, 0x2 ;  /* 0x000000160a167211 */ /* 0x020fc800078410ff */
[----:B------:R-:W-:Y:S01]  /*03b0*/  LEA.HI.X R0, R10, R23, R0, 0x2, P2 ;  /* 0x000000170a007211 */ /* 0x000fe200010f1400 */
[----:B---3--:R-:W-:Y:S08]  /*03c0*/  @P0 BRA `(.L_x_2061) ;  /* 0x0000000000540947 */ /* 0x008ff00003800000 */
[----:B------:R-:W0:Y:S01]  /*03d0*/  S2UR UR7, SR_CgaCtaId ;  /* 0x00000000000779c3 */ /* 0x000e220000008800 */
[----:B------:R-:W-:Y:S01]  /*03e0*/  UMOV UR6, 0x400 ;  /* 0x0000040000067882 */ /* 0x000fe20000000000 */
[----:B------:R-:W-:Y:S01]  /*03f0*/  UMOV UR4, 0x1 ;  /* 0x0000000100047882 */ /* 0x000fe20000000000 */
[----:B------:R-:W-:Y:S01]  /*0400*/  IMAD.MOV.U32 R2, RZ, RZ, 0x14000 ;  /* 0x00014000ff027424 */ /* 0x000fe200078e00ff */
[----:B------:R-:W-:-:S04]  /*0410*/  UIADD3 UR4, -UR4, 0x100000, URZ ;  /* 0x0010000004047890 */ /* 0x000fc8000fffe13f */
[----:B------:R-:W-:Y:S02]  /*0420*/  USHF.L.U32 UR5, UR4, 0xb, URZ ;  /* 0x0000000b04057899 */ /* 0x000fe4000800063f */
[----:B------:R-:W-:Y:S01]  /*0430*/  USHF.L.U32 UR4, UR4, 0x1, URZ ;  /* 0x0000000104047899 */ /* 0x000fe2000800063f */
[----:B------:R-:W-:Y:S01]  /*0440*/  PLOP3.LUT P0, PT, PT, PT, PT, 0x80, 0x0 ;  /* 0x000000000000781c */ /* 0x000fe20003f0f070 */
[----:B------:R-:W-:Y:S01]  /*0450*/  UMOV UR10, 0x1400 ;  /* 0x00001400000a7882 */ /* 0x000fe20000000000 */
[----:B0-----:R-:W-:-:S04]  /*0460*/  ULEA UR6, UR7, UR6, 0x18 ;  /* 0x0000000607067291 */ /* 0x001fc8000f8ec03f */
[----:B------:R-:W-:Y:S01]  /*0470*/  UIADD3 UR7, UR6, 0x1e000, URZ ;  /* 0x0001e00006077890 */ /* 0x000fe2000fffe03f */
[----:B------:R-:W0:Y:S07]  /*0480*/  FENCE.VIEW.ASYNC.S ;  /* 0x00000000000073c6 */ /* 0x000e2e0000000000 */
[----:B0-----:R0:W1:Y:S02]  /*0490*/  SYNCS.EXCH.64 URZ, [UR6+0x1e000], UR4 ;  /* 0x01e00004063f75b2 */ /* 0x0010640008000100 */
[----:B0-----:R-:W-:-:S02]  /*04a0*/  R2UR UR4, R22 ;  /* 0x00000000160472ca */ /* 0x001fc400000e0000 */
[----:B------:R-:W-:Y:S01]  /*04b0*/  R2UR UR5, R0 ;  /* 0x00000000000572ca */ /* 0x000fe200000e0000 */
[----:B-1----:R0:W-:-:S14]  /*04c0*/  SYNCS.ARRIVE.TRANS64 RZ, [UR6+0x1e000], R2 ;  /* 0x01e00002ffff79a7 */ /* 0x0021dc0008000006 */
.L_x_2062:
[----:B------:R-:W-:Y:S01]  /*04d0*/  @P0 ELECT P2, URZ, PT ;  /* 0x00000000003f082f */ /* 0x000fe20003840000 */
[----:B------:R1:W-:-:S12]  /*04e0*/  UBLKCP.S.G [UR6], [UR4], UR10 ;  /* 0x00000006040073ba */ /* 0x0003d8000800020a */
[----:B------:R-:W-:Y:S02]  /*04f0*/  @P2 PLOP3.LUT P0, PT, P2, PT, PT, 0x8, 0x0 ;  /* 0x000000000000281c */ /* 0x000fe4000170e170 */
[----:B------:R-:W-:-:S11]  /*0500*/  PLOP3.LUT P2, PT, PT, PT, PT, 0x8, 0x0 ;  /* 0x000000000000781c */ /* 0x000fd60003f4e170 */
[----:B-1----:R-:W-:Y:S05]  /*0510*/  @P0 BRA.U.ANY `(.L_x_2062) ;  /* 0xfffffffd00ec0947 */ /* 0x002fea000393ffff */
.L_x_2061:
[----:B------:R-:W-:Y:S05]  /*0520*/  BSYNC B0 ;  /* 0x0000000000007941 */ /* 0x000fea0003800000 */
.L_x_2060:
[----:B------:R-:W-:Y:S01]  /*0530*/  BAR.SYNC.DEFER_BLOCKING 0x0 ;  /* 0x0000000000007b1d */ /* 0x000fe20000010000 */
[----:B0-----:R-:W-:Y:S02]  /*0540*/  MOV R2, 0x400 ;  /* 0x0000040000027802 */ /* 0x001fe40000000f00 */
[----:B------:R-:W-:Y:S02]  /*0550*/  CS2R R98, SRZ ;  /* 0x0000000000627805 */ /* 0x000fe4000001ff00 */
[----:B------:R-:W-:Y:S02]  /*0560*/  SHF.L.U32 R11, RZ, 0x1f, RZ ;  /* 0x0000001fff0b7819 */ /* 0x000fe400000006ff */
[----:B------:R-:W-:Y:S02]  /*0570*/  LEA R2, R25, R2, 0x18 ;  /* 0x0000000219027211 */ /* 0x000fe400078ec0ff */
[----:B------:R-:W-:Y:S02]  /*0580*/  @P1 SHF.R.S32.HI R99, RZ, 0x1f, R13 ;  /* 0x0000001fff631819 */ /* 0x000fe4000001140d */
[----:B------:R-:W-:-:S07]  /*0590*/  @P1 MOV R98, R13 ;  /* 0x0000000d00621202 */ /* 0x000fce0000000f00 */
.L_x_2063:
[----:B0-----:R0:W1:Y:S02]  /*05a0*/  SYNCS.PHASECHK.TRANS64.TRYWAIT P0, [R2+URZ+0x1e000], R11 ;  /* 0x01e0000b020075a7 */ /* 0x001064000800017f */
[----:B-1----:R-:W-:Y:S05]  /*05b0*/  @!P0 NANOSLEEP.SYNCS 0x989680 ;  /* 0x009896800000895d */ /* 0x002fea0003900000 */
[----:B------:R-:W1:Y:S02]  /*05c0*/  @!P0 SYNCS.PHASECHK.TRANS64 P0, [R2+URZ+0x1e000], R11 ;  /* 0x01e0000b020085a7 */ /* 0x000e64000800007f */
[----:B-1----:R-:W-:Y:S05]  /*05d0*/  @!P0 BRA `(.L_x_2063) ;  /* 0xfffffffc00f08947 */ /* 0x002fea000383ffff */
[----:B------:R-:W-:Y:S01]  /*05e0*/  SHF.R.S32.HI R0, RZ, 0x1f, R17 ;  /* 0x0000001fff007819 */ /* 0x000fe20000011411 */
[----:B------:R-:W-:Y:S01]  /*05f0*/  ULDC UR4, c[0x0][0x268] ;  /* 0x00009a0000047ab9 */ /* 0x000fe20000000800 */
[----:B------:R-:W-:Y:S01]  /*0600*/  IMAD R9, R4, -0x50, R9 ;  /* 0xffffffb004097824 */ /* 0x000fe200078e0209 */
[----:B------:R-:W-:Y:S01]  /*0610*/  ULDC.64 UR6, c[0x0][0x258] ;  /* 0x0000960000067ab9 */ /* 0x000fe20000000a00 */
[CC--:B------:R-:W-:Y:S01]  /*0620*/  LEA.HI R8, R0.reuse, R17.reuse, RZ, 0x7 ;  /* 0x0000001100087211 */ /* 0x0c0fe200078f38ff */
[----:B------:R-:W-:Y:S01]  /*0630*/  BSSY B0, `(.L_x_2064) ;  /* 0x00000f1000007945 */ /* 0x000fe20003800000 */
[----:B------:R-:W-:Y:S02]  /*0640*/  LEA.HI R12, R0, R17, RZ, 0x4 ;  /* 0x00000011000c7211 */ /* 0x000fe400078f20ff */
[----:B------:R-:W-:Y:S02]  /*0650*/  LOP3.LUT R10, R8, 0x3fffff80, RZ, 0xc0, !PT ;  /* 0x3fffff80080a7812 */ /* 0x000fe400078ec0ff */
[----:B0-----:R-:W-:-:S02]  /*0660*/  SHF.R.S32.HI R11, RZ, 0x7, R8 ;  /* 0x00000007ff0b7819 */ /* 0x001fc40000011408 */
[CC--:B------:R-:W-:Y:S01]  /*0670*/  LEA.HI R8, R0.reuse, R17.reuse, RZ, 0x3 ;  /* 0x0000001100087211 */ /* 0x0c0fe200078f18ff */
[----:B------:R-:W-:Y:S01]  /*0680*/  IMAD.IADD R10, R17, 0x1, -R10 ;  /* 0x00000001110a7824 */ /* 0x000fe200078e0a0a */
[----:B------:R-:W-:Y:S02]  /*0690*/  LEA.HI R16, R0, R17, RZ, 0x5 ;  /* 0x0000001100107211 */ /* 0x000fe400078f28ff */
[----:B------:R-:W-:Y:S01]  /*06a0*/  SHF.R.S32.HI R15, RZ, 0x4, R12 ;  /* 0x00000004ff0f7819 */ /* 0x000fe2000001140c */
[C---:B------:R-:W-:Y:S01]  /*06b0*/  IMAD R10, R11.reuse, 0xa00, R10 ;  /* 0x00000a000b0a7824 */ /* 0x040fe200078e020a */
[----:B------:R-:W-:Y:S01]  /*06c0*/  SHF.R.S32.HI R0, RZ, 0x5, R16 ;  /* 0x00000005ff007819 */ /* 0x000fe20000011410 */
[----:B------:R-:W-:Y:S01]  /*06d0*/  IMAD.SHL.U32 R11, R11, 0x40, RZ ;  /* 0x000000400b0b7824 */ /* 0x000fe200078e00ff */
[----:B------:R-:W-:Y:S01]  /*06e0*/  LEA.HI R12, R12, R15, RZ, 0x1 ;  /* 0x0000000f0c0c7211 */ /* 0x000fe200078f08ff */
[----:B------:R-:W-:Y:S01]  /*06f0*/  IMAD.SHL.U32 R13, R10, 0x4, RZ ;  /* 0x000000040a0d7824 */ /* 0x000fe200078e00ff */
[----:B------:R-:W-:-:S02]  /*0700*/  LOP3.LUT R10, R8, 0xfffffff8, RZ, 0xc0, !PT ;  /* 0xfffffff8080a7812 */ /* 0x000fc400078ec0ff */
[----:B------:R-:W-:Y:S02]  /*0710*/  LOP3.LUT R12, R12, 0x1fffffe, RZ, 0xc0, !PT ;  /* 0x01fffffe0c0c7812 */ /* 0x000fe400078ec0ff */
[----:B------:R-:W-:Y:S01]  /*0720*/  LEA R14, R13, R2, 0x2 ;  /* 0x000000020d0e7211 */ /* 0x000fe200078e10ff */
[----:B------:R-:W-:Y:S01]  /*0730*/  IMAD.IADD R10, R17, 0x1, -R10 ;  /* 0x00000001110a7824 */ /* 0x000fe200078e0a0a */
[----:B------:R-:W-:Y:S02]  /*0740*/  SHF.R.S32.HI R13, RZ, 0x1f, R16 ;  /* 0x0000001fff0d7819 */ /* 0x000fe40000011410 */
[----:B------:R-:W-:Y:S01]  /*0750*/  LOP3.LUT R16, R16, 0xffffffe0, RZ, 0xc0, !PT ;  /* 0xffffffe010107812 */ /* 0x000fe200078ec0ff */
[----:B------:R-:W0:Y:S01]  /*0760*/  LDS.128 R40, [R14+0x800] ;  /* 0x000800000e287984 */ /* 0x000e220000000c00 */
[----:B------:R-:W-:Y:S02]  /*0770*/  LEA.HI R13, R13, R0, RZ, 0x2 ;  /* 0x000000000d0d7211 */ /* 0x000fe400078f10ff */
[----:B------:R-:W-:Y:S01]  /*0780*/  IADD3 R15, R15, -R12, RZ ;  /* 0x8000000c0f0f7210 */ /* 0x000fe20007ffe0ff */
[----:B------:R-:W-:Y:S01]  /*0790*/  IMAD.IADD R16, R17, 0x1, -R16 ;  /* 0x0000000111107824 */ /* 0x000fe200078e0a10 */
[----:B------:R-:W-:Y:S01]  /*07a0*/  LOP3.LUT R17, R13, 0xffffffc, RZ, 0xc0, !PT ;  /* 0x0ffffffc0d117812 */ /* 0x000fe200078ec0ff */
[----:B------:R-:W1:Y:S01]  /*07b0*/  LDS.128 R36, [R14+0x1000] ;  /* 0x001000000e247984 */ /* 0x000e620000000c00 */
[----:B------:R-:W-:-:S02]  /*07c0*/  SHF.R.S32.HI R13, RZ, 0x1f, R10 ;  /* 0x0000001fff0d7819 */ /* 0x000fc4000001140a */
[----:B------:R-:W-:Y:S01]  /*07d0*/  LEA.HI R12, R16, R16, RZ, 0x1 ;  /* 0x00000010100c7211 */ /* 0x000fe200078f08ff */
[----:B------:R-:W-:Y:S01]  /*07e0*/  IMAD.IADD R19, R0, 0x1, -R17 ;  /* 0x0000000100137824 */ /* 0x000fe200078e0a11 */
[----:B------:R-:W-:Y:S01]  /*07f0*/  LEA.HI R13, R13, R10, RZ, 0x2 ;  /* 0x0000000a0d0d7211 */ /* 0x000fe200078f10ff */
[----:B------:R-:W2:Y:S01]  /*0800*/  LDS.128 R32, [R14+0x1800] ;  /* 0x001800000e207984 */ /* 0x000ea20000000c00 */
[----:B------:R-:W-:Y:S02]  /*0810*/  SHF.R.S32.HI R12, RZ, 0x1, R12 ;  /* 0x00000001ff0c7819 */ /* 0x000fe4000001140c */
[----:B------:R-:W-:Y:S01]  /*0820*/  LOP3.LUT R17, R11, 0x40, RZ, 0xc0, !PT ;  /* 0x000000400b117812 */ /* 0x000fe200078ec0ff */
[C---:B------:R-:W-:Y:S01]  /*0830*/  IMAD.SHL.U32 R11, R13.reuse, 0x10, RZ ;  /* 0x000000100d0b7824 */ /* 0x040fe200078e00ff */
[----:B------:R-:W-:Y:S01]  /*0840*/  SHF.L.U32 R96, R16, 0x3, RZ ;  /* 0x0000000310607819 */ /* 0x000fe200000006ff */
[----:B------:R-:W-:Y:S01]  /*0850*/  IMAD R19, R12, 0x50, R19 ;  /* 0x000000500c137824 */ /* 0x000fe200078e0213 */
[----:B------:R-:W3:Y:S01]  /*0860*/  LDS.128 R20, [R14+0x3000] ;  /* 0x003000000e147984 */ /* 0x000ee20000000c00 */
[----:B------:R-:W-:-:S02]  /*0870*/  LOP3.LUT R13, R13, 0x7fffffc, RZ, 0xc0, !PT ;  /* 0x07fffffc0d0d7812 */ /* 0x000fc400078ec0ff */
[----:B------:R-:W-:Y:S01]  /*0880*/  LOP3.LUT R12, R17, 0x8, R96, 0xf8, !PT ;  /* 0x00000008110c7812 */ /* 0x000fe200078ef860 */
[----:B------:R-:W4:Y:S01]  /*0890*/  LDS.128 R28, [R14+0x2000] ;  /* 0x002000000e1c7984 */ /* 0x000f220000000c00 */
[----:B------:R-:W-:Y:S01]  /*08a0*/  LOP3.LUT R11, R11, 0x40, RZ, 0xc0, !PT ;  /* 0x000000400b0b7812 */ /* 0x000fe200078ec0ff */
[----:B------:R-:W-:Y:S01]  /*08b0*/  IMAD.IADD R13, R10, 0x1, -R13 ;  /* 0x000000010a0d7824 */ /* 0x000fe200078e0a0d */
[----:B------:R-:W-:Y:S01]  /*08c0*/  SHF.R.U32.HI R17, RZ, 0x3, R17 ;  /* 0x00000003ff117819 */ /* 0x000fe20000011611 */
[----:B------:R-:W5:Y:S01]  /*08d0*/  LDS.128 R56, [R14+0x3800] ;  /* 0x003800000e387984 */ /* 0x000f620000000c00 */
[----:B------:R-:W-:Y:S01]  /*08e0*/  LOP3.LUT R8, R11, 0x8, R8, 0xf8, !PT ;  /* 0x000000080b087812 */ /* 0x000fe200078ef808 */
[----:B------:R-:W-:Y:S01]  /*08f0*/  IMAD R10, R0, 0xa, R15 ;  /* 0x0000000a000a7824 */ /* 0x000fe200078e020f */
[----:B------:R-:W-:Y:S01]  /*0900*/  LOP3.LUT R12, R12, R17, RZ, 0x3c, !PT ;  /* 0x000000110c0c7212 */ /* 0x000fe200078e3cff */
[----:B------:R-:W5:Y:S01]  /*0910*/  LDS.128 R44, [R14] ;  /* 0x000000000e2c7984 */ /* 0x000f620000000c00 */
[----:B------:R-:W-:-:S02]  /*0920*/  SHF.R.U32.HI R11, RZ, 0x3, R11 ;  /* 0x00000003ff0b7819 */ /* 0x000fc4000001160b */
[----:B------:R-:W-:Y:S01]  /*0930*/  LEA R13, R10, R13, 0x3 ;  /* 0x0000000d0a0d7211 */ /* 0x000fe200078e18ff */
[----:B------:R-:W5:Y:S01]  /*0940*/  LDS.128 R24, [R14+0x2800] ;  /* 0x002800000e187984 */ /* 0x000f620000000c00 */
[----:B------:R-:W-:Y:S01]  /*0950*/  LOP3.LUT R8, R8, R11, RZ, 0x3c, !PT ;  /* 0x0000000b08087212 */ /* 0x000fe200078e3cff */
[----:B------:R-:W-:Y:S02]  /*0960*/  IMAD.U32 R11, R19, 0x10, R12 ;  /* 0x00000010130b7824 */ /* 0x000fe400078e000c */
[----:B------:R-:W5:Y:S01]  /*0970*/  LDS.128 R16, [R14+0x4000] ;  /* 0x004000000e107984 */ /* 0x000f620000000c00 */
[----:B0-----:R-:W-:Y:S01]  /*0980*/  FMUL.FTZ R12, R40, UR4 ;  /* 0x00000004280c7c20 */ /* 0x001fe20008410000 */
[----:B------:R-:W-:Y:S01]  /*0990*/  FMUL.FTZ R63, R41, UR4 ;  /* 0x00000004293f7c20 */ /* 0x000fe20008410000 */
[----:B------:R-:W-:Y:S01]  /*09a0*/  FMUL.FTZ R60, R42, UR4 ;  /* 0x000000042a3c7c20 */ /* 0x000fe20008410000 */
[----:B------:R-:W0:Y:S01]  /*09b0*/  LDS.128 R52, [R14+0x4800] ;  /* 0x004800000e347984 */ /* 0x000e220000000c00 */
[----:B------:R-:W-:Y:S01]  /*09c0*/  FMUL.FTZ R65, R43, UR4 ;  /* 0x000000042b417c20 */ /* 0x000fe20008410000 */
[----:B------:R-:W-:-:S02]  /*09d0*/  IMAD.U32 R13, R13, 0x10, R8 ;  /* 0x000000100d0d7824 */ /* 0x000fc400078e0008 */
[----:B-1----:R-:W-:Y:S01]  /*09e0*/  FMUL.FTZ R62, R36, UR4 ;  /* 0x00000004243e7c20 */ /* 0x002fe20008410000 */
[----:B------:R-:W1:Y:S01]  /*09f0*/  LDS.128 R48, [R14+0x5000] ;  /* 0x005000000e307984 */ /* 0x000e620000000c00 */
[----:B------:R-:W-:Y:S01]  /*0a00*/  FMUL.FTZ R67, R37, UR4 ;  /* 0x0000000425437c20 */ /* 0x000fe20008410000 */
[----:B------:R-:W-:Y:S01]  /*0a10*/  FMUL.FTZ R64, R38, UR4 ;  /* 0x0000000426407c20 */ /* 0x000fe20008410000 */
[----:B------:R-:W-:Y:S01]  /*0a20*/  FMUL.FTZ R69, R39, UR4 ;  /* 0x0000000427457c20 */ /* 0x000fe20008410000 */
[----:B------:R-:W1:Y:S01]  /*0a30*/  LDS.128 R40, [R14+0x6000] ;  /* 0x006000000e287984 */ /* 0x000e620000000c00 */
[----:B--2---:R-:W-:Y:S01]  /*0a40*/  FMUL.FTZ R66, R32, UR4 ;  /* 0x0000000420427c20 */ /* 0x004fe20008410000 */
[----:B------:R-:W-:Y:S01]  /*0a50*/  FMUL.FTZ R71, R33, UR4 ;  /* 0x0000000421477c20 */ /* 0x000fe20008410000 */
[----:B------:R-:W-:Y:S01]  /*0a60*/  FMUL.FTZ R68, R34, UR4 ;  /* 0x0000000422447c20 */ /* 0x000fe20008410000 */
[----:B------:R-:W2:Y:S01]  /*0a70*/  LDS.128 R36, [R14+0x6800] ;  /* 0x006800000e247984 */ /* 0x000ea20000000c00 */
[----:B------:R-:W-:-:S03]  /*0a80*/  FMUL.FTZ R73, R35, UR4 ;  /* 0x0000000423497c20 */ /* 0x000fc60008410000 */
[----:B------:R-:W2:Y:S01]  /*0a90*/  LDS.128 R32, [R14+0x7000] ;  /* 0x007000000e207984 */ /* 0x000ea20000000c00 */
[----:B---3--:R-:W-:Y:S01]  /*0aa0*/  FMUL.FTZ R78, R20, UR4 ;  /* 0x00000004144e7c20 */ /* 0x008fe20008410000 */
[----:B------:R-:W-:Y:S01]  /*0ab0*/  FMUL.FTZ R83, R21, UR4 ;  /* 0x0000000415537c20 */ /* 0x000fe20008410000 */
[----:B------:R-:W-:Y:S01]  /*0ac0*/  FMUL.FTZ R80, R22, UR4 ;  /* 0x0000000416507c20 */ /* 0x000fe20008410000 */
[----:B------:R-:W-:Y:S01]  /*0ad0*/  FMUL.FTZ R85, R23, UR4 ;  /* 0x0000000417557c20 */ /* 0x000fe20008410000 */
[----:B----4-:R-:W-:Y:S01]  /*0ae0*/  FMUL.FTZ R70, R28, UR4 ;  /* 0x000000041c467c20 */ /* 0x010fe20008410000 */
[----:B------:R-:W-:Y:S01]  /*0af0*/  FMUL.FTZ R75, R29, UR4 ;  /* 0x000000041d4b7c20 */ /* 0x000fe20008410000 */
[----:B------:R-:W-:Y:S01]  /*0b00*/  FMUL.FTZ R72, R30, UR4 ;  /* 0x000000041e487c20 */ /* 0x000fe20008410000 */
[----:B------:R-:W-:Y:S01]  /*0b10*/  FMUL.FTZ R77, R31, UR4 ;  /* 0x000000041f4d7c20 */ /* 0x000fe20008410000 */
[----:B------:R-:W3:Y:S01]  /*0b20*/  LDS.128 R20, [R14+0x8800] ;  /* 0x008800000e147984 */ /* 0x000ee20000000c00 */
[----:B-----5:R-:W-:Y:S01]  /*0b30*/  FMUL.FTZ R82, R56, UR4 ;  /* 0x0000000438527c20 */ /* 0x020fe20008410000 */
[----:B------:R-:W-:Y:S01]  /*0b40*/  FMUL.FTZ R87, R57, UR4 ;  /* 0x0000000439577c20 */ /* 0x000fe20008410000 */
[----:B------:R-:W-:Y:S01]  /*0b50*/  FMUL.FTZ R84, R58, UR4 ;  /* 0x000000043a547c20 */ /* 0x000fe20008410000 */
[----:B------:R-:W4:Y:S01]  /*0b60*/  LDS.128 R28, [R14+0x7800] ;  /* 0x007800000e1c7984 */ /* 0x000f220000000c00 */
        /* <DEDUP_REMOVED lines=9> */
[----:B------:R-:W5:Y:S01]  /*0c00*/  LDS.128 R56, [R14+0x9000] ;  /* 0x009000000e387984 */ /* 0x000f620000000c00 */
[----:B------:R-:W-:Y:S01]  /*0c10*/  FMUL.FTZ R86, R16, UR4 ;  /* 0x0000000410567c20 */ /* 0x000fe20008410000 */
[----:B------:R-:W-:Y:S01]  /*0c20*/  FMUL.FTZ R91, R17, UR4 ;  /* 0x00000004115b7c20 */ /* 0x000fe20008410000 */
[----:B------:R-:W-:Y:S01]  /*0c30*/  FMUL.FTZ R88, R18, UR4 ;  /* 0x0000000412587c20 */ /* 0x000fe20008410000 */
[----:B------:R-:W5:Y:S01]  /*0c40*/  LDS.128 R44, [R14+0x5800] ;  /* 0x005800000e2c7984 */ /* 0x000f620000000c00 */
[----:B------:R-:W-:Y:S01]  /*0c50*/  FMUL.FTZ R93, R19, UR4 ;  /* 0x00000004135d7c20 */ /* 0x000fe20008410000 */
[----:B0-----:R-:W-:Y:S01]  /*0c60*/  FMUL.FTZ R90, R53, UR4 ;  /* 0x00000004355a7c20 */ /* 0x001fe20008410000 */
[----:B------:R-:W-:Y:S01]  /*0c70*/  FMUL.FTZ R53, R54, UR4 ;  /* 0x0000000436357c20 */ /* 0x000fe20008410000 */
[----:B------:R-:W0:Y:S01]  /*0c80*/  LDS.128 R24, [R14+0x8000] ;  /* 0x008000000e187984 */ /* 0x000e220000000c00 */
[----:B------:R-:W-:Y:S01]  /*0c90*/  FMUL.FTZ R54, R55, UR4 ;  /* 0x0000000437367c20 */ /* 0x000fe20008410000 */
[----:B-1----:R-:W-:Y:S01]  /*0ca0*/  FMUL.FTZ R55, R49, UR4 ;  /* 0x0000000431377c20 */ /* 0x002fe20008410000 */
[----:B------:R-:W-:Y:S01]  /*0cb0*/  FMUL.FTZ R49, R50, UR4 ;  /* 0x0000000432317c20 */ /* 0x000fe20008410000 */
[----:B------:R-:W1:Y:S01]  /*0cc0*/  LDS.128 R16, [R14+0x9800] ;  /* 0x009800000e107984 */ /* 0x000e620000000c00 */
[----:B------:R-:W-:Y:S01]  /*0cd0*/  FMUL.FTZ R50, R51, UR4 ;  /* 0x0000000433327c20 */ /* 0x000fe20008410000 */
[----:B------:R-:W-:Y:S01]  /*0ce0*/  FMUL.FTZ R51, R41, UR4 ;  /* 0x0000000429337c20 */ /* 0x000fe20008410000 */
[----:B------:R-:W-:Y:S01]  /*0cf0*/  FMUL.FTZ R41, R42, UR4 ;  /* 0x000000042a297c20 */ /* 0x000fe20008410000 */
[----:B------:R-:W-:Y:S01]  /*0d00*/  FMUL.FTZ R42, R43, UR4 ;  /* 0x000000042b2a7c20 */ /* 0x000fe20008410000 */
[----:B--2---:R-:W-:Y:S01]  /*0d10*/  FMUL.FTZ R43, R37, UR4 ;  /* 0x00000004252b7c20 */ /* 0x004fe20008410000 */
        /* <DEDUP_REMOVED lines=8> */
[----:B---3--:R-:W-:Y:S01]  /*0da0*/  FMUL.FTZ R101, R20, UR4 ;  /* 0x0000000414657c20 */ /* 0x008fe20008410000 */
[----:B------:R-:W-:Y:S01]  /*0db0*/  FMUL.FTZ R104, R21, UR4 ;  /* 0x0000000415687c20 */ /* 0x000fe20008410000 */
[----:B------:R-:W-:Y:S01]  /*0dc0*/  FMUL.FTZ R103, R22, UR4 ;  /* 0x0000000416677c20 */ /* 0x000fe20008410000 */
[----:B------:R-:W-:Y:S01]  /*0dd0*/  FMUL.FTZ R106, R23, UR4 ;  /* 0x00000004176a7c20 */ /* 0x000fe20008410000 */
[----:B----4-:R-:W-:Y:S01]  /*0de0*/  FMUL.FTZ R35, R29, UR4 ;  /* 0x000000041d237c20 */ /* 0x010fe20008410000 */
[----:B------:R-:W-:Y:S01]  /*0df0*/  F2FP.F16.F32.PACK_AB R20, R15, R8 ;  /* 0x000000080f14723e */ /* 0x000fe200000000ff */
[----:B------:R-:W-:Y:S01]  /*0e00*/  FMUL.FTZ R29, R30, UR4 ;  /* 0x000000041e1d7c20 */ /* 0x000fe20008410000 */
[----:B------:R-:W-:Y:S01]  /*0e10*/  FMUL.FTZ R100, R31, UR4 ;  /* 0x000000041f647c20 */ /* 0x000fe20008410000 */
[----:B------:R-:W-:Y:S01]  /*0e20*/  F2FP.F16.F32.PACK_AB R21, R61, R10 ;  /* 0x0000000a3d15723e */ /* 0x000fe200000000ff */
[----:B------:R-:W-:Y:S01]  /*0e30*/  FMUL.FTZ R40, R40, UR4 ;  /* 0x0000000428287c20 */ /* 0x000fe20008410000 */
[----:B------:R-:W-:Y:S01]  /*0e40*/  F2FP.F16.F32.PACK_AB R22, R63, R12 ;  /* 0x0000000c3f16723e */ /* 0x000fe200000000ff */
[----:B------:R-:W-:Y:S01]  /*0e50*/  FMUL.FTZ R28, R28, UR4 ;  /* 0x000000041c1c7c20 */ /* 0x000fe20008410000 */
[----:B------:R-:W-:Y:S01]  /*0e60*/  F2FP.F16.F32.PACK_AB R23, R65, R60 ;  /* 0x0000003c4117723e */ /* 0x000fe200000000ff */
[----:B------:R-:W-:Y:S01]  /*0e70*/  FMUL.FTZ R32, R32, UR4 ;  /* 0x0000000420207c20 */ /* 0x000fe20008410000 */
[----:B-----5:R-:W-:Y:S01]  /*0e80*/  FMUL.FTZ R105, R57, UR4 ;  /* 0x0000000439697c20 */ /* 0x020fe20008410000 */
[----:B------:R-:W-:Y:S01]  /*0e90*/  LEA R8, R13, R2, 0x1 ;  /* 0x000000020d087211 */ /* 0x000fe200078e08ff */
[----:B------:R-:W-:Y:S01]  /*0ea0*/  FMUL.FTZ R57, R58, UR4 ;  /* 0x000000043a397c20 */ /* 0x000fe20008410000 */
[----:B------:R-:W-:Y:S01]  /*0eb0*/  FMUL.FTZ R58, R59, UR4 ;  /* 0x000000043b3a7c20 */ /* 0x000fe20008410000 */
[----:B------:R-:W-:Y:S01]  /*0ec0*/  FMUL.FTZ R44, R44, UR4 ;  /* 0x000000042c2c7c20 */ /* 0x000fe20008410000 */
[----:B------:R-:W-:Y:S01]  /*0ed0*/  FMUL.FTZ R45, R45, UR4 ;  /* 0x000000042d2d7c20 */ /* 0x000fe20008410000 */
[----:B------:R-:W-:Y:S01]  /*0ee0*/  FMUL.FTZ R46, R46, UR4 ;  /* 0x000000042e2e7c20 */ /* 0x000fe20008410000 */
[----:B------:R-:W-:Y:S01]  /*0ef0*/  FMUL.FTZ R47, R47, UR4 ;  /* 0x000000042f2f7c20 */ /* 0x000fe20008410000 */
[----:B0-----:R-:W-:Y:S01]  /*0f00*/  FMUL.FTZ R30, R24, UR4 ;  /* 0x00000004181e7c20 */ /* 0x001fe20008410000 */
[----:B------:R-:W-:Y:S01]  /*0f10*/  FMUL.FTZ R97, R25, UR4 ;  /* 0x0000000419617c20 */ /* 0x000fe20008410000 */
[----:B------:R-:W-:Y:S01]  /*0f20*/  FMUL.FTZ R31, R26, UR4 ;  /* 0x000000041a1f7c20 */ /* 0x000fe20008410000 */
[----:B------:R-:W-:Y:S01]  /*0f30*/  FMUL.FTZ R102, R27, UR4 ;  /* 0x000000041b667c20 */ /* 0x000fe20008410000 */
[----:B------:R-:W-:Y:S01]  /*0f40*/  F2FP.F16.F32.PACK_AB R24, R67, R62 ;  /* 0x0000003e4318723e */ /* 0x000fe200000000ff */
[----:B-1----:R-:W-:Y:S01]  /*0f50*/  FMUL.FTZ R10, R16, UR4 ;  /* 0x00000004100a7c20 */ /* 0x002fe20008410000 */
[----:B------:R-:W-:Y:S01]  /*0f60*/  F2FP.F16.F32.PACK_AB R25, R69, R64 ;  /* 0x000000404519723e */ /* 0x000fe200000000ff */
[----:B------:R-:W-:Y:S01]  /*0f70*/  FMUL.FTZ R61, R17, UR4 ;  /* 0x00000004113d7c20 */ /* 0x000fe20008410000 */
[----:B------:R-:W-:Y:S01]  /*0f80*/  F2FP.F16.F32.PACK_AB R26, R71, R66 ;  /* 0x00000042471a723e */ /* 0x000fe200000000ff */
[----:B------:R-:W-:Y:S01]  /*0f90*/  FMUL.FTZ R59, R18, UR4 ;  /* 0x00000004123b7c20 */ /* 0x000fe20008410000 */
[----:B------:R-:W-:Y:S01]  /*0fa0*/  F2FP.F16.F32.PACK_AB R27, R73, R68 ;  /* 0x00000044491b723e */ /* 0x000fe200000000ff */
[----:B------:R-:W-:Y:S01]  /*0fb0*/  FMUL.FTZ R60, R19, UR4 ;  /* 0x00000004133c7c20 */ /* 0x000fe20008410000 */
[----:B------:R-:W-:Y:S01]  /*0fc0*/  F2FP.F16.F32.PACK_AB R12, R75, R70 ;  /* 0x000000464b0c723e */ /* 0x000fe200000000ff */
[----:B------:R-:W-:Y:S01]  /*0fd0*/  FMUL.FTZ R56, R56, UR4 ;  /* 0x0000000438387c20 */ /* 0x000fe20008410000 */
[----:B------:R-:W-:Y:S01]  /*0fe0*/  F2FP.F16.F32.PACK_AB R13, R77, R72 ;  /* 0x000000484d0d723e */ /* 0x000fe200000000ff */
[----:B------:R0:W-:Y:S01]  /*0ff0*/  STSM.16.MT88.4 [R8+0x14000], R20 ;  /* 0x0140001408007844 */ /* 0x0001e20000004200 */
[----:B------:R-:W-:Y:S01]  /*1000*/  F2FP.F16.F32.PACK_AB R14, R79, R74 ;  /* 0x0000004a4f0e723e */ /* 0x000fe200000000ff */
[----:B------:R-:W-:Y:S01]  /*1010*/  ULDC UR4, c[0x0][0x244] ;  /* 0x0000910000047ab9 */ /* 0x000fe20000000800 */
[----:B------:R-:W-:Y:S01]  /*1020*/  F2FP.F16.F32.PACK_AB R15, R81, R76 ;  /* 0x0000004c510f723e */ /* 0x000fe200000000ff */
[----:B------:R-:W-:Y:S01]  /*1030*/  STSM.16.MT88.4 [R8+0x19000], R24 ;  /* 0x0190001808007844 */ /* 0x000fe20000004200 */
[----:B------:R-:W-:-:S02]  /*1040*/  F2FP.F16.F32.PACK_AB R16, R83, R78 ;  /* 0x0000004e5310723e */ /* 0x000fc400000000ff */
[----:B------:R-:W-:Y:S01]  /*1050*/  F2FP.F16.F32.PACK_AB R17, R85, R80 ;  /* 0x000000505511723e */ /* 0x000fe200000000ff */
[----:B------:R-:W-:Y:S01]  /*1060*/  STSM.16.MT88.4 [R8+0x14200], R12 ;  /* 0x0142000c08007844 */ /* 0x000fe20000004200 */
        /* <DEDUP_REMOVED lines=8> */
[----:B0-----:R-:W-:Y:S01]  /*10f0*/  F2FP.F16.F32.PACK_AB R20, R55, R48 ;  /* 0x000000303714723e */ /* 0x001fe200000000ff */
[----:B------:R-:W-:Y:S01]  /*1100*/  STSM.16.MT88.4 [R8+0x14400], R92 ;  /* 0x0144005c08007844 */ /* 0x000fe20000004200 */
[----:B------:R-:W-:Y:S02]  /*1110*/  F2FP.F16.F32.PACK_AB R21, R50, R49 ;  /* 0x000000313215723e */ /* 0x000fe400000000ff */
[----:B------:R-:W-:Y:S02]  /*1120*/  F2FP.F16.F32.PACK_AB R22, R45, R44 ;  /* 0x0000002c2d16723e */ /* 0x000fe400000000ff */
[----:B------:R-:W-:-:S02]  /*1130*/  F2FP.F16.F32.PACK_AB R23, R47, R46 ;  /* 0x0000002e2f17723e */ /* 0x000fc400000000ff */
[----:B------:R-:W-:Y:S01]  /*1140*/  F2FP.F16.F32.PACK_AB R42, R43, R36 ;  /* 0x000000242b2a723e */ /* 0x000fe200000000ff */
[----:B-1----:R-:W-:Y:S01]  /*1150*/  IMAD R18, R5, UR6, RZ ;  /* 0x0000000605127c24 */ /* 0x002fe2000f8e02ff */
[----:B------:R-:W-:Y:S01]  /*1160*/  F2FP.F16.F32.PACK_AB R33, R34, R33 ;  /* 0x000000212221723e */ /* 0x000fe200000000ff */
[----:B------:R0:W-:Y:S01]  /*1170*/  STSM.16.MT88.4 [R8+0x19400], R20 ;  /* 0x0194001408007844 */ /* 0x0001e20000004200 */
[----:B------:R-:W-:Y:S02]  /*1180*/  F2FP.F16.F32.PACK_AB R40, R51, R40 ;  /* 0x000000283328723e */ /* 0x000fe400000000ff */
        /* <DEDUP_REMOVED lines=10> */
[----:B------:R-:W-:Y:S02]  /*1230*/  F2FP.F16.F32.PACK_AB R57, R58, R57 ;  /* 0x000000393a39723e */ /* 0x000fe400000000ff */
[----:B------:R-:W-:Y:S01]  /*1240*/  F2FP.F16.F32.PACK_AB R56, R105, R56 ;  /* 0x000000386938723e */ /* 0x000fe200000000ff */
[----:B------:R-:W-:Y:S01]  /*1250*/  STSM.16.MT88.4 [R8+0x14800], R24 ;  /* 0x0148001808007844 */ /* 0x000fe20000004200 */
[----:B------:R-:W-:Y:S01]  /*1260*/  F2FP.F16.F32.PACK_AB R58, R61, R10 ;  /* 0x0000000a3d3a723e */ /* 0x000fe200000000ff */
[----:B------:R-:W-:Y:S01]  /*1270*/  IMAD R10, R11, 0x2, R2 ;  /* 0x000000020b0a7824 */ /* 0x000fe200078e0202 */
[----:B------:R-:W-:Y:S01]  /*1280*/  F2FP.F16.F32.PACK_AB R59, R60, R59 ;  /* 0x0000003b3c3b723e */ /* 0x000fe200000000ff */
[----:B------:R-:W-:Y:S01]  /*1290*/  VIADD R2, R2, 0x14000 ;  /* 0x0001400002027836 */ /* 0x000fe20000000000 */
[----:B0-----:R-:W-:Y:S01]  /*12a0*/  VIMNMX R22, R9, 0x50, PT ;  /* 0x0000005009167848 */ /* 0x001fe20003fe0100 */
[----:B------:R-:W-:Y:S01]  /*12b0*/  VIADD R9, R0, 0x8 ;  /* 0x0000000800097836 */ /* 0x000fe20000000000 */
[----:B------:R-:W-:Y:S01]  /*12c0*/  ISETP.GE.AND P0, PT, R96, UR4, PT ;  /* 0x0000000460007c0c */ /* 0x000fe2000bf06270 */
[----:B------:R0:W-:Y:S01]  /*12d0*/  STSM.16.MT88.4 [R8+0x19800], R56 ;  /* 0x0198003808007844 */ /* 0x0001e20000004200 */
[----:B------:R-:W-:Y:S01]  /*12e0*/  SHF.R.S32.HI R97, RZ, 0x1f, R96 ;  /* 0x0000001fff617819 */ /* 0x000fe20000011460 */
[----:B------:R-:W-:Y:S01]  /*12f0*/  ULDC.64 UR4, c[0x0][0x260] ;  /* 0x0000980000047ab9 */ /* 0x000fe20000000a00 */
[-C--:B------:R-:W-:Y:S01]  /*1300*/  ISETP.GE.OR P2, PT, R9, R22.reuse, P0 ;  /* 0x000000160900720c */ /* 0x080fe20000746670 */
[----:B------:R-:W-:Y:S01]  /*1310*/  BAR.SYNC.DEFER_BLOCKING 0x0 ;  /* 0x0000000000007b1d */ /* 0x000fe20000010000 */
[C---:B------:R-:W-:Y:S01]  /*1320*/  IMAD R9, R7.reuse, UR7, R18 ;  /* 0x0000000707097c24 */ /* 0x040fe2000f8e0212 */
[C---:B------:R-:W-:Y:S01]  /*1330*/  ISETP.GE.OR P3, PT, R0.reuse, R22, P0 ;  /* 0x000000160000720c */ /* 0x040fe20000766670 */
[----:B------:R-:W-:Y:S01]  /*1340*/  IMAD.WIDE.U32 R96, R7, UR6, R96 ;  /* 0x0000000607607c25 */ /* 0x000fe2000f8e0060 */
[----:B------:R-:W-:-:S02]  /*1350*/  IADD3 R16, P1, R0, R98, RZ ;  /* 0x0000006200107210 */ /* 0x000fc40007f3e0ff */
[C---:B------:R-:W-:Y:S01]  /*1360*/  IADD3 R5, R0.reuse, 0x10, RZ ;  /* 0x0000001000057810 */ /* 0x040fe20007ffe0ff */
[C---:B------:R-:W-:Y:S01]  /*1370*/  VIADD R7, R0.reuse, 0x28 ;  /* 0x0000002800077836 */ /* 0x040fe20000000000 */
[----:B------:R-:W-:Y:S01]  /*1380*/  IADD3 R97, R97, R9, RZ ;  /* 0x0000000961617210 */ /* 0x000fe20007ffe0ff */
[----:B------:R-:W-:Y:S01]  /*1390*/  IMAD R3, R3, UR4, RZ ;  /* 0x0000000403037c24 */ /* 0x000fe2000f8e02ff */
[----:B------:R-:W-:Y:S02]  /*13a0*/  LEA.HI.X.SX32 R17, R0, R99, 0x1, P1 ;  /* 0x0000006300117211 */ /* 0x000fe400008f0eff */
[-C--:B------:R-:W-:Y:S01]  /*13b0*/  ISETP.GE.OR P1, PT, R5, R22.reuse, P0 ;  /* 0x000000160500720c */ /* 0x080fe20000726670 */
[----:B------:R-:W-:Y:S01]  /*13c0*/  IMAD R3, R6, UR5, R3 ;  /* 0x0000000506037c24 */ /* 0x000fe2000f8e0203 */
[----:B------:R-:W-:Y:S01]  /*13d0*/  ISETP.GE.OR P4, PT, R7, R22, P0 ;  /* 0x000000160700720c */ /* 0x000fe20000786670 */
[C---:B0-----:R-:W-:Y:S01]  /*13e0*/  VIADD R8, R0.reuse, 0x18 ;  /* 0x0000001800087836 */ /* 0x041fe20000000000 */
[----:B------:R-:W-:Y:S01]  /*13f0*/  IADD3 R5, R0, 0x20, RZ ;  /* 0x0000002000057810 */ /* 0x000fe20007ffe0ff */
[----:B------:R-:W-:Y:S01]  /*1400*/  IMAD.WIDE.U32 R6, R6, UR4, R96 ;  /* 0x0000000406067c25 */ /* 0x000fe2000f8e0060 */
[----:B------:R-:W-:-:S02]  /*1410*/  LEA R2, R11, R2, 0x1 ;  /* 0x000000020b027211 */ /* 0x000fc400078e08ff */
[-C--:B------:R-:W-:Y:S01]  /*1420*/  ISETP.GE.OR P5, PT, R5, R22.reuse, P0 ;  /* 0x000000160500720c */ /* 0x080fe200007a6670 */
[----:B------:R-:W-:Y:S01]  /*1430*/  IMAD.WIDE R4, R4, 0x50, R16 ;  /* 0x0000005004047825 */ /* 0x000fe200078e0210 */
[----:B------:R-:W-:Y:S01]  /*1440*/  ISETP.GE.OR P6, PT, R8, R22, P0 ;  /* 0x000000160800720c */ /* 0x000fe200007c6670 */
[----:B------:R0:W1:Y:S02]  /*1450*/  LDS.128 R12, [R10+0x14900] ;  /* 0x014900000a0c7984 */ /* 0x0000640000000c00 */
[----:B------:R-:W-:Y:S01]  /*1460*/  VIADD R11, R0, 0x30 ;  /* 0x00000030000b7836 */ /* 0x000fe20000000000 */
[----:B------:R-:W-:Y:S01]  /*1470*/  IADD3 R3, R7, R3, RZ ;  /* 0x0000000307037210 */ /* 0x000fe20007ffe0ff */
[----:B------:R-:W-:Y:S08]  /*1480*/  @P3 BRA `(.L_x_2065) ;  /* 0x00000000002c3947 */ /* 0x000ff00003800000 */
[----:B------:R2:W3:Y:S01]  /*1490*/  LDS.128 R16, [R2] ;  /* 0x0000000002107984 */ /* 0x0004e20000000c00 */
[----:B------:R-:W-:Y:S02]  /*14a0*/  ULDC.64 UR4, c[0x0][0x250] ;  /* 0x0000940000047ab9 */ /* 0x000fe40000000a00 */
[----:B------:R-:W-:-:S04]  /*14b0*/  IMAD R21, R5, UR4, RZ ;  /* 0x0000000405157c24 */ /* 0x000fc8000f8e02ff */
[----:B------:R-:W-:Y:S02]  /*14c0*/  IMAD R21, R4, UR5, R21 ;  /* 0x0000000504157c24 */ /* 0x000fe4000f8e0215 */
[----:B--2---:R-:W-:-:S04]  /*14d0*/  IMAD.MOV.U32 R2, RZ, RZ, R6 ;  /* 0x000000ffff027224 */ /* 0x004fc800078e0006 */
[----:B------:R-:W-:Y:S01]  /*14e0*/  IMAD.WIDE.U32 R8, R4, UR4, R2 ;  /* 0x0000000404087c25 */ /* 0x000fe2000f8e0002 */
[----:B------:R-:W-:Y:S02]  /*14f0*/  ULDC.64 UR4, c[0x0][0x238] ;  /* 0x00008e0000047ab9 */ /* 0x000fe40000000a00 */
[----:B------:R-:W-:Y:S02]  /*1500*/  LEA R20, P3, R8, UR4, 0x1 ;  /* 0x0000000408147c11 */ /* 0x000fe4000f8608ff */
[----:B------:R-:W-:-:S04]  /*1510*/  IADD3 R9, R9, R21, RZ ;  /* 0x0000001509097210 */ /* 0x000fc80007ffe0ff */
[----:B------:R-:W-:-:S05]  /*1520*/  LEA.HI.X R21, R8, UR5, R9, 0x1, P3 ;  /* 0x0000000508157c11 */ /* 0x000fca00098f0c09 */
[----:B---3--:R2:W-:Y:S02]  /*1530*/  STG.E.128 desc[UR8][R20.64], R16 ;  /* 0x0000001014007986 */ /* 0x0085e4000c101d08 */
.L_x_2065:
[----:B------:R-:W-:Y:S05]  /*1540*/  BSYNC B0 ;  /* 0x0000000000007941 */ /* 0x000fea0003800000 */
.L_x_2064:
[----:B--2---:R2:W3:Y:S01]  /*1550*/  LDS.128 R16, [R10+0x14100] ;  /* 0x014100000a107984 */ /* 0x0044e20000000c00 */
[----:B------:R-:W-:Y:S01]  /*1560*/  BSSY B0, `(.L_x_2066) ;  /* 0x0000011000007945 */ /* 0x000fe20003800000 */
[----:B------:R-:W-:Y:S01]  /*1570*/  ISETP.GE.OR P3, PT, R11, R22, P0 ;  /* 0x000000160b00720c */ /* 0x000fe20000766670 */
[----:B------:R-:W-:Y:S02]  /*1580*/  VIADD R11, R0, 0x38 ;  /* 0x00000038000b7836 */ /* 0x000fe40000000000 */
[----:B------:R-:W-:Y:S10]  /*1590*/  @P2 BRA `(.L_x_2067) ;  /* 0x0000000000342947 */ /* 0x000ff40003800000 */
[----:B------:R-:W-:Y:S01]  /*15a0*/  IADD3 R21, P2, R4, 0x8, RZ ;  /* 0x0000000804157810 */ /* 0x000fe20007f5e0ff */
[----:B------:R-:W-:Y:S01]  /*15b0*/  ULDC.64 UR4, c[0x0][0x250] ;  /* 0x0000940000047ab9 */ /* 0x000fe20000000a00 */
[----:B------:R-:W-:Y:S02]  /*15c0*/  MOV R9, R3 ;  /* 0x0000000300097202 */ /* 0x000fe40000000f00 */
[----:B------:R-:W-:-:S05]  /*15d0*/  IADD3.X R8, RZ, R5, RZ, P2, !PT ;  /* 0x00000005ff087210 */ /* 0x000fca00017fe4ff */
        /* <DEDUP_REMOVED lines=9> */
.L_x_2067:
[----:B------:R-:W-:Y:S05]  /*1670*/  BSYNC B0 ;  /* 0x0000000000007941 */ /* 0x000fea0003800000 */
.L_x_2066:
[----:B---34-:R3:W4:Y:S01]  /*1680*/  LDS.128 R16, [R10+0x14200] ;  /* 0x014200000a107984 */ /* 0x0187220000000c00 */
[----:B------:R-:W-:Y:S01]  /*1690*/  BSSY B0, `(.L_x_2068) ;  /* 0x0000012000007945 */ /* 0x000fe20003800000 */
[----:B------:R-:W-:Y:S02]  /*16a0*/  ISETP.GE.OR P2, PT, R11, R22, P0 ;  /* 0x000000160b00720c */ /* 0x000fe40000746670 */
[C---:B------:R-:W-:Y:S01]  /*16b0*/  IADD3 R11, R0.reuse, 0x40, RZ ;  /* 0x00000040000b7810 */ /* 0x040fe20007ffe0ff */
[----:B------:R-:W-:Y:S01]  /*16c0*/  VIADD R0, R0, 0x48 ;  /* 0x0000004800007836 */ /* 0x000fe20000000000 */
[----:B------:R-:W-:Y:S09]  /*16d0*/  @P1 BRA `(.L_x_2069) ;  /* 0x0000000000341947 */ /* 0x000ff20003800000 */
        /* <DEDUP_REMOVED lines=13> */
.L_x_2069:
[----:B------:R-:W-:Y:S05]  /*17b0*/  BSYNC B0 ;  /* 0x0000000000007941 */ /* 0x000fea0003800000 */
.L_x_2068:
[----:B----4-:R4:W0:Y:S01]  /*17c0*/  LDS.128 R16, [R10+0x14300] ;  /* 0x014300000a107984 */ /* 0x0108220000000c00 */
[----:B------:R-:W-:Y:S01]  /*17d0*/  BSSY B0, `(.L_x_2070) ;  /* 0x0000011000007945 */ /* 0x000fe20003800000 */
[-C--:B------:R-:W-:Y:S02]  /*17e0*/  ISETP.GE.OR P1, PT, R11, R22.reuse, P0 ;  /* 0x000000160b00720c */ /* 0x080fe40000726670 */
[----:B------:R-:W-:Y:S01]  /*17f0*/  ISETP.GE.OR P0, PT, R0, R22, P0 ;  /* 0x000000160000720c */ /* 0x000fe20000706670 */
[----:B------:R-:W-:-:S12]  /*1800*/  @P6 BRA `(.L_x_2071) ;  /* 0x0000000000346947 */ /* 0x000fd80003800000 */
[----:B------:R-:W-:Y:S01]  /*1810*/  IADD3 R11, P6, R4, 0x18, RZ ;  /* 0x00000018040b7810 */ /* 0x000fe20007fde0ff */
[----:B------:R-:W-:Y:S01]  /*1820*/  ULDC.64 UR4, c[0x0][0x250] ;  /* 0x0000940000047ab9 */ /* 0x000fe20000000a00 */
[----:B------:R-:W-:Y:S01]  /*1830*/  MOV R9, R3 ;  /* 0x0000000300097202 */ /* 0x000fe20000000f00 */
[----:B------:R-:W-:Y:S01]  /*1840*/  IMAD.MOV.U32 R8, RZ, RZ, R6 ;  /* 0x000000ffff087224 */ /* 0x000fe200078e0006 */
[----:B------:R-:W-:-:S03]  /*1850*/  IADD3.X R0, RZ, R5, RZ, P6, !PT ;  /* 0x00000005ff007210 */ /* 0x000fc600037fe4ff */
        /* <DEDUP_REMOVED lines=8> */
.L_x_2071:
[----:B------:R-:W-:Y:S05]  /*18e0*/  BSYNC B0 ;  /* 0x0000000000007941 */ /* 0x000fea0003800000 */
.L_x_2070:
[----:B0-----:R0:W0:Y:S01]  /*18f0*/  LDS.128 R16, [R10+0x14400] ;  /* 0x014400000a107984 */ /* 0x0010220000000c00 */
[----:B------:R-:W-:Y:S04]  /*1900*/  BSSY B0, `(.L_x_2072) ;  /* 0x000000f000007945 */ /* 0x000fe80003800000 */
[----:B------:R-:W-:Y:S05]  /*1910*/  @P5 BRA `(.L_x_2073) ;  /* 0x0000000000345947 */ /* 0x000fea0003800000 */
        /* <DEDUP_REMOVED lines=13> */
.L_x_2073:
[----:B------:R-:W-:Y:S05]  /*19f0*/  BSYNC B0 ;  /* 0x0000000000007941 */ /* 0x000fea0003800000 */
.L_x_2072:
        /* <DEDUP_REMOVED lines=16> */
.L_x_2075:
[----:B------:R-:W-:Y:S05]  /*1b00*/  BSYNC B0 ;  /* 0x0000000000007941 */ /* 0x000fea0003800000 */
.L_x_2074:
        /* <DEDUP_REMOVED lines=16> */
.L_x_2077:
[----:B------:R-:W-:Y:S05]  /*1c10*/  BSYNC B0 ;  /* 0x0000000000007941 */ /* 0x000fea0003800000 */
.L_x_2076:
        /* <DEDUP_REMOVED lines=16> */
.L_x_2079:
[----:B------:R-:W-:Y:S05]  /*1d20*/  BSYNC B0 ;  /* 0x0000000000007941 */ /* 0x000fea0003800000 */
.L_x_2078:
[----:B0-234-:R-:W0:Y:S01]  /*1d30*/  LDS.128 R8, [R10+0x14800] ;  /* 0x014800000a087984 */ /* 0x01de220000000c00 */
        /* <DEDUP_REMOVED lines=15> */
.L_x_2081:
[----:B------:R-:W-:Y:S05]  /*1e30*/  BSYNC B0 ;  /* 0x0000000000007941 */ /* 0x000fea0003800000 */
.L_x_2080:
[----:B------:R-:W-:Y:S05]  /*1e40*/  @P0 EXIT ;  /* 0x000000000000094d */ /* 0x000fea0003800000 */
[----:B------:R-:W-:Y:S01]  /*1e50*/  IADD3 R7, P0, R4, 0x48, RZ ;  /* 0x0000004804077810 */ /* 0x000fe20007f1e0ff */
[----:B------:R-:W-:Y:S01]  /*1e60*/  ULDC.64 UR4, c[0x0][0x250] ;  /* 0x0000940000047ab9 */ /* 0x000fe20000000a00 */
[----:B------:R-:W-:Y:S02]  /*1e70*/  IMAD.MOV.U32 R2, RZ, RZ, R6 ;  /* 0x000000ffff027224 */ /* 0x000fe400078e0006 */
[----:B------:R-:W-:Y:S02]  /*1e80*/  IADD3.X R4, RZ, R5, RZ, P0, !PT ;  /* 0x00000005ff047210 */ /* 0x000fe400007fe4ff */
[----:B------:R-:W-:-:S04]  /*1e90*/  IMAD.WIDE.U32 R2, R7, UR4, R2 ;  /* 0x0000000407027c25 */ /* 0x000fc8000f8e0002 */
[----:B------:R-:W-:-:S04]  /*1ea0*/  IMAD R4, R4, UR4, RZ ;  /* 0x0000000404047c24 */ /* 0x000fc8000f8e02ff */
[----:B------:R-:W-:Y:S01]  /*1eb0*/  IMAD R7, R7, UR5, R4 ;  /* 0x0000000507077c24 */ /* 0x000fe2000f8e0204 */
[----:B------:R-:W-:Y:S02]  /*1ec0*/  ULDC.64 UR4, c[0x0][0x238] ;  /* 0x00008e0000047ab9 */ /* 0x000fe40000000a00 */
[----:B------:R-:W-:Y:S02]  /*1ed0*/  LEA R4, P0, R2, UR4, 0x1 ;  /* 0x0000000402047c11 */ /* 0x000fe4000f8008ff */
[----:B------:R-:W-:-:S04]  /*1ee0*/  IADD3 R3, R3, R7, RZ ;  /* 0x0000000703037210 */ /* 0x000fc80007ffe0ff */
[----:B------:R-:W-:-:S05]  /*1ef0*/  LEA.HI.X R5, R2, UR5, R3, 0x1, P0 ;  /* 0x0000000502057c11 */ /* 0x000fca00080f0c03 */
[----:B-1----:R-:W-:Y:S01]  /*1f00*/  STG.E.128 desc[UR8][R4.64], R12 ;  /* 0x0000000c04007986 */ /* 0x002fe2000c101d08 */
[----:B------:R-:W-:Y:S05]  /*1f10*/  EXIT ;  /* 0x000000000000794d */ /* 0x000fea0003800000 */
.L_x_2082:
        /* <DEDUP_REMOVED lines=14> */
.L_x_2221:


//--------------------- .text._ZN7cutlass13device_kernelIN5flash32FlashAttnBwdPostprocessConvertdQIN4cute5tupleIJNS3_1CILi64EEENS5_ILi256EEEEEENS_6half_tEfNS_4arch4Sm90ELi256ENS3_8TiledMMAINS3_8MMA_AtomIJNS3_4SM904GMMA25MMA_64x64x16_F32F16F16_SSILNSF_5MajorE1ELSH_0ELNSF_7ScaleInE1ELSI_1EEEEEENS3_6LayoutINS4_IJNS5_ILi2EEENS5_ILi1EEESN_EEENS4_IJSN_NS5_ILi0EEESP_EEEEENS4_IJNS3_10UnderscoreESS_SS_EEEEELb1EEEEEvNT_6ParamsE --------------------------
	.section	.text._ZN7cutlass13device_kernelIN5flash32FlashAttnBwdPostprocessConvertdQIN4cute5tupleIJNS3_1CILi64EEENS5_ILi256EEEEEENS_6half_tEfNS_4arch4Sm90ELi256ENS3_8TiledMMAINS3_8MMA_AtomIJNS3_4SM904GMMA25MMA_64x64x16_F32F16F16_SSILNSF_5MajorE1ELSH_0ELNSF_7ScaleInE1ELSI_1EEEEEENS3_6LayoutINS4_IJNS5_ILi2EEENS5_ILi1EEESN_EEENS4_IJSN_NS5_ILi0EEESP_EEEEENS4_IJNS3_10UnderscoreESS_SS_EEEEELb1EEEEEvNT_6ParamsE,"ax",@progbits
	.align	128
.text._ZN7cutlass13device_kernelIN5flash32FlashAttnBwdPostprocessConvertdQIN4cute5tupleIJNS3_1CILi64EEENS5_ILi256EEEEEENS_6half_tEfNS_4arch4Sm90ELi256ENS3_8TiledMMAINS3_8MMA_AtomIJNS3_4SM904GMMA25MMA_64x64x16_F32F16F16_SSILNSF_5MajorE1ELSH_0ELNSF_7ScaleInE1ELSI_1EEEEEENS3_6LayoutINS4_IJNS5_ILi2EEENS5_ILi1EEESN_EEENS4_IJSN_NS5_ILi0EEESP_EEEEENS4_IJNS3_10UnderscoreESS_SS_EEEEELb1EEEEEvNT_6ParamsE:
        .type           _ZN7cutlass13device_kernelIN5flash32FlashAttnBwdPostprocessConvertdQIN4cute5tupleIJNS3_1CILi64EEENS5_ILi256EEEEEENS_6half_tEfNS_4arch4Sm90ELi256ENS3_8TiledMMAINS3_8MMA_AtomIJNS3_4SM904GMMA25MMA_64x64x16_F32F16F16_SSILNSF_5MajorE1ELSH_0ELNSF_7ScaleInE1ELSI_1EEEEEENS3_6LayoutINS4_IJNS5_ILi2EEENS5_ILi1EEESN_EEENS4_IJSN_NS5_ILi0EEESP_EEEEENS4_IJNS3_10UnderscoreESS_SS_EEEEELb1EEEEEvNT_6ParamsE,@function
        .size           _ZN7cutlass13device_kernelIN5flash32FlashAttnBwdPostprocessConvertdQIN4cute5tupleIJNS3_1CILi64EEENS5_ILi256EEEEEENS_6half_tEfNS_4arch4Sm90ELi256ENS3_8TiledMMAINS3_8MMA_AtomIJNS3_4SM904GMMA25MMA_64x64x16_F32F16F16_SSILNSF_5MajorE1ELSH_0ELNSF_7ScaleInE1ELSI_1EEEEEENS3_6LayoutINS4_IJNS5_ILi2EEENS5_ILi1EEESN_EEENS4_IJSN_NS5_ILi0EEESP_EEEEENS4_IJNS3_10UnderscoreESS_SS_EEEEELb1EEEEEvNT_6ParamsE,(.L_x_2222 - _ZN7cutlass13device_kernelIN5flash32FlashAttnBwdPostprocessConvertdQIN4cute5tupleIJNS3_1CILi64EEENS5_ILi256EEEEEENS_6half_tEfNS_4arch4Sm90ELi256ENS3_8TiledMMAINS3_8MMA_AtomIJNS3_4SM904GMMA25MMA_64x64x16_F32F16F16_SSILNSF_5MajorE1ELSH_0ELNSF_7ScaleInE1ELSI_1EEEEEENS3_6LayoutINS4_IJNS5_ILi2EEENS5_ILi1EEESN_EEENS4_IJSN_NS5_ILi0EEESP_EEEEENS4_IJNS3_10UnderscoreESS_SS_EEEEELb1EEEEEvNT_6ParamsE)
        .other          _ZN7cutlass13device_kernelIN5flash32FlashAttnBwdPostprocessConvertdQIN4cute5tupleIJNS3_1CILi64EEENS5_ILi256EEEEEENS_6half_tEfNS_4arch4Sm90ELi256ENS3_8TiledMMAINS3_8MMA_AtomIJNS3_4SM904GMMA25MMA_64x64x16_F32F16F16_SSILNSF_5MajorE1ELSH_0ELNSF_7ScaleInE1ELSI_1EEEEEENS3_6LayoutINS4_IJNS5_ILi2EEENS5_ILi1EEESN_EEENS4_IJSN_NS5_ILi0EEESP_EEEEENS4_IJNS3_10UnderscoreESS_SS_EEEEELb1EEEEEvNT_6ParamsE,@"STO_CUDA_ENTRY STV_DEFAULT"
_ZN7cutlass13device_kernelIN5flash32FlashAttnBwdPostprocessConvertdQIN4cute5tupleIJNS3_1CILi64EEENS5_ILi256EEEEEENS_6half_tEfNS_4arch4Sm90ELi256ENS3_8TiledMMAINS3_8MMA_AtomIJNS3_4SM904GMMA25MMA_64x64x16_F32F16F16_SSILNSF_5MajorE1ELSH_0ELNSF_7ScaleInE1ELSI_1EEEEEENS3_6LayoutINS4_IJNS5_ILi2EEENS5_ILi1EEESN_EEENS4_IJSN_NS5_ILi0EEESP_EEEEENS4_IJNS3_10UnderscoreESS_SS_EEEEELb1EEEEEvNT_6ParamsE:
[----:B------:R-:W-:Y:S08]  /*0000*/  LDC R1, c[0x0][0x28] ;  /* 0x00000a00ff017b82 */ /* 0x000ff00000000800 */
[----:B------:R-:W0:Y:S01]  /*0010*/  LDC.64 R4, c[0x0][0x278] ;  /* 0x00009e00ff047b82 */ /* 0x000e220000000a00 */
[----:B------:R-:W1:Y:S01]  /*0020*/  S2R R15, SR_CTAID.Z ;  /* 0x00000000000f7919 */ /* 0x000e620000002700 */
[----:B------:R-:W-:-:S06]  /*0030*/  ULDC.64 UR8, c[0x0][0x208] ;  /* 0x0000820000087ab9 */ /* 0x000fcc0000000a00 */
[----:B------:R-:W2:Y:S08]  /*0040*/  LDC.64 R8, c[0x0][0x270] ;  /* 0x00009c00ff087b82 */ /* 0x000eb00000000a00 */
[----:B------:R-:W1:Y:S01]  /*0050*/  LDC.64 R2, c[0x0][0x270] ;  /* 0x00009c00ff027b82 */ /* 0x000e620000000a00 */
[----:B0-----:R-:W-:-:S04]  /*0060*/  ISETP.NE.U32.AND P2, PT, R4, RZ, PT ;  /* 0x000000ff0400720c */ /* 0x001fc80003f45070 */
[----:B------:R-:W-:Y:S02]  /*0070*/  ISETP.NE.AND.EX P2, PT, R5, RZ, PT, P2 ;  /* 0x000000ff0500720c */ /* 0x000fe40003f45320 */
[----:B--2---:R-:W-:-:S04]  /*0080*/  ISETP.NE.U32.AND P1, PT, R8, RZ, PT ;  /* 0x000000ff0800720c */ /* 0x004fc80003f25070 */
[----:B------:R-:W-:Y:S01]  /*0090*/  ISETP.NE.AND.EX P1, PT, R9, RZ, PT, P1 ;  /* 0x000000ff0900720c */ /* 0x000fe20003f25310 */
[----:B------:R-:W-:Y:S01]  /*00a0*/  ULDC UR4, c[0x0][0x240] ;  /* 0x0000900000047ab9 */ /* 0x000fe20000000800 */
[----:B-1----:R-:W-:-:S05]  /*00b0*/  IMAD.WIDE R2, R15, 0x4, R2 ;  /* 0x000000040f027825 */ /* 0x002fca00078e0202 */
[----:B------:R-:W0:Y:S01]  /*00c0*/  @P2 LDC.64 R6, c[0x0][0x278] ;  /* 0x00009e00ff062b82 */ /* 0x000e220000000a00 */
[----:B------:R-:W-:-:S05]  /*00d0*/  IMAD.U32 R0, RZ, RZ, UR4 ;  /* 0x00000004ff007e24 */ /* 0x000fca000f8e00ff */
[----:B------:R1:W5:Y:S01]  /*00e0*/  @P1 LDG.E R13, desc[UR8][R2.64] ;  /* 0x00000008020d1981 */ /* 0x000362000c1e1900 */
[----:B0-----:R-:W-:-:S05]  /*00f0*/  @P2 IMAD.WIDE R6, R15, 0x4, R6 ;  /* 0x000000040f062825 */ /* 0x001fca00078e0206 */
[----:B------:R1:W5:Y:S01]  /*0100*/  @P2 LDG.E R0, desc[UR8][R6.64] ;  /* 0x0000000806002981 */ /* 0x000362000c1e1900 */
[----:B------:R-:W-:Y:S01]  /*0110*/  ISETP.NE.U32.AND P0, PT, R8, RZ, PT ;  /* 0x000000ff0800720c */ /* 0x000fe20003f05070 */
[----:B------:R-:W0:Y:S03]  /*0120*/  S2R R4, SR_CTAID.X ;  /* 0x0000000000047919 */ /* 0x000e260000002500 */
[----:B------:R-:W-:Y:S01]  /*0130*/  ISETP.NE.AND.EX P0, PT, R9, RZ, PT, P0 ;  /* 0x000000ff0900720c */ /* 0x000fe20003f05300 */
[----:B0-----:R-:W-:Y:S01]  /*0140*/  IMAD.SHL.U32 R9, R4, 0x40, RZ ;  /* 0x0000004004097824 */ /* 0x001fe200078e00ff */
[----:B-1----:R-:W-:Y:S11]  /*0150*/  @P2 BRA `(.L_x_2083) ;  /* 0x0000000000102947 */ /* 0x002ff60003800000 */
[----:B------:R-:W-:Y:S05]  /*0160*/  @!P1 BRA `(.L_x_2083) ;  /* 0x00000000000c9947 */ /* 0x000fea0003800000 */
[----:B------:R-:W2:Y:S04]  /*0170*/  LDG.E R5, desc[UR8][R2.64] ;  /* 0x0000000802057981 */ /* 0x000ea8000c1e1900 */
[----:B-----5:R-:W2:Y:S02]  /*0180*/  LDG.E R0, desc[UR8][R2.64+0x4] ;  /* 0x0000040802007981 */ /* 0x020ea4000c1e1900 */
[----:B--2---:R-:W-:-:S07]  /*0190*/  IADD3 R0, -R5, R0, RZ ;  /* 0x0000000005007210 */ /* 0x004fce0007ffe1ff */
.L_x_2083:
[----:B-----5:R-:W-:-:S13]  /*01a0*/  ISETP.LE.AND P2, PT, R0, R9, PT ;  /* 0x000000090000720c */ /* 0x020fda0003f43270 */
[----:B------:R-:W-:Y:S05]  /*01b0*/  @P0 EXIT P2 ;  /* 0x000000000000094d */ /* 0x000fea0001000000 */
[----:B------:R-:W0:Y:S01]  /*01c0*/  S2R R8, SR_CTAID.Y ;  /* 0x0000000000087919 */ /* 0x000e220000002600 */
[C---:B------:R-:W-:Y:S01]  /*01d0*/  @P1 IMAD R2, R15.reuse, 0x40, R13 ;  /* 0x000000400f021824 */ /* 0x040fe200078e020d */
[----:B------:R-:W1:Y:S01]  /*01e0*/  LDC.64 R18, c[0x0][0x228] ;  /* 0x00008a00ff127b82 */ /* 0x000e620000000a00 */
[----:B------:R-:W-:Y:S01]  /*01f0*/  SHF.L.U32 R7, R4, 0xe, RZ ;  /* 0x0000000e04077819 */ /* 0x000fe200000006ff */
[----:B------:R-:W2:Y:S01]  /*0200*/  S2R R16, SR_TID.X ;  /* 0x0000000000107919 */ /* 0x000ea20000002100 */
[----:B------:R-:W-:Y:S01]  /*0210*/  SEL R6, R15, RZ, !P0 ;  /* 0x000000ff0f067207 */ /* 0x000fe20004000000 */
[----:B------:R-:W-:Y:S01]  /*0220*/  BSSY B0, `(.L_x_2084) ;  /* 0x0000031000007945 */ /* 0x000fe20003800000 */
[----:B------:R-:W-:Y:S01]  /*0230*/  @P1 SHF.R.S32.HI R3, RZ, 0x1f, R2 ;  /* 0x0000001fff031819 */ /* 0x000fe20000011402 */
[----:B------:R-:W3:Y:S02]  /*0240*/  S2R R17, SR_CgaCtaId ;  /* 0x0000000000117919 */ /* 0x000ee40000008800 */
[----:B------:R-:W4:Y:S01]  /*0250*/  LDC.64 R20, c[0x0][0x230] ;  /* 0x00008c00ff147b82 */ /* 0x000f220000000a00 */
[----:B------:R-:W-:-:S05]  /*0260*/  @P1 LEA.HI R3, R3, R2, RZ, 0x6 ;  /* 0x0000000203031211 */ /* 0x000fca00078f30ff */
[----:B------:R-:W-:Y:S02]  /*0270*/  @P1 IMAD.SHL.U32 R3, R3, 0x100, RZ ;  /* 0x0000010003031824 */ /* 0x000fe400078e00ff */
[----:B------:R-:W5:Y:S03]  /*0280*/  LDC.64 R22, c[0x0][0x210] ;  /* 0x00008400ff167b82 */ /* 0x000f660000000a00 */
[----:B------:R-:W-:Y:S02]  /*0290*/  @P1 LOP3.LUT R5, R3, 0xffffc000, RZ, 0xc0, !PT ;  /* 0xffffc00003051812 */ /* 0x000fe400078ec0ff */
[----:B------:R-:W-:Y:S02]  /*02a0*/  CS2R R2, SRZ ;  /* 0x0000000000027805 */ /* 0x000fe4000001ff00 */
[--C-:B------:R-:W-:Y:S01]  /*02b0*/  @P1 SHF.R.S32.HI R3, RZ, 0x1f, R5.reuse ;  /* 0x0000001fff031819 */ /* 0x100fe20000011405 */
[----:B------:R-:W-:-:S05]  /*02c0*/  @P1 IMAD.MOV.U32 R2, RZ, RZ, R5 ;  /* 0x000000ffff021224 */ /* 0x000fca00078e0005 */
        /* <DEDUP_REMOVED lines=9> */
[-C--:B----4-:R-:W-:Y:S02]  /*0360*/  IMAD R2, R3, R20.reuse, RZ ;  /* 0x0000001403027224 */ /* 0x090fe400078e02ff */
[----:B------:R-:W-:Y:S02]  /*0370*/  IMAD.IADD R11, R11, 0x1, R7 ;  /* 0x000000010b0b7824 */ /* 0x000fe400078e0207 */
[C---:B------:R-:W-:Y:S02]  /*0380*/  IMAD R7, R6.reuse, R21, R2 ;  /* 0x0000001506077224 */ /* 0x040fe400078e0202 */
[----:B------:R-:W-:-:S05]  /*0390*/  IMAD.WIDE.U32 R10, R6, R20, R10 ;  /* 0x00000014060a7225 */ /* 0x000fca00078e000a */
[----:B------:R-:W-:Y:S02]  /*03a0*/  IADD3 R2, R11, R7, RZ ;  /* 0x000000070b027210 */ /* 0x000fe40007ffe0ff */
        /* <DEDUP_REMOVED lines=19> */
.L_x_2086:
[----:B------:R-:W-:Y:S01]  /*04e0*/  @P0 ELECT P2, URZ, PT ;  /* 0x00000000003f082f */ /* 0x000fe20003840000 */
[----:B------:R1:W-:-:S12]  /*04f0*/  UBLKCP.S.G [UR6], [UR4], UR10 ;  /* 0x00000006040073ba */ /* 0x0003d8000800020a */
[----:B------:R-:W-:Y:S02]  /*0500*/  @P2 PLOP3.LUT P0, PT, P2, PT, PT, 0x8, 0x0 ;  /* 0x000000000000281c */ /* 0x000fe4000170e170 */
[----:B------:R-:W-:-:S11]  /*0510*/  PLOP3.LUT P2, PT, PT, PT, PT, 0x8, 0x0 ;  /* 0x000000000000781c */ /* 0x000fd60003f4e170 */
[----:B-1----:R-:W-:Y:S05]  /*0520*/  @P0 BRA.U.ANY `(.L_x_2086) ;  /* 0xfffffffd00ec0947 */ /* 0x002fea000393ffff */
.L_x_2085:
[----:B------:R-:W-:Y:S05]  /*0530*/  BSYNC B0 ;  /* 0x0000000000007941 */ /* 0x000fea0003800000 */
.L_x_2084:
[----:B------:R-:W-:Y:S01]  /*0540*/  BAR.SYNC.DEFER_BLOCKING 0x0 ;  /* 0x0000000000007b1d */ /* 0x000fe20000010000 */
[----:B------:R-:W-:Y:S02]  /*0550*/  MOV R2, 0x400 ;  /* 0x0000040000027802 */ /* 0x000fe40000000f00 */
[----:B------:R-:W-:Y:S02]  /*0560*/  CS2R R84, SRZ ;  /* 0x0000000000547805 */ /* 0x000fe4000001ff00 */
[----:B0-----:R-:W-:Y:S01]  /*0570*/  SHF.L.U32 R7, RZ, 0x1f, RZ ;  /* 0x0000001fff077819 */ /* 0x001fe200000006ff */
[--C-:B------:R-:W-:Y:S01]  /*0580*/  @P1 IMAD.MOV.U32 R84, RZ, RZ, R13.reuse ;  /* 0x000000ffff541224 */ /* 0x100fe200078e000d */
[----:B------:R-:W-:Y:S02]  /*0590*/  LEA R2, R17, R2, 0x18 ;  /* 0x0000000211027211 */ /* 0x000fe400078ec0ff */
[----:B------:R-:W-:-:S07]  /*05a0*/  @P1 SHF.R.S32.HI R85, RZ, 0x1f, R13 ;  /* 0x0000001fff551819 */ /* 0x000fce000001140d */
.L_x_2087:
[----:B0-----:R0:W1:Y:S02]  /*05b0*/  SYNCS.PHASECHK.TRANS64.TRYWAIT P0, [R2+URZ+0x18000], R7 ;  /* 0x01800007020075a7 */ /* 0x001064000800017f */
[----:B-1----:R-:W-:Y:S05]  /*05c0*/  @!P0 NANOSLEEP.SYNCS 0x989680 ;  /* 0x009896800000895d */ /* 0x002fea0003900000 */
[----:B------:R-:W1:Y:S02]  /*05d0*/  @!P0 SYNCS.PHASECHK.TRANS64 P0, [R2+URZ+0x18000], R7 ;  /* 0x01800007020085a7 */ /* 0x000e64000800007f */
[----:B-1----:R-:W-:Y:S05]  /*05e0*/  @!P0 BRA `(.L_x_2087) ;  /* 0xfffffffc00f08947 */ /* 0x002fea000383ffff */
[----:B0-----:R-:W-:Y:S01]  /*05f0*/  SHF.R.S32.HI R7, RZ, 0x1f, R16 ;  /* 0x0000001fff077819 */ /* 0x001fe20000011410 */
[----:B------:R-:W-:Y:S01]  /*0600*/  ULDC UR4, c[0x0][0x268] ;  /* 0x00009a0000047ab9 */ /* 0x000fe20000000800 */
[----:B------:R-:W-:Y:S01]  /*0610*/  VIADDMNMX R0, R0, -R9, 0x40, PT ;  /* 0x0000004000007446 */ /* 0x000fe20003800909 */
[----:B------:R-:W-:Y:S01]  /*0620*/  ULDC.64 UR6, c[0x0][0x258] ;  /* 0x0000960000067ab9 */ /* 0x000fe20000000a00 */
[-C--:B------:R-:W-:Y:S01]  /*0630*/  LEA.HI R10, R7, R16.reuse, RZ, 0x7 ;  /* 0x00000010070a7211 */ /* 0x080fe200078f38ff */
[----:B------:R-:W-:Y:S01]  /*0640*/  IMAD R5, R5, UR6, RZ ;  /* 0x0000000605057c24 */ /* 0x000fe2000f8e02ff */
[----:B------:R-:W-:Y:S01]  /*0650*/  LEA.HI R12, R7, R16, RZ, 0x4 ;  /* 0x00000010070c7211 */ /* 0x000fe200078f20ff */
[----:B------:R-:W-:Y:S01]  /*0660*/  BSSY B0, `(.L_x_2088) ;  /* 0x00000c8000007945 */ /* 0x000fe20003800000 */
[----:B------:R-:W-:Y:S02]  /*0670*/  LOP3.LUT R11, R10, 0xfffff80, RZ, 0xc0, !PT ;  /* 0x0fffff800a0b7812 */ /* 0x000fe400078ec0ff */
[----:B------:R-:W-:-:S02]  /*0680*/  SHF.R.S32.HI R10, RZ, 0x7, R10 ;  /* 0x00000007ff0a7819 */ /* 0x000fc4000001140a */
[-C--:B------:R-:W-:Y:S02]  /*0690*/  IADD3 R11, -R11, R16.reuse, RZ ;  /* 0x000000100b0b7210 */ /* 0x080fe40007ffe1ff */
[----:B------:R-:W-:Y:S02]  /*06a0*/  SHF.R.S32.HI R17, RZ, 0x4, R12 ;  /* 0x00000004ff117819 */ /* 0x000fe4000001140c */
[----:B------:R-:W-:Y:S01]  /*06b0*/  LEA.HI R20, R7, R16, RZ, 0x3 ;  /* 0x0000001007147211 */ /* 0x000fe200078f18ff */
[----:B------:R-:W-:Y:S01]  /*06c0*/  IMAD R11, R10, 0x800, R11 ;  /* 0x000008000a0b7824 */ /* 0x000fe200078e020b */
[----:B------:R-:W-:-:S03]  /*06d0*/  LEA.HI R18, R12, R17, RZ, 0x1 ;  /* 0x000000110c127211 */ /* 0x000fc600078f08ff */
[----:B------:R-:W-:Y:S01]  /*06e0*/  IMAD.SHL.U32 R81, R11, 0x4, RZ ;  /* 0x000000040b517824 */ /* 0x000fe200078e00ff */
[----:B------:R-:W-:Y:S02]  /*06f0*/  LEA.HI R11, R7, R16, RZ, 0x5 ;  /* 0x00000010070b7211 */ /* 0x000fe400078f28ff */
[----:B------:R-:W-:Y:S02]  /*0700*/  LOP3.LUT R18, R18, 0x3ffffe, RZ, 0xc0, !PT ;  /* 0x003ffffe12127812 */ /* 0x000fe400078ec0ff */
[----:B------:R-:W-:Y:S02]  /*0710*/  LOP3.LUT R13, R11, 0xffffffe0, RZ, 0xc0, !PT ;  /* 0xffffffe00b0d7812 */ /* 0x000fe400078ec0ff */
[----:B------:R-:W-:Y:S01]  /*0720*/  LEA R81, R81, R2, 0x2 ;  /* 0x0000000251517211 */ /* 0x000fe200078e10ff */
[----:B------:R-:W-:Y:S01]  /*0730*/  IMAD.IADD R25, R17, 0x1, -R18 ;  /* 0x0000000111197824 */ /* 0x000fe200078e0a12 */
[----:B------:R-:W-:Y:S01]  /*0740*/  SHF.R.S32.HI R7, RZ, 0x5, R11 ;  /* 0x00000005ff077819 */ /* 0x000fe2000001140b */
[----:B------:R-:W-:-:S02]  /*0750*/  IMAD.IADD R22, R16, 0x1, -R13 ;  /* 0x0000000110167824 */ /* 0x000fc400078e0a0d */
[----:B------:R-:W-:Y:S01]  /*0760*/  IMAD.SHL.U32 R16, R16, 0x40, RZ ;  /* 0x0000004010107824 */ /* 0x000fe200078e00ff */
[----:B------:R-:W0:Y:S01]  /*0770*/  LDS.128 R40, [R81] ;  /* 0x0000000051287984 */ /* 0x000e220000000c00 */
[C---:B------:R-:W-:Y:S01]  /*0780*/  IMAD.SHL.U32 R19, R7.reuse, 0x40, RZ ;  /* 0x0000004007137824 */ /* 0x040fe200078e00ff */
[----:B------:R-:W-:Y:S01]  /*0790*/  SHF.R.S32.HI R23, RZ, 0x1f, R22 ;  /* 0x0000001fff177819 */ /* 0x000fe20000011416 */
[----:B------:R-:W-:Y:S01]  /*07a0*/  IMAD R32, R10, 0x8, R25 ;  /* 0x000000080a207824 */ /* 0x000fe200078e0219 */
[----:B------:R-:W-:Y:S01]  /*07b0*/  LOP3.LUT R11, R16, 0x1c0, RZ, 0xc0, !PT ;  /* 0x000001c0100b7812 */ /* 0x000fe200078ec0ff */
[----:B------:R-:W1:Y:S01]  /*07c0*/  LDS.128 R44, [R81+0x800] ;  /* 0x00080000512c7984 */ /* 0x000e620000000c00 */
[----:B------:R-:W-:Y:S02]  /*07d0*/  SHF.L.U32 R16, R7, 0x4, RZ ;  /* 0x0000000407107819 */ /* 0x000fe400000006ff */
[----:B------:R-:W-:Y:S01]  /*07e0*/  LOP3.LUT R27, R19, 0x1c0, RZ, 0xc0, !PT ;  /* 0x000001c0131b7812 */ /* 0x000fe200078ec0ff */
[----:B------:R-:W2:Y:S01]  /*07f0*/  LDS.128 R52, [R81+0x1800] ;  /* 0x0018000051347984 */ /* 0x000ea20000000c00 */
[----:B------:R-:W-:-:S02]  /*0800*/  LOP3.LUT R21, R11, 0x30, R16, 0xf8, !PT ;  /* 0x000000300b157812 */ /* 0x000fc400078ef810 */
[----:B------:R-:W-:Y:S01]  /*0810*/  SHF.L.U32 R82, R22, 0x3, RZ ;  /* 0x0000000316527819 */ /* 0x000fe200000006ff */
[----:B------:R-:W3:Y:S01]  /*0820*/  LDS.128 R12, [R81+0x1000] ;  /* 0x00100000510c7984 */ /* 0x000ee20000000c00 */
[----:B------:R-:W-:Y:S02]  /*0830*/  LEA.HI R29, R23, R22, RZ, 0x3 ;  /* 0x00000016171d7211 */ /* 0x000fe400078f18ff */
[----:B------:R-:W-:Y:S01]  /*0840*/  LOP3.LUT R28, R27, 0x38, R82, 0xf8, !PT ;  /* 0x000000381b1c7812 */ /* 0x000fe200078ef852 */
[----:B------:R-:W4:Y:S01]  /*0850*/  LDS.128 R16, [R81+0x2000] ;  /* 0x0020000051107984 */ /* 0x000f220000000c00 */
[----:B------:R-:W-:Y:S01]  /*0860*/  SHF.R.U32.HI R31, RZ, 0x3, R27 ;  /* 0x00000003ff1f7819 */ /* 0x000fe2000001161b */
[----:B------:R-:W-:Y:S01]  /*0870*/  IMAD.SHL.U32 R10, R29, 0x200, RZ ;  /* 0x000002001d0a7824 */ /* 0x000fe200078e00ff */
[----:B------:R-:W-:Y:S01]  /*0880*/  LOP3.LUT R24, R21, 0x8, R20, 0xf8, !PT ;  /* 0x0000000815187812 */ /* 0x000fe200078ef814 */
[----:B------:R-:W-:Y:S01]  /*0890*/  LDS.128 R36, [R81+0x4800] ;  /* 0x0048000051247984 */ /* 0x000fe20000000c00 */
[----:B------:R-:W-:-:S02]  /*08a0*/  SHF.R.U32.HI R11, RZ, 0x3, R11 ;  /* 0x00000003ff0b7819 */ /* 0x000fc4000001160b */
[----:B------:R-:W-:Y:S01]  /*08b0*/  LOP3.LUT R33, R28, R31, RZ, 0x3c, !PT ;  /* 0x0000001f1c217212 */ /* 0x000fe200078e3cff */
[----:B------:R-:W5:Y:S01]  /*08c0*/  LDS.128 R20, [R81+0x2800] ;  /* 0x0028000051147984 */ /* 0x000f620000000c00 */
[----:B------:R-:W-:Y:S02]  /*08d0*/  LOP3.LUT R11, R24, R11, RZ, 0x3c, !PT ;  /* 0x0000000b180b7212 */ /* 0x000fe400078e3cff */
[----:B------:R-:W-:Y:S01]  /*08e0*/  LOP3.LUT R9, R33, 0x7ffff000, R10, 0xf8, !PT ;  /* 0x7ffff00021097812 */ /* 0x000fe200078ef80a */
[----:B------:R-:W5:Y:S01]  /*08f0*/  LDS.128 R24, [R81+0x3000] ;  /* 0x0030000051187984 */ /* 0x000f620000000c00 */
[----:B------:R-:W-:-:S03]  /*0900*/  LEA R11, R32, R11, 0x9 ;  /* 0x0000000b200b7211 */ /* 0x000fc600078e48ff */
[----:B------:R-:W5:Y:S02]  /*0910*/  LDS.128 R28, [R81+0x3800] ;  /* 0x00380000511c7984 */ /* 0x000f640000000c00 */
[--C-:B------:R-:W-:Y:S02]  /*0920*/  IMAD R11, R11, 0x2, R2.reuse ;  /* 0x000000020b0b7824 */ /* 0x100fe400078e0202 */
[----:B------:R-:W5:Y:S01]  /*0930*/  LDS.128 R32, [R81+0x4000] ;  /* 0x0040000051207984 */ /* 0x000f620000000c00 */
[----:B0-----:R-:W-:Y:S01]  /*0940*/  FMUL.FTZ R10, R40, UR4 ;  /* 0x00000004280a7c20 */ /* 0x001fe20008410000 */
[----:B------:R-:W-:Y:S01]  /*0950*/  FMUL.FTZ R57, R41, UR4 ;  /* 0x0000000429397c20 */ /* 0x000fe20008410000 */
[----:B------:R-:W-:Y:S01]  /*0960*/  FMUL.FTZ R56, R42, UR4 ;  /* 0x000000042a387c20 */ /* 0x000fe20008410000 */
[----:B------:R-:W-:Y:S01]  /*0970*/  FMUL.FTZ R59, R43, UR4 ;  /* 0x000000042b3b7c20 */ /* 0x000fe20008410000 */
[----:B------:R-:W0:Y:S01]  /*0980*/  LDS.128 R48, [R81+0x6000] ;  /* 0x0060000051307984 */ /* 0x000e220000000c00 */
[----:B-1----:R-:W-:Y:S01]  /*0990*/  FMUL.FTZ R58, R44, UR4 ;  /* 0x000000042c3a7c20 */ /* 0x002fe20008410000 */
[----:B------:R-:W-:Y:S01]  /*09a0*/  FMUL.FTZ R61, R45, UR4 ;  /* 0x000000042d3d7c20 */ /* 0x000fe20008410000 */
[----:B------:R-:W-:Y:S01]  /*09b0*/  FMUL.FTZ R60, R46, UR4 ;  /* 0x000000042e3c7c20 */ /* 0x000fe20008410000 */
[----:B------:R-:W1:Y:S01]  /*09c0*/  LDS.128 R40, [R81+0x5000] ;  /* 0x0050000051287984 */ /* 0x000e620000000c00 */
[----:B------:R-:W-:Y:S01]  /*09d0*/  FMUL.FTZ R63, R47, UR4 ;  /* 0x000000042f3f7c20 */ /* 0x000fe20008410000 */
[----:B--2---:R-:W-:Y:S01]  /*09e0*/  FMUL.FTZ R66, R52, UR4 ;  /* 0x0000000434427c20 */ /* 0x004fe20008410000 */
[----:B------:R-:W-:Y:S01]  /*09f0*/  FMUL.FTZ R71, R53, UR4 ;  /* 0x0000000435477c20 */ /* 0x000fe20008410000 */
[----:B------:R-:W2:Y:S01]  /*0a00*/  LDS.128 R44, [R81+0x5800] ;  /* 0x00580000512c7984 */ /* 0x000ea20000000c00 */
[----:B------:R-:W-:Y:S01]  /*0a10*/  FMUL.FTZ R68, R54, UR4 ;  /* 0x0000000436447c20 */ /* 0x000fe20008410000 */
[----:B------:R-:W-:Y:S01]  /*0a20*/  FMUL.FTZ R73, R55, UR4 ;  /* 0x0000000437497c20 */ /* 0x000fe20008410000 */
[----:B---3--:R-:W-:Y:S01]  /*0a30*/  FMUL.FTZ R62, R12, UR4 ;  /* 0x000000040c3e7c20 */ /* 0x008fe20008410000 */
[----:B------:R-:W-:Y:S01]  /*0a40*/  FMUL.FTZ R65, R13, UR4 ;  /* 0x000000040d417c20 */ /* 0x000fe20008410000 */
[----:B------:R-:W-:Y:S01]  /*0a50*/  FMUL.FTZ R64, R14, UR4 ;  /* 0x000000040e407c20 */ /* 0x000fe20008410000 */
[----:B------:R-:W-:Y:S01]  /*0a60*/  FMUL.FTZ R67, R15, UR4 ;  /* 0x000000040f437c20 */ /* 0x000fe20008410000 */
[----:B------:R-:W3:Y:S01]  /*0a70*/  LDS.128 R52, [R81+0x7000] ;  /* 0x0070000051347984 */ /* 0x000ee20000000c00 */
[----:B----4-:R-:W-:Y:S01]  /*0a80*/  FMUL.FTZ R69, R16, UR4 ;  /* 0x0000000410457c20 */ /* 0x010fe20008410000 */
[----:B------:R-:W-:Y:S01]  /*0a90*/  FMUL.FTZ R72, R17, UR4 ;  /* 0x0000000411487c20 */ /* 0x000fe20008410000 */
[----:B------:R-:W-:Y:S01]  /*0aa0*/  FMUL.FTZ R70, R18, UR4 ;  /* 0x0000000412467c20 */ /* 0x000fe20008410000 */
[----:B------:R-:W4:Y:S01]  /*0ab0*/  LDS.128 R12, [R81+0x6800] ;  /* 0x00680000510c7984 */ /* 0x000f220000000c00 */
[----:B------:R-:W-:Y:S01]  /*0ac0*/  FMUL.FTZ R75, R19, UR4 ;  /* 0x00000004134b7c20 */ /* 0x000fe20008410000 */
[----:B-----5:R-:W-:Y:S01]  /*0ad0*/  FMUL.FTZ R74, R20, UR4 ;  /* 0x00000004144a7c20 */ /* 0x020fe20008410000 */
[----:B------:R-:W-:Y:S01]  /*0ae0*/  FMUL.FTZ R77, R21, UR4 ;  /* 0x00000004154d7c20 */ /* 0x000fe20008410000 */
[----:B------:R5:W5:Y:S01]  /*0af0*/  LDS.128 R16, [R81+0x7800] ;  /* 0x0078000051107984 */ /* 0x000b620000000c00 */
        /* <DEDUP_REMOVED lines=18> */
[----:B------:R-:W-:Y:S01]  /*0c20*/  F2FP.F16.F32.PACK_AB R23, R73, R68 ;  /* 0x000000444917723e */ /* 0x000fe200000000ff */
[----:B0-----:R-:W-:Y:S01]  /*0c30*/  FMUL.FTZ R49, R49, UR4 ;  /* 0x0000000431317c20 */ /* 0x001fe20008410000 */
[----:B-1----:R-:W-:Y:S01]  /*0c40*/  FMUL.FTZ R39, R42, UR4 ;  /* 0x000000042a277c20 */ /* 0x002fe20008410000 */
        /* <DEDUP_REMOVED lines=13> */
[----:B------:R-:W-:Y:S01]  /*0d20*/  F2FP.F16.F32.PACK_AB R20, R65, R62 ;  /* 0x0000003e4114723e */ /* 0x000fe200000000ff */
[----:B----4-:R-:W-:Y:S01]  /*0d30*/  FMUL.FTZ R48, R12, UR4 ;  /* 0x000000040c307c20 */ /* 0x010fe20008410000 */
[----:B-----5:R-:W-:Y:S01]  /*0d40*/  FMUL.FTZ R81, R13, UR4 ;  /* 0x000000040d517c20 */ /* 0x020fe20008410000 */
        /* <DEDUP_REMOVED lines=13> */
[----:B------:R-:W-:Y:S01]  /*0e20*/  STSM.16.MT88.4 [R11+0x10000], R12 ;  /* 0x0100000c0b007844 */ /* 0x000fe20000004200 */
[----:B------:R-:W-:Y:S01]  /*0e30*/  F2FP.F16.F32.PACK_AB R73, R75, R70 ;  /* 0x000000464b49723e */ /* 0x000fe200000000ff */
[----:B------:R-:W-:Y:S01]  /*0e40*/  IMAD R10, R9, 0x2, R2 ;  /* 0x00000002090a7824 */ /* 0x000fe200078e0202 */
[----:B------:R-:W-:Y:S01]  /*0e50*/  F2FP.F16.F32.PACK_AB R26, R29, R26 ;  /* 0x0000001a1d1a723e */ /* 0x000fe200000000ff */
[----:B------:R0:W-:Y:S01]  /*0e60*/  STSM.16.MT88.4 [R11+0x10800], R20 ;  /* 0x010800140b007844 */ /* 0x0001e20000004200 */
[----:B------:R-:W-:Y:S01]  /*0e70*/  F2FP.F16.F32.PACK_AB R72, R72, R69 ;  /* 0x000000454848723e */ /* 0x000fe200000000ff */
[----:B------:R-:W-:Y:S01]  /*0e80*/  ULDC UR4, c[0x0][0x244] ;  /* 0x0000910000047ab9 */ /* 0x000fe20000000800 */
[----:B------:R-:W-:-:S02]  /*0e90*/  F2FP.F16.F32.PACK_AB R74, R77, R74 ;  /* 0x0000004a4d4a723e */ /* 0x000fc400000000ff */
[----:B------:R-:W-:Y:S02]  /*0ea0*/  F2FP.F16.F32.PACK_AB R75, R78, R76 ;  /* 0x0000004c4e4b723e */ /* 0x000fe400000000ff */
[----:B------:R-:W-:Y:S02]  /*0eb0*/  F2FP.F16.F32.PACK_AB R27, R30, R27 ;  /* 0x0000001b1e1b723e */ /* 0x000fe400000000ff */
[----:B------:R-:W-:Y:S01]  /*0ec0*/  F2FP.F16.F32.PACK_AB R29, R34, R31 ;  /* 0x0000001f221d723e */ /* 0x000fe200000000ff */
[----:B------:R-:W-:Y:S01]  /*0ed0*/  STSM.16.MT88.4 [R11+0x11000], R72 ;  /* 0x011000480b007844 */ /* 0x000fe20000004200 */
[----:B------:R-:W-:Y:S02]  /*0ee0*/  F2FP.F16.F32.PACK_AB R24, R79, R24 ;  /* 0x000000184f18723e */ /* 0x000fe400000000ff */
[----:B------:R-:W-:Y:S02]  /*0ef0*/  F2FP.F16.F32.PACK_AB R25, R80, R25 ;  /* 0x000000195019723e */ /* 0x000fe400000000ff */
[----:B------:R-:W-:-:S02]  /*0f00*/  F2FP.F16.F32.PACK_AB R30, R37, R32 ;  /* 0x00000020251e723e */ /* 0x000fc400000000ff */
[----:B------:R-:W-:Y:S01]  /*0f10*/  F2FP.F16.F32.PACK_AB R31, R38, R35 ;  /* 0x00000023261f723e */ /* 0x000fe200000000ff */
[----:B------:R-:W-:Y:S01]  /*0f20*/  STSM.16.MT88.4 [R11+0x11800], R24 ;  /* 0x011800180b007844 */ /* 0x000fe20000004200 */
[----:B------:R-:W-:Y:S02]  /*0f30*/  F2FP.F16.F32.PACK_AB R28, R33, R28 ;  /* 0x0000001c211c723e */ /* 0x000fe400000000ff */
[----:B------:R-:W-:Y:S02]  /*0f40*/  F2FP.F16.F32.PACK_AB R37, R42, R39 ;  /* 0x000000272a25723e */ /* 0x000fe400000000ff */
[----:B------:R-:W-:Y:S01]  /*0f50*/  F2FP.F16.F32.PACK_AB R38, R45, R40 ;  /* 0x000000282d26723e */ /* 0x000fe200000000ff */
[----:B------:R-:W-:Y:S01]  /*0f60*/  STSM.16.MT88.4 [R11+0x14000], R28 ;  /* 0x0140001c0b007844 */ /* 0x000fe20000004200 */
[----:B------:R-:W-:Y:S02]  /*0f70*/  F2FP.F16.F32.PACK_AB R36, R41, R36 ;  /* 0x000000242924723e */ /* 0x000fe400000000ff */
        /* <DEDUP_REMOVED lines=9> */
[----:B------:R-:W-:-:S02]  /*1010*/  F2FP.F16.F32.PACK_AB R54, R17, R16 ;  /* 0x000000101136723e */ /* 0x000fc400000000ff */
[----:B------:R-:W-:Y:S02]  /*1020*/  F2FP.F16.F32.PACK_AB R55, R18, R55 ;  /* 0x000000371237723e */ /* 0x000fe400000000ff */
[C---:B------:R-:W-:Y:S02]  /*1030*/  IADD3 R16, P1, R7.reuse, R84, RZ ;  /* 0x0000005407107210 */ /* 0x040fe40007f3e0ff */
[----:B------:R-:W-:Y:S01]  /*1040*/  ISETP.GE.AND P0, PT, R82, UR4, PT ;  /* 0x0000000452007c0c */ /* 0x000fe2000bf06270 */
[----:B------:R1:W-:Y:S01]  /*1050*/  STSM.16.MT88.4 [R11+0x15800], R52 ;  /* 0x015800340b007844 */ /* 0x0003e20000004200 */
[C---:B------:R-:W-:Y:S01]  /*1060*/  IADD3 R19, R7.reuse, 0x8, RZ ;  /* 0x0000000807137810 */ /* 0x040fe20007ffe0ff */
[----:B------:R-:W-:Y:S01]  /*1070*/  ULDC.64 UR4, c[0x0][0x260] ;  /* 0x0000980000047ab9 */ /* 0x000fe20000000a00 */
[--C-:B------:R-:W-:Y:S01]  /*1080*/  SHF.R.S32.HI R83, RZ, 0x1f, R82.reuse ;  /* 0x0000001fff537819 */ /* 0x100fe20000011452 */
[----:B------:R-:W-:Y:S01]  /*1090*/  BAR.SYNC.DEFER_BLOCKING 0x0 ;  /* 0x0000000000007b1d */ /* 0x000fe20000010000 */
[----:B------:R-:W-:Y:S01]  /*10a0*/  LEA.HI.X.SX32 R17, R7, R85, 0x1, P1 ;  /* 0x0000005507117211 */ /* 0x000fe200008f0eff */
[----:B------:R-:W-:Y:S01]  /*10b0*/  IMAD R3, R3, UR4, RZ ;  /* 0x0000000403037c24 */ /* 0x000fe2000f8e02ff */
[-C--:B------:R-:W-:Y:S01]  /*10c0*/  ISETP.GE.OR P1, PT, R7, R0.reuse, P0 ;  /* 0x000000000700720c */ /* 0x080fe20000726670 */
[----:B------:R-:W-:Y:S01]  /*10d0*/  IMAD.WIDE.U32 R82, R8, UR6, R82 ;  /* 0x0000000608527c25 */ /* 0x000fe2000f8e0052 */
[----:B------:R-:W-:-:S02]  /*10e0*/  ISETP.GE.OR P6, PT, R19, R0, P0 ;  /* 0x000000001300720c */ /* 0x000fc400007c6670 */
[C---:B0-----:R-:W-:Y:S01]  /*10f0*/  IADD3 R23, R7.reuse, 0x38, RZ ;  /* 0x0000003807177810 */ /* 0x041fe20007ffe0ff */
[----:B------:R-:W-:Y:S01]  /*1100*/  IMAD R19, R8, UR7, R5 ;  /* 0x0000000708137c24 */ /* 0x000fe2000f8e0205 */
[----:B------:R-:W-:Y:S01]  /*1110*/  IADD3 R8, R2, 0x10000, RZ ;  /* 0x0001000002087810 */ /* 0x000fe20007ffe0ff */
[C---:B------:R-:W-:Y:S02]  /*1120*/  VIADD R5, R7.reuse, 0x10 ;  /* 0x0000001007057836 */ /* 0x040fe40000000000 */
[----:B-1----:R-:W-:Y:S02]  /*1130*/  VIADD R11, R7, 0x18 ;  /* 0x00000018070b7836 */ /* 0x002fe40000000000 */
[----:B------:R-:W-:Y:S01]  /*1140*/  IMAD.IADD R83, R83, 0x1, R19 ;  /* 0x0000000153537824 */ /* 0x000fe200078e0213 */
[-C--:B------:R-:W-:Y:S01]  /*1150*/  ISETP.GE.OR P5, PT, R5, R0.reuse, P0 ;  /* 0x000000000500720c */ /* 0x080fe200007a6670 */
[C---:B------:R-:W-:Y:S01]  /*1160*/  IMAD R19, R6.reuse, UR5, R3 ;  /* 0x0000000506137c24 */ /* 0x040fe2000f8e0203 */
[----:B------:R-:W-:Y:S01]  /*1170*/  ISETP.GE.OR P4, PT, R11, R0, P0 ;  /* 0x000000000b00720c */ /* 0x000fe20000786670 */
[C---:B------:R-:W-:Y:S01]  /*1180*/  VIADD R11, R7.reuse, 0x28 ;  /* 0x00000028070b7836 */ /* 0x040fe20000000000 */
[----:B------:R-:W-:Y:S01]  /*1190*/  IADD3 R5, R7, 0x20, RZ ;  /* 0x0000002007057810 */ /* 0x000fe20007ffe0ff */
[----:B------:R-:W-:-:S03]  /*11a0*/  IMAD.WIDE.U32 R2, R6, UR4, R82 ;  /* 0x0000000406027c25 */ /* 0x000fc6000f8e0052 */
[-C--:B------:R-:W-:Y:S01]  /*11b0*/  ISETP.GE.OR P3, PT, R5, R0.reuse, P0 ;  /* 0x000000000500720c */ /* 0x080fe20000766670 */
[----:B------:R0:W1:Y:S01]  /*11c0*/  LDS.128 R12, [R10+0x11c00] ;  /* 0x011c00000a0c7984 */ /* 0x0000620000000c00 */
[----:B------:R-:W-:Y:S01]  /*11d0*/  ISETP.GE.OR P2, PT, R11, R0, P0 ;  /* 0x000000000b00720c */ /* 0x000fe20000746670 */
[----:B------:R-:W-:-:S04]  /*11e0*/  IMAD.WIDE R4, R4, 0x40, R16 ;  /* 0x0000004004047825 */ /* 0x000fc800078e0210 */
[----:B------:R-:W-:Y:S02]  /*11f0*/  VIADD R11, R7, 0x30 ;  /* 0x00000030070b7836 */ /* 0x000fe40000000000 */
[----:B------:R-:W-:Y:S02]  /*1200*/  IMAD R16, R9, 0x2, R8 ;  /* 0x0000000209107824 */ /* 0x000fe400078e0208 */
[----:B------:R-:W-:Y:S01]  /*1210*/  IMAD.IADD R7, R3, 0x1, R19 ;  /* 0x0000000103077824 */ /* 0x000fe200078e0213 */
[----:B0-----:R-:W-:Y:S06]  /*1220*/  @P1 BRA `(.L_x_2089) ;  /* 0x00000000002c1947 */ /* 0x001fec0003800000 */
[----:B------:R-:W0:Y:S01]  /*1230*/  LDS.128 R16, [R16] ;  /* 0x0000000010107984 */ /* 0x000e220000000c00 */
[----:B------:R-:W-:Y:S01]  /*1240*/  ULDC.64 UR4, c[0x0][0x250] ;  /* 0x0000940000047ab9 */ /* 0x000fe20000000a00 */
[----:B------:R-:W-:Y:S02]  /*1250*/  IMAD.MOV.U32 R6, RZ, RZ, R2 ;  /* 0x000000ffff067224 */ /* 0x000fe400078e0002 */
[----:B------:R-:W-:Y:S02]  /*1260*/  IMAD R21, R5, UR4, RZ ;  /* 0x0000000405157c24 */ /* 0x000fe4000f8e02ff */
[----:B------:R-:W-:-:S04]  /*1270*/  IMAD.WIDE.U32 R8, R4, UR4, R6 ;  /* 0x0000000404087c25 */ /* 0x000fc8000f8e0006 */
[----:B------:R-:W-:Y:S01]  /*1280*/  IMAD R21, R4, UR5, R21 ;  /* 0x0000000504157c24 */ /* 0x000fe2000f8e0215 */
[----:B------:R-:W-:Y:S02]  /*1290*/  ULDC.64 UR4, c[0x0][0x238] ;  /* 0x00008e0000047ab9 */ /* 0x000fe40000000a00 */
[----:B------:R-:W-:Y:S02]  /*12a0*/  LEA R20, P1, R8, UR4, 0x1 ;  /* 0x0000000408147c11 */ /* 0x000fe4000f8208ff */
[----:B------:R-:W-:-:S04]  /*12b0*/  IADD3 R9, R9, R21, RZ ;  /* 0x0000001509097210 */ /* 0x000fc80007ffe0ff */
[----:B------:R-:W-:-:S05]  /*12c0*/  LEA.HI.X R21, R8, UR5, R9, 0x1, P1 ;  /* 0x0000000508157c11 */ /* 0x000fca00088f0c09 */
[----:B0-----:R0:W-:Y:S02]  /*12d0*/  STG.E.128 desc[UR8][R20.64], R16 ;  /* 0x0000001014007986 */ /* 0x0011e4000c101d08 */
.L_x_2089:
[----:B------:R-:W-:Y:S05]  /*12e0*/  BSYNC B0 ;  /* 0x0000000000007941 */ /* 0x000fea0003800000 */
.L_x_2088:
[----:B0-----:R0:W2:Y:S01]  /*12f0*/  LDS.128 R16, [R10+0x10400] ;  /* 0x010400000a107984 */ /* 0x0010a20000000c00 */
[----:B------:R-:W-:Y:S01]  /*1300*/  BSSY B0, `(.L_x_2090) ;  /* 0x0000011000007945 */ /* 0x000fe20003800000 */
[-C--:B------:R-:W-:Y:S02]  /*1310*/  ISETP.GE.OR P1, PT, R11, R0.reuse, P0 ;  /* 0x000000000b00720c */ /* 0x080fe40000726670 */
[----:B------:R-:W-:Y:S01]  /*1320*/  ISETP.GE.OR P0, PT, R23, R0, P0 ;  /* 0x000000001700720c */ /* 0x000fe20000706670 */
[----:B------:R-:W-:-:S12]  /*1330*/  @P6 BRA `(.L_x_2091) ;  /* 0x0000000000346947 */ /* 0x000fd80003800000 */
[----:B------:R-:W-:Y:S01]  /*1340*/  IADD3 R11, P6, R4, 0x8, RZ ;  /* 0x00000008040b7810 */ /* 0x000fe20007fde0ff */
[----:B------:R-:W-:Y:S01]  /*1350*/  ULDC.64 UR4, c[0x0][0x250] ;  /* 0x0000940000047ab9 */ /* 0x000fe20000000a00 */
[----:B------:R-:W-:Y:S01]  /*1360*/  MOV R9, R7 ;  /* 0x0000000700097202 */ /* 0x000fe20000000f00 */
        /* <DEDUP_REMOVED lines=10> */
.L_x_2091:
[----:B------:R-:W-:Y:S05]  /*1410*/  BSYNC B0 ;  /* 0x0000000000007941 */ /* 0x000fea0003800000 */
.L_x_2090:
[----:B--23--:R2:W3:Y:S01]  /*1420*/  LDS.128 R16, [R10+0x10800] ;  /* 0x010800000a107984 */ /* 0x00c4e20000000c00 */
[----:B------:R-:W-:Y:S04]  /*1430*/  BSSY B0, `(.L_x_2092) ;  /* 0x000000f000007945 */ /* 0x000fe80003800000 */
[----:B------:R-:W-:Y:S05]  /*1440*/  @P5 BRA `(.L_x_2093) ;  /* 0x0000000000345947 */ /* 0x000fea0003800000 */
        /* <DEDUP_REMOVED lines=13> */
.L_x_2093:
[----:B------:R-:W-:Y:S05]  /*1520*/  BSYNC B0 ;  /* 0x0000000000007941 */ /* 0x000fea0003800000 */
.L_x_2092:
[----:B---34-:R3:W4:Y:S01]  /*1530*/  LDS.128 R16, [R10+0x10c00] ;  /* 0x010c00000a107984 */ /* 0x0187220000000c00 */
[----:B------:R-:W-:Y:S04]  /*1540*/  BSSY B0, `(.L_x_2094) ;  /* 0x000000f000007945 */ /* 0x000fe80003800000 */
[----:B------:R-:W-:Y:S05]  /*1550*/  @P4 BRA `(.L_x_2095) ;  /* 0x0000000000344947 */ /* 0x000fea0003800000 */
[----:B------:R-:W-:Y:S01]  /*1560*/  IADD3 R11, P4, R4, 0x18, RZ ;  /* 0x00000018040b7810 */ /* 0x000fe20007f9e0ff */
[----:B------:R-:W-:Y:S01]  /*1570*/  ULDC.64 UR4, c[0x0][0x250] ;  /* 0x0000940000047ab9 */ /* 0x000fe20000000a00 */
[----:B------:R-:W-:Y:S02]  /*1580*/  IMAD.MOV.U32 R8, RZ, RZ, R2 ;  /* 0x000000ffff087224 */ /* 0x000fe400078e0002 */
[----:B------:R-:W-:Y:S01]  /*1590*/  IADD3.X R0, RZ, R5, RZ, P4, !PT ;  /* 0x00000005ff007210 */ /* 0x000fe200027fe4ff */
[----:B------:R-:W-:-:S04]  /*15a0*/  IMAD.MOV.U32 R9, RZ, RZ, R7 ;  /* 0x000000ffff097224 */ /* 0x000fc800078e0007 */
[----:B------:R-:W-:Y:S02]  /*15b0*/  IMAD R0, R0, UR4, RZ ;  /* 0x0000000400007c24 */ /* 0x000fe4000f8e02ff */
[----:B------:R-:W-:-:S04]  /*15c0*/  IMAD.WIDE.U32 R8, R11, UR4, R8 ;  /* 0x000000040b087c25 */ /* 0x000fc8000f8e0008 */
[----:B------:R-:W-:Y:S01]  /*15d0*/  IMAD R11, R11, UR5, R0 ;  /* 0x000000050b0b7c24 */ /* 0x000fe2000f8e0200 */
[----:B------:R-:W-:Y:S02]  /*15e0*/  ULDC.64 UR4, c[0x0][0x238] ;  /* 0x00008e0000047ab9 */ /* 0x000fe40000000a00 */
[----:B------:R-:W-:Y:S02]  /*15f0*/  LEA R20, P4, R8, UR4, 0x1 ;  /* 0x0000000408147c11 */ /* 0x000fe4000f8808ff */
[----:B------:R-:W-:-:S04]  /*1600*/  IADD3 R9, R9, R11, RZ ;  /* 0x0000000b09097210 */ /* 0x000fc80007ffe0ff */
[----:B------:R-:W-:-:S05]  /*1610*/  LEA.HI.X R21, R8, UR5, R9, 0x1, P4 ;  /* 0x0000000508157c11 */ /* 0x000fca000a0f0c09 */
[----:B----4-:R4:W-:Y:S02]  /*1620*/  STG.E.128 desc[UR8][R20.64], R16 ;  /* 0x0000001014007986 */ /* 0x0109e4000c101d08 */
.L_x_2095:
[----:B------:R-:W-:Y:S05]  /*1630*/  BSYNC B0 ;  /* 0x0000000000007941 */ /* 0x000fea0003800000 */
.L_x_2094:
[----:B----4-:R4:W0:Y:S01]  /*1640*/  LDS.128 R16, [R10+0x11000] ;  /* 0x011000000a107984 */ /* 0x0108220000000c00 */
        /* <DEDUP_REMOVED lines=15> */
.L_x_2097:
[----:B------:R-:W-:Y:S05]  /*1740*/  BSYNC B0 ;  /* 0x0000000000007941 */ /* 0x000fea0003800000 */
.L_x_2096:
        /* <DEDUP_REMOVED lines=16> */
.L_x_2099:
[----:B------:R-:W-:Y:S05]  /*1850*/  BSYNC B0 ;  /* 0x0000000000007941 */ /* 0x000fea0003800000 */
.L_x_2098:
        /* <DEDUP_REMOVED lines=16> */
.L_x_2101:
[----:B------:R-:W-:Y:S05]  /*1960*/  BSYNC B0 ;  /* 0x0000000000007941 */ /* 0x000fea0003800000 */
.L_x_2100:
[----:B------:R-:W-:Y:S05]  /*1970*/  @P0 EXIT ;  /* 0x000000000000094d */ /* 0x000fea0003800000 */
[----:B0-2---:R-:W-:Y:S01]  /*1980*/  IADD3 R9, P0, R4, 0x38, RZ ;  /* 0x0000003804097810 */ /* 0x005fe20007f1e0ff */
[----:B------:R-:W-:Y:S01]  /*1990*/  ULDC.64 UR4, c[0x0][0x250] ;  /* 0x0000940000047ab9 */ /* 0x000fe20000000a00 */
[----:B------:R-:W-:Y:S02]  /*19a0*/  IMAD.MOV.U32 R3, RZ, RZ, R7 ;  /* 0x000000ffff037224 */ /* 0x000fe400078e0007 */
[----:B------:R-:W-:Y:S01]  /*19b0*/  IADD3.X R4, RZ, R5, RZ, P0, !PT ;  /* 0x00000005ff047210 */ /* 0x000fe200007fe4ff */
        /* <DEDUP_REMOVED lines=9> */
.L_x_2102:
        /* <DEDUP_REMOVED lines=11> */
.L_x_2222:


//--------------------- .text._ZN7cutlass13device_kernelIN5flash11enable_sm90INS1_16FlashAttnBwdSm90INS1_25CollectiveMainloopBwdSm90ILi2ELi1ELi1EN4cute5tupleIJNS5_1CILi1EEES8_S8_EEENS6_IJNS7_ILi64EEENS7_ILi80EEENS7_ILi256EEEEEENS_6half_tEfNS_4arch4Sm90ELb1ELb0ELb0ELb1ELb0ELb0ELb1ELb1ELi2ELi1ELi1ELi1ELb0EEENS1_24CollectiveEpilogueBwdGQAISD_fSG_Li256ELb1ELb0EEENS1_25SingleTileBwdLPTSchedulerILb1ELi80ELb0EEEEEEEEEvNT_6ParamsE --------------------------
	.section	.text._ZN7cutlass13device_kernelIN5flash11enable_sm90INS1_16FlashAttnBwdSm90INS1_25CollectiveMainloopBwdSm90ILi2ELi1ELi1EN4cute5tupleIJNS5_1CILi1EEES8_S8_EEENS6_IJNS7_ILi64EEENS7_ILi80EEENS7_ILi256EEEEEENS_6half_tEfNS_4arch4Sm90ELb1ELb0ELb0ELb1ELb0ELb0ELb1ELb1ELi2ELi1ELi1ELi1ELb0EEENS1_24CollectiveEpilogueBwdGQAISD_fSG_Li256ELb1ELb0EEENS1_25SingleTileBwdLPTSchedulerILb1ELi80ELb0EEEEEEEEEvNT_6ParamsE,"ax",@progbits
	.align	128
.text._ZN7cutlass13device_kernelIN5flash11enable_sm90INS1_16FlashAttnBwdSm90INS1_25CollectiveMainloopBwdSm90ILi2ELi1ELi1EN4cute5tupleIJNS5_1CILi1EEES8_S8_EEENS6_IJNS7_ILi64EEENS7_ILi80EEENS7_ILi256EEEEEENS_6half_tEfNS_4arch4Sm90ELb1ELb0ELb0ELb1ELb0ELb0ELb1ELb1ELi2ELi1ELi1ELi1ELb0EEENS1_24CollectiveEpilogueBwdGQAISD_fSG_Li256ELb1ELb0EEENS1_25SingleTileBwdLPTSchedulerILb1ELi80ELb0EEEEEEEEEvNT_6ParamsE:
        .type           _ZN7cutlass13device_kernelIN5flash11enable_sm90INS1_16FlashAttnBwdSm90INS1_25CollectiveMainloopBwdSm90ILi2ELi1ELi1EN4cute5tupleIJNS5_1CILi1EEES8_S8_EEENS6_IJNS7_ILi64EEENS7_ILi80EEENS7_ILi256EEEEEENS_6half_tEfNS_4arch4Sm90ELb1ELb0ELb0ELb1ELb0ELb0ELb1ELb1ELi2ELi1ELi1ELi1ELb0EEENS1_24CollectiveEpilogueBwdGQAISD_fSG_Li256ELb1ELb0EEENS1_25SingleTileBwdLPTSchedulerILb1ELi80ELb0EEEEEEEEEvNT_6ParamsE,@function
        .size           _ZN7cutlass13device_kernelIN5flash11enable_sm90INS1_16FlashAttnBwdSm90INS1_25CollectiveMainloopBwdSm90ILi2ELi1ELi1EN4cute5tupleIJNS5_1CILi1EEES8_S8_EEENS6_IJNS7_ILi64EEENS7_ILi80EEENS7_ILi256EEEEEENS_6half_tEfNS_4arch4Sm90ELb1ELb0ELb0ELb1ELb0ELb0ELb1ELb1ELi2ELi1ELi1ELi1ELb0EEENS1_24CollectiveEpilogueBwdGQAISD_fSG_Li256ELb1ELb0EEENS1_25SingleTileBwdLPTSchedulerILb1ELi80ELb0EEEEEEEEEvNT_6ParamsE,(.L_x_2223 - _ZN7cutlass13device_kernelIN5flash11enable_sm90INS1_16FlashAttnBwdSm90INS1_25CollectiveMainloopBwdSm90ILi2ELi1ELi1EN4cute5tupleIJNS5_1CILi1EEES8_S8_EEENS6_IJNS7_ILi64EEENS7_ILi80EEENS7_ILi256EEEEEENS_6half_tEfNS_4arch4Sm90ELb1ELb0ELb0ELb1ELb0ELb0ELb1ELb1ELi2ELi1ELi1ELi1ELb0EEENS1_24CollectiveEpilogueBwdGQAISD_fSG_Li256ELb1ELb0EEENS1_25SingleTileBwdLPTSchedulerILb1ELi80ELb0EEEEEEEEEvNT_6ParamsE)
        .other          _ZN7cutlass13device_kernelIN5flash11enable_sm90INS1_16FlashAttnBwdSm90INS1_25CollectiveMainloopBwdSm90ILi2ELi1ELi1EN4cute5tupleIJNS5_1CILi1EEES8_S8_EEENS6_IJNS7_ILi64EEENS7_ILi80EEENS7_ILi256EEEEEENS_6half_tEfNS_4arch4Sm90ELb1ELb0ELb0ELb1ELb0ELb0ELb1ELb1ELi2ELi1ELi1ELi1ELb0EEENS1_24CollectiveEpilogueBwdGQAISD_fSG_Li256ELb1ELb0EEENS1_25SingleTileBwdLPTSchedulerILb1ELi80ELb0EEEEEEEEEvNT_6ParamsE,@"STO_CUDA_ENTRY STV_DEFAULT"
_ZN7cutlass13device_kernelIN5flash11enable_sm90INS1_16FlashAttnBwdSm90INS1_25CollectiveMainloopBwdSm90ILi2ELi1ELi1EN4cute5tupleIJNS5_1CILi1EEES8_S8_EEENS6_IJNS7_ILi64EEENS7_ILi80EEENS7_ILi256EEEEEENS_6half_tEfNS_4arch4Sm90ELb1ELb0ELb0ELb1ELb0ELb0ELb1ELb1ELi2ELi1ELi1ELi1ELb0EEENS1_24CollectiveEpilogueBwdGQAISD_fSG_Li256ELb1ELb0EEENS1_25SingleTileBwdLPTSchedulerILb1ELi80ELb0EEEEEEEEEvNT_6ParamsE:
        /* <DEDUP_REMOVED lines=24> */
.L_x_2104:
[----:B------:R-:W-:Y:S05]  /*0180*/  BSYNC B0 ;  /* 0x0000000000007941 */ /* 0x000fea0003800000 */
.L_x_2103:
        /* <DEDUP_REMOVED lines=39> */
.L_x_2105:
        /* <DEDUP_REMOVED lines=20> */
.L_x_2106:
[----:B------:R-:W-:Y:S01]  /*0540*/  PLOP3.LUT P0, PT, PT, PT, UP0, 0x80, 0x0 ;  /* 0x000000000000781c */ /* 0x000fe20003f0f008 */
[----:B------:R-:W-:Y:S01]  /*0550*/  NOP ;  /* 0x0000000000007918 */ /* 0x000fe20000000000 */
[----:B------:R-:W-:Y:S01]  /*0560*/  BSSY B0, `(.L_x_2107) ;  /* 0x0000b4c000007945 */ /* 0x000fe20003800000 */
[----:B------:R-:W-:Y:S01]  /*0570*/  LOP3.LUT R11, R21, 0x7f, RZ, 0xc0, !PT ;  /* 0x0000007f150b7812 */ /* 0x000fe200078ec0ff */
[----:B-1234-:R-:W-:Y:S09]  /*0580*/  BAR.SYNC.DEFER_BLOCKING 0x0 ;  /* 0x0000000000007b1d */ /* 0x01eff20000010000 */
[----:B------:R-:W-:Y:S05]  /*0590*/  @!P0 BRA `(.L_x_2108) ;  /* 0x0000008c00d88947 */ /* 0x000fea0003800000 */
.L_x_2109:
        /* <DEDUP_REMOVED lines=23> */
[----:B------:R1:W-:Y:S01]  /*0710*/  STL [R1], R3 ;  /* 0x0000000301007387 */ /* 0x0003e20000100800 */
[----:B------:R-:W-:Y:S01]  /*0720*/  IMAD R0, R3, R2, RZ ;  /* 0x0000000203007224 */ /* 0x000fe200078e02ff */
[----:B------:R-:W-:Y:S06]  /*0730*/  BRA `(.L_x_2111) ;  /* 0x0000000000207947 */ /* 0x000fec0003800000 */
.L_x_2110:
[----:B------:R-:W1:Y:S01]  /*0740*/  LDC R2, c[0x0][0x8cc] ;  /* 0x00023300ff027b82 */ /* 0x000e620000000800 */
[----:B------:R-:W-:Y:S01]  /*0750*/  IMAD.U32 R3, RZ, RZ, UR4 ;  /* 0x00000004ff037e24 */ /* 0x000fe2000f8e00ff */
[----:B-1----:R-:W-:-:S13]  /*0760*/  ISETP.NE.AND P0, PT, R2, 0x1, PT ;  /* 0x000000010200780c */ /* 0x002fda0003f05270 */
[----:B------:R-:W1:Y:S02]  /*0770*/  @P0 LDC.64 R4, c[0x0][0x8d0] ;  /* 0x00023400ff040b82 */ /* 0x000e640000000a00 */
[----:B-1----:R-:W-:-:S05]  /*0780*/  @P0 IMAD.HI.U32 R0, R4, UR4, RZ ;  /* 0x0000000404000c27 */ /* 0x002fca000f8e00ff */
[----:B------:R-:W-:-:S05]  /*0790*/  @P0 SHF.R.U32.HI R3, RZ, R5, R0 ;  /* 0x00000005ff030219 */ /* 0x000fca0000011600 */
[----:B------:R2:W-:Y:S01]  /*07a0*/  STL [R1], R3 ;  /* 0x0000000301007387 */ /* 0x0005e20000100800 */
[----:B------:R-:W-:-:S07]  /*07b0*/  IMAD R0, R3, R2, RZ ;  /* 0x0000000203007224 */ /* 0x000fce00078e02ff */
.L_x_2111:
        /* <DEDUP_REMOVED lines=9> */
[----:B------:R-:W3:Y:S08]  /*0850*/  @P1 LDC R2, c[0x0][0x8c4] ;  /* 0x00023100ff021b82 */ /* 0x000ef00000000800 */
[----:B-12---:R-:W1:Y:S01]  /*0860*/  @P1 LDC R3, c[0x0][0x8c8] ;  /* 0x00023200ff031b82 */ /* 0x006e620000000800 */
[----:B---3--:R-:W-:-:S05]  /*0870*/  @P1 IMAD.HI.U32 R0, R5, R2, RZ ;  /* 0x0000000205001227 */ /* 0x008fca00078e00ff */
[----:B-1----:R-:W-:-:S05]  /*0880*/  @P1 SHF.R.U32.HI R235, RZ, R3, R0 ;  /* 0x00000003ffeb1219 */ /* 0x002fca0000011600 */
[----:B------:R-:W-:-:S04]  /*0890*/  IMAD.MOV R3, RZ, RZ, -R235 ;  /* 0x000000ffff037224 */ /* 0x000fc800078e0aeb */
[----:B------:R-:W-:Y:S01]  /*08a0*/  IMAD R236, R236, R3, R5 ;  /* 0x00000003ecec7224 */ /* 0x000fe200078e0205 */
[----:B------:R-:W-:Y:S06]  /*08b0*/  @!P0 BRA `(.L_x_2112) ;  /* 0x0000000000148947 */ /* 0x000fec0003800000 */
[----:B------:R-:W1:Y:S01]  /*08c0*/  LDC.64 R2, c[0x0][0x900] ;  /* 0x00024000ff027b82 */ /* 0x000e620000000a00 */
[----:B------:R-:W-:Y:S01]  /*08d0*/  ULDC.64 UR4, c[0x0][0x208] ;  /* 0x0000820000047ab9 */ /* 0x000fe20000000a00 */
[----:B-1----:R-:W-:-:S05]  /*08e0*/  IMAD.WIDE R2, R235, 0x4, R2 ;  /* 0x00000004eb027825 */ /* 0x002fca00078e0202 */
[----:B------:R2:W5:Y:S01]  /*08f0*/  LDG.E R0, desc[UR4][R2.64] ;  /* 0x0000000402007981 */ /* 0x000562000c1e1900 */
[----:B------:R-:W-:Y:S05]  /*0900*/  BRA `(.L_x_2113) ;  /* 0x0000000000307947 */ /* 0x000fea0003800000 */
.L_x_2112:
        /* <DEDUP_REMOVED lines=11> */
.L_x_2114:
[----:B------:R-:W1:Y:S02]  /*09c0*/  LDC R0, c[0x0][0x8f4] ;  /* 0x00023d00ff007b82 */ /* 0x000e640000000800 */
.L_x_2113:
[----:B------:R-:W3:Y:S01]  /*09d0*/  LDL R10, [R1] ;  /* 0x00000000010a7983 */ /* 0x000ee20000100800 */
[----:B-1---5:R-:W-:-:S04]  /*09e0*/  VIADD R0, R0, 0x4f ;  /* 0x0000004f00007836 */ /* 0x022fc80000000000 */
[----:B------:R-:W-:-:S05]  /*09f0*/  IMAD.HI R0, R0, 0x66666667, RZ ;  /* 0x6666666700007827 */ /* 0x000fca00078e02ff */
[----:B--2---:R-:W-:-:S04]  /*0a00*/  SHF.R.U32.HI R3, RZ, 0x1f, R0 ;  /* 0x0000001fff037819 */ /* 0x004fc80000011600 */
[----:B------:R-:W-:-:S04]  /*0a10*/  LEA.HI.SX32 R3, R0, R3, 0x1b ;  /* 0x0000000300037211 */ /* 0x000fc800078fdaff */
[----:B---3--:R-:W-:-:S04]  /*0a20*/  ISETP.GE.AND P0, PT, R10, R3, PT ;  /* 0x000000030a00720c */ /* 0x008fc80003f06270 */
        /* <DEDUP_REMOVED lines=34> */
.L_x_2116:
        /* <DEDUP_REMOVED lines=8> */
.L_x_2117:
        /* <DEDUP_REMOVED lines=10> */
.L_x_2118:
        /* <DEDUP_REMOVED lines=131> */
.L_x_2120:
[----:B------:R-:W2:Y:S04]  /*15a0*/  LDL R8, [R1+0x4] ;  /* 0x0000040001087983 */ /* 0x000ea80000100800 */
[----:B------:R-:W3:Y:S01]  /*15b0*/  LDL R14, [R1] ;  /* 0x00000000010e7983 */ /* 0x000ee20000100800 */
[----:B------:R-:W-:Y:S01]  /*15c0*/  LEA.HI R13, R13, R6, RZ, 0x3 ;  /* 0x000000060d0d7211 */ /* 0x000fe200078f18ff */
[----:B------:R-:W-:Y:S01]  /*15d0*/  IMAD.SHL.U32 R19, R19, 0x4, RZ ;  /* 0x0000000413137824 */ /* 0x000fe200078e00ff */
[----:B------:R-:W-:Y:S01]  /*15e0*/  ULDC.64 UR4, c[0x0][0x2d8] ;  /* 0x0000b60000047ab9 */ /* 0x000fe20000000a00 */
[----:B------:R-:W-:Y:S01]  /*15f0*/  LEA.HI R10, R10, R11, RZ, 0x5 ;  /* 0x0000000b0a0a7211 */ /* 0x000fe200078f28ff */
[----:B------:R-:W-:Y:S01]  /*1600*/  IMAD R12, R12, 0x10, R21 ;  /* 0x000000100c0c7824 */ /* 0x000fe200078e0215 */
[----:B------:R-:W-:-:S02]  /*1610*/  LOP3.LUT R13, R13, 0xfffffff8, RZ, 0xc0, !PT ;  /* 0xfffffff80d0d7812 */ /* 0x000fc400078ec0ff */
[----:B------:R-:W-:Y:S02]  /*1620*/  CS2R R214, SRZ ;  /* 0x0000000000d67805 */ /* 0x000fe4000001ff00 */
[----:B------:R-:W-:Y:S02]  /*1630*/  IADD3 R2, P0, R19, R2, RZ ;  /* 0x0000000213027210 */ /* 0x000fe40007f1e0ff */
[----:B------:R-:W-:Y:S02]  /*1640*/  CS2R R212, SRZ ;  /* 0x0000000000d47805 */ /* 0x000fe4000001ff00 */
[----:B------:R-:W-:Y:S01]  /*1650*/  SEL R231, R235, RZ, !P1 ;  /* 0x000000ffebe77207 */ /* 0x000fe20004800000 */
[----:B------:R-:W-:Y:S01]  /*1660*/  IMAD.IADD R13, R6, 0x1, -R13 ;  /* 0x00000001060d7824 */ /* 0x000fe200078e0a0d */
[----:B------:R-:W-:Y:S02]  /*1670*/  SHF.R.S32.HI R6, RZ, 0x1f, R235 ;  /* 0x0000001fff067819 */ /* 0x000fe400000114eb */
[----:B------:R-:W-:-:S02]  /*1680*/  CS2R R210, SRZ ;  /* 0x0000000000d27805 */ /* 0x000fc4000001ff00 */
[----:B------:R-:W-:Y:S01]  /*1690*/  LEA.HI.X.SX32 R3, R19, R3, 0x1, P0 ;  /* 0x0000000313037211 */ /* 0x000fe200000f0eff */
[----:B------:R-:W-:Y:S01]  /*16a0*/  IMAD.MOV.U32 R19, RZ, RZ, RZ ;  /* 0x000000ffff137224 */ /* 0x000fe200078e00ff */
[----:B------:R-:W-:Y:S02]  /*16b0*/  SEL R6, R6, RZ, !P1 ;  /* 0x000000ff06067207 */ /* 0x000fe40004800000 */
[----:B------:R-:W-:Y:S02]  /*16c0*/  CS2R R208, SRZ ;  /* 0x0000000000d07805 */ /* 0x000fe4000001ff00 */
[----:B------:R-:W-:Y:S01]  /*16d0*/  SHF.R.S32.HI R10, RZ, 0x5, R10 ;  /* 0x00000005ff0a7819 */ /* 0x000fe2000001140a */
[----:B------:R-:W-:Y:S01]  /*16e0*/  IMAD.WIDE.U32 R2, R236, UR4, R2 ;  /* 0x00000004ec027c25 */ /* 0x000fe2000f8e0002 */
[----:B------:R-:W-:Y:S02]  /*16f0*/  CS2R R206, SRZ ;  /* 0x0000000000ce7805 */ /* 0x000fe4000001ff00 */
[----:B------:R-:W-:-:S02]  /*1700*/  CS2R R204, SRZ ;  /* 0x0000000000cc7805 */ /* 0x000fc4000001ff00 */
[----:B------:R-:W-:Y:S01]  /*1710*/  CS2R R202, SRZ ;  /* 0x0000000000ca7805 */ /* 0x000fe2000001ff00 */
[----:B------:R-:W-:Y:S01]  /*1720*/  IMAD R18, R10, 0x10, R13 ;  /* 0x000000100a127824 */ /* 0x000fe200078e020d */
        /* <DEDUP_REMOVED lines=75> */
[----:B--2---:R-:W-:Y:S02]  /*1be0*/  R2UR UR6, R8 ;  /* 0x00000000080672ca */ /* 0x004fe400000e0000 */
[----:B------:R-:W-:Y:S02]  /*1bf0*/  LOP3.LUT R8, R5, 0x7ffffffc, RZ, 0xc0, !PT ;  /* 0x7ffffffc05087812 */ /* 0x000fe400078ec0ff */
[----:B------:R-:W-:Y:S01]  /*1c00*/  SHF.R.S32.HI R5, RZ, 0x1f, R236 ;  /* 0x0000001fff057819 */ /* 0x000fe200000114ec */
[----:B---3--:R-:W-:-:S02]  /*1c10*/  IMAD R9, R14, -0x50, R9 ;  /* 0xffffffb00e097824 */ /* 0x008fc400078e0209 */
[----:B------:R-:W-:Y:S02]  /*1c20*/  IMAD.IADD R8, R11, 0x1, -R8 ;  /* 0x000000010b087824 */ /* 0x000fe400078e0a08 */
[----:B------:R-:W-:Y:S02]  /*1c30*/  IMAD R5, R5, UR4, RZ ;  /* 0x0000000405057c24 */ /* 0x000fe4000f8e02ff */
[----:B------:R-:W-:Y:S02]  /*1c40*/  IMAD R8, R15, 0x4, R8 ;  /* 0x000000040f087824 */ /* 0x000fe400078e0208 */
[----:B------:R-:W-:Y:S01]  /*1c50*/  IMAD R11, R236, UR5, R5 ;  /* 0x00000005ec0b7c24 */ /* 0x000fe2000f8e0205 */
[----:B------:R-:W-:Y:S01]  /*1c60*/  ULDC.64 UR4, c[0x0][0x2e0] ;  /* 0x0000b80000047ab9 */ /* 0x000fe20000000a00 */
[----:B------:R-:W-:Y:S01]  /*1c70*/  IADD3 R5, -R0, 0x1, R9 ;  /* 0x0000000100057810 */ /* 0x000fe20007ffe109 */
[----:B------:R-:W-:Y:S02]  /*1c80*/  IMAD R6, R6, UR4, RZ ;  /* 0x0000000406067c24 */ /* 0x000fe4000f8e02ff */
[----:B------:R-:W-:-:S02]  /*1c90*/  IMAD.IADD R3, R3, 0x1, R11 ;  /* 0x0000000103037824 */ /* 0x000fc400078e020b */
[C---:B------:R-:W-:Y:S02]  /*1ca0*/  IMAD R233, R231.reuse, UR5, R6 ;  /* 0x00000005e7e97c24 */ /* 0x040fe4000f8e0206 */
        /* <DEDUP_REMOVED lines=9> */
[----:B------:R-:W-:Y:S02]  /*1d40*/  IMAD R0, R0, 0x2, R17 ;  /* 0x0000000200007824 */ /* 0x000fe400078e0211 */
[----:B------:R-:W-:-:S07]  /*1d50*/  IMAD.IADD R233, R231, 0x1, R233 ;  /* 0x00000001e7e97824 */ /* 0x000fce00078e02e9 */
.L_x_2132:
[----:B------:R-:W-:-:S13]  /*1d60*/  R2UR UR4, R234 ;  /* 0x00000000ea0472ca */ /* 0x000fda00000e0000 */
[----:B------:R-:W-:-:S06]  /*1d70*/  UISETP.NE.AND UP0, UPT, UR4, 0x3, UPT ;  /* 0x000000030400788c */ /* 0x000fcc000bf05270 */
[----:B------:R-:W-:-:S13]  /*1d80*/  PLOP3.LUT P0, PT, PT, PT, UP0, 0x80, 0x0 ;  /* 0x000000000000781c */ /* 0x000fda0003f0f008 */
[----:B--2---:R-:W-:Y:S05]  /*1d90*/  @!P0 BRA `(.L_x_2122) ;  /* 0x0000000000048947 */ /* 0x004fea0003800000 */
[----:B------:R-:W-:Y:S01]  /*1da0*/  BPT.TRAP 0x1 ;  /* 0x000000040000795c */ /* 0x000fe20000300000 */
.L_x_2122:
[----:B-1----:R-:W-:Y:S01]  /*1db0*/  IMAD R16, R2, 0x8, R17 ;  /* 0x0000000802107824 */ /* 0x002fe200078e0211 */
[----:B------:R-:W-:-:S04]  /*1dc0*/  SHF.L.U32 R9, R19, 0x1f, RZ ;  /* 0x0000001f13097819 */ /* 0x000fc800000006ff */
[----:B------:R1:W2:Y:S01]  /*1dd0*/  SYNCS.PHASECHK.TRANS64.TRYWAIT P1, [R16+URZ+0x31810], R9 ;  /* 0x03181009100075a7 */ /* 0x0002a2000802017f */
[----:B------:R-:W-:Y:S05]  /*1de0*/  @!P0 BRA `(.L_x_2123) ;  /* 0x0000000000048947 */ /* 0x000fea0003800000 */
[----:B------:R-:W-:Y:S01]  /*1df0*/  BPT.TRAP 0x1 ;  /* 0x000000040000795c */ /* 0x000fe20000300000 */
.L_x_2123:
        /* <DEDUP_REMOVED lines=11> */
.L_x_2124:
        /* <DEDUP_REMOVED lines=438> */
.L_x_2126:
[----:B------:R-:W-:-:S05]  /*3a10*/  IMAD.U32 R10, RZ, RZ, UR60 ;  /* 0x0000003cff0a7e24 */ /* 0x000fca000f8e00ff */
[----:B------:R-:W-:-:S04]  /*3a20*/  SHF.L.U32 R10, R10, 0x1f, RZ ;  /* 0x0000001f0a0a7819 */ /* 0x000fc800000006ff */
[----:B------:R1:W4:Y:S01]  /*3a30*/  SYNCS.PHASECHK.TRANS64.TRYWAIT P1, [R17+URZ+0x31830], R10 ;  /* 0x0318300a110075a7 */ /* 0x000322000802017f */
[----:B------:R-:W-:Y:S05]  /*3a40*/  @!P0 BRA `(.L_x_2127) ;  /* 0x0000000000048947 */ /* 0x000fea0003800000 */
[----:B------:R-:W-:Y:S01]  /*3a50*/  BPT.TRAP 0x1 ;  /* 0x000000040000795c */ /* 0x000fe20000300000 */
.L_x_2127:
        /* <DEDUP_REMOVED lines=11> */
.L_x_2128:
[C---:B------:R-:W-:Y:S01]  /*3b10*/  VIADD R9, R7.reuse, 0x80 ;  /* 0x0000008007097836 */ /* 0x040fe20000000000 */
[----:B------:R-:W-:Y:S01]  /*3b20*/  R2UR UR4, R8 ;  /* 0x00000000080472ca */ /* 0x000fe200000e0000 */
[C---:B-1--4-:R-:W-:Y:S01]  /*3b30*/  VIADD R10, R7.reuse, 0x180 ;  /* 0x00000180070a7836 */ /* 0x052fe20000000000 */
        /* <DEDUP_REMOVED lines=19> */
[----:B------:R-:W-:Y:S01]  /*3c70*/  UMOV UR17, UR57 ;  /* 0x0000003900117c82 */ /* 0x000fe20008000000 */
[----:B------:R-:W-:Y:S01]  /*3c80*/  UMOV UR19, 0x40 ;  /* 0x0000004000137882 */ /* 0x000fe20000000000 */
[----:B------:R-:W-:Y:S01]  /*3c90*/  UMOV UR6, UR9 ;  /* 0x0000000900067c82 */ /* 0x000fe20008000000 */
[----:B------:R-:W-:Y:S01]  /*3ca0*/  UMOV UR49, 0x40000040 ;  /* 0x4000004000317882 */ /* 0x000fe20000000000 */
[----:B------:R-:W-:Y:S01]  /*3cb0*/  HGMMA.64x8x16.F32 R52, gdesc[UR4], RZ, !UPT ;  /* 0x00000000043479f0 */ /* 0x000fe2000c7008ff */
[----:B------:R-:W-:Y:S01]  /*3cc0*/  UMOV UR6, UR10 ;  /* 0x0000000a00067c82 */ /* 0x000fe20008000000 */
[----:B------:R-:W-:Y:S01]  /*3cd0*/  UMOV UR7, 0x40000000 ;  /* 0x4000000000077882 */ /* 0x000fe20000000000 */
[----:B------:R-:W-:Y:S01]  /*3ce0*/  UMOV UR51, 0x40 ;  /* 0x0000004000337882 */ /* 0x000fe20000000000 */
[----:B------:R-:W-:Y:S01]  /*3cf0*/  HGMMA.64x8x16.F32 R216, gdesc[UR4], RZ, !UPT ;  /* 0x0000000004d879f0 */ /* 0x000fe2000c7008ff */
[----:B------:R-:W-:Y:S01]  /*3d00*/  UMOV UR6, UR11 ;  /* 0x0000000b00067c82 */ /* 0x000fe20008000000 */
[----:B------:R-:W-:Y:S01]  /*3d10*/  UMOV UR7, 0x40000000 ;  /* 0x4000000000077882 */ /* 0x000fe20000000000 */
[----:B------:R-:W-:Y:S01]  /*3d20*/  UMOV UR53, UR49 ;  /* 0x0000003100357c82 */ /* 0x000fe20008000000 */
[----:B------:R-:W-:Y:S01]  /*3d30*/  HGMMA.64x8x16.F32 R220, gdesc[UR4], RZ, !UPT ;  /* 0x0000000004dc79f0 */ /* 0x000fe2000c7008ff */
        /* <DEDUP_REMOVED lines=27> */
[----:B------:R-:W-:Y:S03]  /*3ef0*/  HGMMA.64x8x16.F32 R44, gdesc[UR4], R44 ;  /* 0x00000000042c79f0 */ /* 0x000fe6000870082c */
        /* <DEDUP_REMOVED lines=355> */
[----:B------:R-:W-:Y:S01]  /*5530*/  VIADDMNMX R9, R15, R228, R229, PT ;  /* 0x000000e40f097246 */ /* 0x000fe200038001e5 */
[----:B------:R-:W-:Y:S01]  /*5540*/  HGMMA.64x8x16.F32 R48, gdesc[UR4], R48 ;  /* 0x00000000043079f0 */ /* 0x000fe20008700830 */
[----:B------:R-:W-:Y:S01]  /*5550*/  UMOV UR6, UR9 ;  /* 0x0000000900067c82 */ /* 0x000fe20008000000 */
[----:B------:R-:W-:Y:S01]  /*5560*/  UMOV UR7, 0x40000000 ;  /* 0x4000000000077882 */ /* 0x000fe20000000000 */
[C---:B------:R-:W-:Y:S01]  /*5570*/  ISETP.GT.AND P1, PT, R9.reuse, RZ, PT ;  /* 0x000000ff0900720c */ /* 0x040fe20003f24270 */
[----:B------:R-:W-:Y:S01]  /*5580*/  HGMMA.64x8x16.F32 R52, gdesc[UR4], R52 ;  /* 0x00000000043479f0 */ /* 0x000fe20008700834 */
[----:B------:R-:W-:Y:S01]  /*5590*/  UMOV UR6, UR10 ;  /* 0x0000000a00067c82 */ /* 0x000fe20008000000 */
[----:B------:R-:W-:Y:S01]  /*55a0*/  UMOV UR7, 0x40000000 ;  /* 0x4000000000077882 */ /* 0x000fe20000000000 */
[----:B------:R-:W-:Y:S01]  /*55b0*/  ISETP.GT.AND P5, PT, R9, 0x41, PT ;  /* 0x000000410900780c */ /* 0x000fe20003fa4270 */
        /* <DEDUP_REMOVED lines=10> */
[----:B------:R-:W-:-:S02]  /*5660*/  ISETP.GT.AND P2, PT, R9, 0x21, PT ;  /* 0x000000210900780c */ /* 0x000fc40003f44270 */
[----:B------:R-:W-:Y:S01]  /*5670*/  R2UR UR6, R8 ;  /* 0x00000000080672ca */ /* 0x000fe200000e0000 */
[----:B------:R-:W-:Y:S01]  /*5680*/  VIADD R8, R7, 0x806 ;  /* 0x0000080607087836 */ /* 0x000fe20000000000 */
[C---:B------:R-:W-:Y:S02]  /*5690*/  ISETP.GT.AND P3, PT, R9.reuse, 0x30, PT ;  /* 0x000000300900780c */ /* 0x040fe40003f64270 */
[----:B------:R-:W-:Y:S02]  /*56a0*/  ISETP.GT.AND P4, PT, R9, 0x40, PT ;  /* 0x000000400900780c */ /* 0x000fe40003f84270 */
        /* <DEDUP_REMOVED lines=8> */
[----:B------:R-:W-:-:S03]  /*5730*/  UMOV UR7, 0x40000000 ;  /* 0x4000000000077882 */ /* 0x000fc60000000000 */
[----:B------:R-:W-:Y:S01]  /*5740*/  UMOV UR6, UR8 ;  /* 0x0000000800067c82 */ /* 0x000fe20008000000 */
[----:B------:R-:W-:Y:S02]  /*5750*/  UMOV UR8, UR4 ;  /* 0x0000000400087c82 */ /* 0x000fe40008000000 */
[----:B------:R-:W-:Y:S01]  /*5760*/  HGMMA.64x8x16.F32 R48, gdesc[UR8], R48 ;  /* 0x00000000083079f0 */ /* 0x000fe20008700830 */
[----:B------:R-:W-:Y:S01]  /*5770*/  UMOV UR8, UR4 ;  /* 0x0000000400087c82 */ /* 0x000fe20008000000 */
[----:B------:R-:W-:Y:S01]  /*5780*/  UMOV UR9, UR5 ;  /* 0x0000000500097c82 */ /* 0x000fe20008000000 */
[----:B------:R-:W-:Y:S01]  /*5790*/  UMOV UR10, UR12 ;  /* 0x0000000c000a7c82 */ /* 0x000fe20008000000 */
[----:B------:R-:W-:Y:S01]  /*57a0*/  HGMMA.64x8x16.F32 R52, gdesc[UR4], R52 ;  /* 0x00000000043479f0 */ /* 0x000fe20008700834 */
[----:B------:R-:W-:Y:S01]  /*57b0*/  UMOV UR11, 0x40000000 ;  /* 0x40000000000b7882 */ /* 0x000fe20000000000 */
[----:B------:R-:W-:Y:S01]  /*57c0*/  UMOV UR6, UR13 ;  /* 0x0000000d00067c82 */ /* 0x000fe20008000000 */
[----:B------:R-:W-:Y:S01]  /*57d0*/  UMOV UR7, 0x40000000 ;  /* 0x4000000000077882 */ /* 0x000fe20000000000 */
[----:B------:R-:W-:Y:S01]  /*57e0*/  HGMMA.64x8x16.F32 R216, gdesc[UR8], R216 ;  /* 0x0000000008d879f0 */ /* 0x000fe200087008d8 */
[----:B------:R-:W-:Y:S01]  /*57f0*/  UMOV UR13, UR19 ;  /* 0x00000013000d7c82 */ /* 0x000fe20008000000 */
[----:B------:R-:W-:Y:S01]  /*5800*/  UMOV UR9, UR57 ;  /* 0x0000003900097c82 */ /* 0x000fe20008000000 */
[----:B------:R-:W-:Y:S01]  /*5810*/  UMOV UR11, 0x40 ;  /* 0x00000040000b7882 */ /* 0x000fe20000000000 */
[----:B------:R-:W-:Y:S03]  /*5820*/  HGMMA.64x8x16.F32 R220, gdesc[UR4], R220, gsb0 ;  /* 0x0000000004dc79f0 */ /* 0x000fe600080008dc */
[----:B------:R-:W-:-:S02]  /*5830*/  WARPGROUP.DEPBAR.LE gsb0, 0x1 ;  /* 0x00008000000079c5 */ /* 0x000fc40000010100 */
[----:B------:R-:W-:Y:S02]  /*5840*/  FSEL R24, R24, -INF , P1 ;  /* 0xff80000018187808 */ /* 0x000fe40000800000 */
[----:B------:R-:W-:Y:S02]  /*5850*/  ISETP.GT.AND P1, PT, R9, 0x1, PT ;  /* 0x000000010900780c */ /* 0x000fe40003f24270 */
[----:B------:R-:W-:Y:S01]  /*5860*/  FSEL R20, R41, -INF , P5 ;  /* 0xff80000029147808 */ /* 0x000fe20002800000 */
[--C-:B--2---:R-:W-:Y:S01]  /*5870*/  FFMA.FTZ R8, R24, UR61, -R13.reuse ;  /* 0x0000003d18087c23 */ /* 0x104fe2000801080d */
[----:B------:R-:W-:Y:S02]  /*5880*/  FSEL R10, R25, -INF , P1 ;  /* 0xff800000190a7808 */ /* 0x000fe40000800000 */
[C---:B------:R-:W-:Y:S01]  /*5890*/  ISETP.GT.AND P1, PT, R9.reuse, 0x10, PT ;  /* 0x000000100900780c */ /* 0x040fe20003f24270 */
[----:B------:R-:W-:Y:S01]  /*58a0*/  FFMA.FTZ R24, R20, UR61, -R13 ;  /* 0x0000003d14187c23 */ /* 0x000fe2000801080d */
[----:B------:R-:W-:Y:S01]  /*58b0*/  IADD3 R20, R228, 0x8, R15 ;  /* 0x00000008e4147810 */ /* 0x000fe20007ffe00f */
[----:B------:R-:W-:Y:S01]  /*58c0*/  FFMA.FTZ R11, R10, UR61, -R13 ;  /* 0x0000003d0a0b7c23 */ /* 0x000fe2000801080d */
[----:B------:R-:W-:Y:S01]  /*58d0*/  FSEL R28, R28, -INF , P1 ;  /* 0xff8000001c1c7808 */ /* 0x000fe20000800000 */
[----:B------:R-:W-:Y:S01]  /*58e0*/  MUFU.EX2 R8, R8 ;  /* 0x0000000800087308 */ /* 0x000fe20000000800 */
[----:B------:R-:W-:-:S02]  /*58f0*/  ISETP.GT.AND P1, PT, R9, 0x11, PT ;  /* 0x000000110900780c */ /* 0x000fc40003f24270 */
[----:B------:R-:W-:Y:S01]  /*5900*/  VIMNMX R21, R229, R20, PT ;  /* 0x00000014e5157248 */ /* 0x000fe20003fe0100 */
[----:B------:R-:W-:Y:S01]  /*5910*/  FFMA.FTZ R7, R28, UR61, -R13 ;  /* 0x0000003d1c077c23 */ /* 0x000fe2000801080d */
[----:B------:R-:W-:Y:S01]  /*5920*/  IMAD R28, R18, 0x4, R17 ;  /* 0x00000004121c7824 */ /* 0x000fe200078e0211 */
[----:B------:R-:W-:Y:S02]  /*5930*/  FSEL R10, R29, -INF , P1 ;  /* 0xff8000001d0a7808 */ /* 0x000fe40000800000 */
[----:B------:R-:W-:Y:S01]  /*5940*/  ISETP.GT.AND P1, PT, R9, 0x20, PT ;  /* 0x000000200900780c */ /* 0x000fe20003f24270 */
[----:B------:R-:W1:Y:S01]  /*5950*/  MUFU.EX2 R11, R11 ;  /* 0x0000000b000b7308 */ /* 0x000e620000000800 */
[----:B------:R-:W2:Y:S01]  /*5960*/  LDS R20, [R28+0x2c300] ;  /* 0x02c300001c147984 */ /* 0x000ea20000000800 */
[----:B------:R-:W-:Y:S01]  /*5970*/  FSEL R12, R33, -INF , P2 ;  /* 0xff800000210c7808 */ /* 0x000fe20001000000 */
[----:B------:R-:W-:Y:S01]  /*5980*/  FFMA.FTZ R10, R10, UR61, -R13 ;  /* 0x0000003d0a0a7c23 */ /* 0x000fe2000801080d */
[----:B------:R-:W-:-:S02]  /*5990*/  FSEL R32, R32, -INF , P1 ;  /* 0xff80000020207808 */ /* 0x000fc40000800000 */
[----:B------:R-:W-:Y:S01]  /*59a0*/  ISETP.GT.AND P1, PT, R9, 0x31, PT ;  /* 0x000000310900780c */ /* 0x000fe20003f24270 */
[--C-:B------:R-:W-:Y:S01]  /*59b0*/  FFMA.FTZ R12, R12, UR61, -R13.reuse ;  /* 0x0000003d0c0c7c23 */ /* 0x100fe2000801080d */
[----:B------:R-:W-:Y:S01]  /*59c0*/  FSEL R36, R36, -INF , P3 ;  /* 0xff80000024247808 */ /* 0x000fe20001800000 */
[--C-:B------:R-:W-:Y:S01]  /*59d0*/  FFMA.FTZ R9, R32, UR61, -R13.reuse ;  /* 0x0000003d20097c23 */ /* 0x100fe2000801080d */
[----:B------:R-:W-:Y:S01]  /*59e0*/  FSEL R14, R37, -INF , P1 ;  /* 0xff800000250e7808 */ /* 0x000fe20000800000 */
[----:B------:R-:W4:Y:S01]  /*59f0*/  MUFU.EX2 R10, R10 ;  /* 0x0000000a000a7308 */ /* 0x000f220000000800 */
[----:B------:R-:W-:Y:S01]  /*5a00*/  FSEL R40, R40, -INF , P4 ;  /* 0xff80000028287808 */ /* 0x000fe20002000000 */
[--C-:B------:R-:W-:Y:S01]  /*5a10*/  FFMA.FTZ R36, R36, UR61, -R13.reuse ;  /* 0x0000003d24247c23 */ /* 0x100fe2000801080d */
[C---:B------:R-:W-:Y:S01]  /*5a20*/  ISETP.GT.AND P1, PT, R21.reuse, RZ, PT ;  /* 0x000000ff1500720c */ /* 0x040fe20003f24270 */
[--C-:B------:R-:W-:Y:S01]  /*5a30*/  FFMA.FTZ R22, R14, UR61, -R13.reuse ;  /* 0x0000003d0e167c23 */ /* 0x100fe2000801080d */
[C---:B------:R-:W-:Y:S01]  /*5a40*/  ISETP.GT.AND P2, PT, R21.reuse, 0x1, PT ;  /* 0x000000011500780c */ /* 0x040fe20003f44270 */
[----:B------:R-:W-:Y:S01]  /*5a50*/  FFMA.FTZ R40, R40, UR61, -R13 ;  /* 0x0000003d28287c23 */ /* 0x000fe2000801080d */
[C---:B------:R-:W-:Y:S01]  /*5a60*/  ISETP.GT.AND P3, PT, R21.reuse, 0x10, PT ;  /* 0x000000101500780c */ /* 0x040fe20003f64270 */
[----:B------:R5:W4:Y:S01]  /*5a70*/  MUFU.EX2 R14, R36 ;  /* 0x00000024000e7308 */ /* 0x000b220000000800 */
[----:B------:R-:W-:-:S02]  /*5a80*/  ISETP.GT.AND P4, PT, R21, 0x11, PT ;  /* 0x000000111500780c */ /* 0x000fc40003f84270 */
[----:B------:R-:W-:Y:S02]  /*5a90*/  FSEL R23, R26, -INF , P1 ;  /* 0xff8000001a177808 */ /* 0x000fe40000800000 */
[----:B------:R-:W-:Y:S02]  /*5aa0*/  FSEL R27, R27, -INF , P2 ;  /* 0xff8000001b1b7808 */ /* 0x000fe40001000000 */
[----:B------:R-:W-:Y:S01]  /*5ab0*/  FSEL R25, R30, -INF , P3 ;  /* 0xff8000001e197808 */ /* 0x000fe20001800000 */
[--C-:B---3--:R-:W-:Y:S01]  /*5ac0*/  FFMA.FTZ R23, R23, UR61, -R6.reuse ;  /* 0x0000003d17177c23 */ /* 0x108fe20008010806 */
[----:B------:R-:W-:Y:S01]  /*5ad0*/  FSEL R31, R31, -INF , P4 ;  /* 0xff8000001f1f7808 */ /* 0x000fe20002000000 */
[--C-:B------:R-:W-:Y:S01]  /*5ae0*/  FFMA.FTZ R26, R27, UR61, -R6.reuse ;  /* 0x0000003d1b1a7c23 */ /* 0x100fe20008010806 */
[----:B------:R-:W-:Y:S01]  /*5af0*/  ISETP.GT.AND P1, PT, R21, 0x20, PT ;  /* 0x000000201500780c */ /* 0x000fe20003f24270 */
[----:B------:R-:W-:Y:S01]  /*5b00*/  FFMA.FTZ R25, R25, UR61, -R6 ;  /* 0x0000003d19197c23 */ /* 0x000fe20008010806 */
[C---:B------:R-:W-:Y:S01]  /*5b10*/  ISETP.GT.AND P2, PT, R21.reuse, 0x21, PT ;  /* 0x000000211500780c */ /* 0x040fe20003f44270 */
[----:B------:R-:W3:Y:S01]  /*5b20*/  MUFU.EX2 R23, R23 ;  /* 0x0000001700177308 */ /* 0x000ee20000000800 */
[----:B------:R-:W-:-:S02]  /*5b30*/  ISETP.GT.AND P3, PT, R21, 0x30, PT ;  /* 0x000000301500780c */ /* 0x000fc40003f64270 */
[C---:B------:R-:W-:Y:S02]  /*5b40*/  ISETP.GT.AND P4, PT, R21.reuse, 0x31, PT ;  /* 0x000000311500780c */ /* 0x040fe40003f84270 */
[C---:B------:R-:W-:Y:S02]  /*5b50*/  ISETP.GT.AND P5, PT, R21.reuse, 0x40, PT ;  /* 0x000000401500780c */ /* 0x040fe40003fa4270 */
[----:B------:R-:W-:Y:S01]  /*5b60*/  ISETP.GT.AND P6, PT, R21, 0x41, PT ;  /* 0x000000411500780c */ /* 0x000fe20003fc4270 */
[----:B------:R-:W3:Y:S01]  /*5b70*/  MUFU.EX2 R26, R26 ;  /* 0x0000001a001a7308 */ /* 0x000ee20000000800 */
[----:B------:R1:W3:Y:S01]  /*5b80*/  LDS R21, [R28+0x2c320] ;  /* 0x02c320001c157984 */ /* 0x0002e20000000800 */
[----:B------:R-:W-:Y:S01]  /*5b90*/  FSEL R29, R38, -INF , P3 ;  /* 0xff800000261d7808 */ /* 0x000fe20001800000 */
[----:B------:R-:W-:Y:S02]  /*5ba0*/  WARPGROUP.DEPBAR.LE gsb0, 0x0 ;  /* 0x00008000000079c5 */ /* 0x000fe40000010000 */
[----:B------:R-:W-:Y:S01]  /*5bb0*/  FSEL R33, R34, -INF , P1 ;  /* 0xff80000022217808 */ /* 0x000fe20000800000 */
[--C-:B------:R-:W-:Y:S01]  /*5bc0*/  FFMA.FTZ R34, R31, UR61, -R6.reuse ;  /* 0x0000003d1f227c23 */ /* 0x100fe20008010806 */
[----:B------:R-:W-:Y:S01]  /*5bd0*/  FFMA.FTZ R27, R29, UR61, -R6 ;  /* 0x0000003d1d1b7c23 */ /* 0x000fe20008010806 */
        /* <DEDUP_REMOVED lines=10> */
[----:B------:R-:W-:Y:S01]  /*5c80*/  VIADD R20, R17, 0x2c500 ;  /* 0x0002c50011147836 */ /* 0x000fe20000000000 */
[----:B------:R-:W-:Y:S01]  /*5c90*/  FSEL R35, R35, -INF , P2 ;  /* 0xff80000023237808 */ /* 0x000fe20001000000 */
[----:B------:R-:W-:Y:S01]  /*5ca0*/  FFMA.FTZ R33, R33, UR61, -R6 ;  /* 0x0000003d21217c23 */ /* 0x000fe20008010806 */
[----:B------:R-:W-:Y:S01]  /*5cb0*/  FSEL R39, R39, -INF , P4 ;  /* 0xff80000027277808 */ /* 0x000fe20002000000 */
[----:B------:R-:W-:Y:S01]  /*5cc0*/  MUFU.EX2 R13, R22 ;  /* 0x00000016000d7308 */ /* 0x000fe20000000800 */
[----:B------:R-:W-:Y:S01]  /*5cd0*/  SHF.R.U32.HI R20, RZ, 0x4, R20 ;  /* 0x00000004ff147819 */ /* 0x000fe20000011614 */
[--C-:B-----5:R-:W-:Y:S01]  /*5ce0*/  FFMA.FTZ R36, R35, UR61, -R6.reuse ;  /* 0x0000003d23247c23 */ /* 0x120fe20008010806 */
[----:B------:R-:W-:Y:S01]  /*5cf0*/  FSEL R37, R42, -INF , P5 ;  /* 0xff8000002a257808 */ /* 0x000fe20002800000 */
[--C-:B-1----:R-:W-:Y:S01]  /*5d00*/  FFMA.FTZ R28, R39, UR61, -R6.reuse ;  /* 0x0000003d271c7c23 */ /* 0x102fe20008010806 */
[----:B------:R-:W-:Y:S01]  /*5d10*/  LOP3.LUT R20, R20, 0x3fff, RZ, 0xc0, !PT ;  /* 0x00003fff14147812 */ /* 0x000fe200078ec0ff */
[----:B------:R-:W-:Y:S01]  /*5d20*/  FMUL.FTZ R38, R11, R32 ;  /* 0x000000200b267220 */ /* 0x000fe20000410000 */
[----:B------:R-:W-:Y:S01]  /*5d30*/  FSEL R43, R43, -INF , P6 ;  /* 0xff8000002b2b7808 */ /* 0x000fe20003000000 */
[----:B------:R1:W-:Y:S01]  /*5d40*/  MUFU.EX2 R22, R24 ;  /* 0x0000001800167308 */ /* 0x0003e20000000800 */
[----:B------:R-:W-:Y:S01]  /*5d50*/  LOP3.LUT R35, R20, 0x80000, RZ, 0xfc, !PT ;  /* 0x0008000014237812 */ /* 0x000fe200078efcff */
[----:B----4-:R-:W-:Y:S01]  /*5d60*/  FMUL.FTZ R49, R10, R49 ;  /* 0x000000310a317220 */ /* 0x010fe20000410000 */
[----:B------:R-:W-:Y:S01]  /*5d70*/  FMUL.FTZ R31, R8, R31 ;  /* 0x0000001f081f7220 */ /* 0x000fe20000410000 */
[----:B------:R-:W-:Y:S01]  /*5d80*/  FMUL.FTZ R29, R14, R29 ;  /* 0x0000001d0e1d7220 */ /* 0x000fe20000410000 */
[C---:B------:R-:W-:Y:S01]  /*5d90*/  R2UR UR58, R35.reuse ;  /* 0x00000000233a72ca */ /* 0x040fe200000e0000 */
[----:B------:R-:W-:Y:S01]  /*5da0*/  VIADD R20, R35, 0x80 ;  /* 0x0000008023147836 */ /* 0x000fe20000000000 */
[----:B------:R-:W-:Y:S01]  /*5db0*/  MOV R217, UR59 ;  /* 0x0000003b00d97c02 */ /* 0x000fe20008000f00 */
[----:B------:R-:W2:Y:S01]  /*5dc0*/  MUFU.EX2 R7, R7 ;  /* 0x0000000700077308 */ /* 0x000ea20000000800 */
[--C-:B-1----:R-:W-:Y:S01]  /*5dd0*/  FFMA.FTZ R24, R37, UR61, -R6.reuse ;  /* 0x0000003d25187c23 */ /* 0x102fe20008010806 */
[----:B------:R-:W-:Y:S01]  /*5de0*/  FFMA.FTZ R6, R43, UR61, -R6 ;  /* 0x0000003d2b067c23 */ /* 0x000fe20008010806 */
        /* <DEDUP_REMOVED lines=11> */
[----:B------:R-:W1:Y:S01]  /*5ea0*/  MUFU.EX2 R25, R25 ;  /* 0x0000001900197308 */ /* 0x000e620000000800 */
[----:B------:R-:W-:Y:S01]  /*5eb0*/  FMUL.FTZ R46, R23, R46 ;  /* 0x0000002e172e7220 */ /* 0x000fe20000410000 */
[----:B------:R-:W-:Y:S01]  /*5ec0*/  FMUL.FTZ R47, R26, R47 ;  /* 0x0000002f1a2f7220 */ /* 0x000fe20000410000 */
[----:B------:R-:W-:Y:S01]  /*5ed0*/  R2UR UR4, R20 ;  /* 0x00000000140472ca */ /* 0x000fe200000e0000 */
[----:B------:R-:W-:Y:S01]  /*5ee0*/  VIADD R20, R35, 0x180 ;  /* 0x0000018023147836 */ /* 0x000fe20000000000 */
[----:B------:R-:W-:Y:S01]  /*5ef0*/  R2UR UR5, R21 ;  /* 0x00000000150572ca */ /* 0x000fe200000e0000 */
[----:B--2---:R-:W-:Y:S01]  /*5f00*/  FMUL.FTZ R48, R7, R48 ;  /* 0x0000003007307220 */ /* 0x004fe20000410000 */
[----:B------:R-:W-:Y:S01]  /*5f10*/  F2FP.F16.F32.PACK_AB R21, R26, R23 ;  /* 0x000000171a15723e */ /* 0x000fe200000000ff */
[----:B------:R-:W2:Y:S01]  /*5f20*/  MUFU.EX2 R34, R34 ;  /* 0x0000002200227308 */ /* 0x000ea20000000800 */
[----:B------:R-:W-:Y:S01]  /*5f30*/  R2UR UR6, R20 ;  /* 0x00000000140672ca */ /* 0x000fe200000e0000 */
[----:B------:R-:W-:Y:S01]  /*5f40*/  FMUL.FTZ R221, R22, R221 ;  /* 0x000000dd16dd7220 */ /* 0x000fe20000410000 */
[----:B------:R-:W-:Y:S01]  /*5f50*/  F2FP.F16.F32.PACK_AB R20, R11, R8 ;  /* 0x000000080b14723e */ /* 0x000fe200000000ff */
[----:B------:R-:W-:Y:S01]  /*5f60*/  BAR.SYNC.DEFER_BLOCKING 0x9, 0x100 ;  /* 0x0244000000007b1d */ /* 0x000fe20000010000 */
[----:B------:R-:W-:Y:S01]  /*5f70*/  F2FP.F16.F32.PACK_AB R10, R10, R7 ;  /* 0x000000070a0a723e */ /* 0x000fe200000000ff */
[C---:B------:R-:W-:Y:S01]  /*5f80*/  FMUL.FTZ R30, R13.reuse, R30 ;  /* 0x0000001e0d1e7220 */ /* 0x040fe20000410000 */
[----:B------:R-:W-:Y:S01]  /*5f90*/  F2FP.F16.F32.PACK_AB R8, R13, R14 ;  /* 0x0000000e0d08723e */ /* 0x000fe200000000ff */
[----:B-1----:R-:W-:-:S02]  /*5fa0*/  FMUL.FTZ R50, R25, R50 ;  /* 0x0000003219327220 */ /* 0x002fc40000410000 */
[----:B------:R-:W1:Y:S01]  /*5fb0*/  MUFU.EX2 R33, R33 ;  /* 0x0000002100217308 */ /* 0x000e620000000800 */
[----:B------:R-:W-:Y:S01]  /*5fc0*/  F2FP.F16.F32.PACK_AB R38, R38, R31 ;  /* 0x0000001f2626723e */ /* 0x000fe200000000ff */
[----:B------:R-:W-:Y:S01]  /*5fd0*/  UMOV UR18, UR4 ;  /* 0x0000000400127c82 */ /* 0x000fe20008000000 */
[----:B------:R-:W-:Y:S01]  /*5fe0*/  F2FP.F16.F32.PACK_AB R39, R47, R46 ;  /* 0x0000002e2f27723e */ /* 0x000fe200000000ff */
[----:B------:R-:W-:Y:S01]  /*5ff0*/  UMOV UR12, UR18 ;  /* 0x00000012000c7c82 */ /* 0x000fe20008000000 */
[----:B------:R-:W-:Y:S01]  /*6000*/  F2FP.F16.F32.PACK_AB R48, R49, R48 ;  /* 0x000000303130723e */ /* 0x000fe200000000ff */
[----:B------:R-:W-:Y:S01]  /*6010*/  UMOV UR10, UR5 ;  /* 0x00000005000a7c82 */ /* 0x000fe20008000000 */
[C---:B--2---:R-:W-:Y:S01]  /*6020*/  F2FP.F16.F32.PACK_AB R11, R34.reuse, R25 ;  /* 0x00000019220b723e */ /* 0x044fe200000000ff */
[----:B------:R-:W2:Y:S01]  /*6030*/  MUFU.EX2 R9, R9 ;  /* 0x0000000900097308 */ /* 0x000ea20000000800 */
[----:B------:R-:W-:Y:S01]  /*6040*/  FMUL.FTZ R51, R34, R51 ;  /* 0x0000003322337220 */ /* 0x000fe20000410000 */
[----:B------:R-:W-:-:S04]  /*6050*/  F2FP.F16.F32.PACK_AB R30, R30, R29 ;  /* 0x0000001d1e1e723e */ /* 0x000fc800000000ff */
[----:B------:R-:W-:Y:S02]  /*6060*/  F2FP.F16.F32.PACK_AB R49, R51, R50 ;  /* 0x000000323331723e */ /* 0x000fe400000000ff */
[----:B------:R-:W3:Y:S01]  /*6070*/  MUFU.EX2 R12, R12 ;  /* 0x0000000c000c7308 */ /* 0x000ee20000000800 */
[----:B-1----:R-:W-:Y:S01]  /*6080*/  FMUL.FTZ R54, R33, R54 ;  /* 0x0000003621367220 */ /* 0x002fe20000410000 */
[----:B------:R1:W-:Y:S04]  /*6090*/  STSM.16.M88.2 [R0+0x2c500], R20 ;  /* 0x02c5001400007844 */ /* 0x0003e80000000100 */
[----:B------:R-:W-:Y:S02]  /*60a0*/  STSM.16.M88.2 [R0+0x2cd00], R10 ;  /* 0x02cd000a00007844 */ /* 0x000fe40000000100 */
[----:B------:R-:W4:Y:S01]  /*60b0*/  MUFU.EX2 R36, R36 ;  /* 0x0000002400247308 */ /* 0x000f220000000800 */
[----:B--2---:R-:W-:Y:S01]  /*60c0*/  FMUL.FTZ R52, R9, R52 ;  /* 0x0000003409347220 */ /* 0x004fe20000410000 */
[----:B-1----:R-:W-:-:S06]  /*60d0*/  VIADD R20, R35, 0xb0 ;  /* 0x000000b023147836 */ /* 0x002fcc0000000000 */
[----:B------:R-:W1:Y:S01]  /*60e0*/  MUFU.EX2 R27, R27 ;  /* 0x0000001b001b7308 */ /* 0x000e620000000800 */
[C---:B---3--:R-:W-:Y:S01]  /*60f0*/  F2FP.F16.F32.PACK_AB R32, R12.reuse, R9 ;  /* 0x000000090c20723e */ /* 0x048fe200000000ff */
[----:B------:R-:W-:-:S05]  /*6100*/  FMUL.FTZ R53, R12, R53 ;  /* 0x000000350c357220 */ /* 0x000fca0000410000 */
[----:B------:R-:W-:Y:S01]  /*6110*/  F2FP.F16.F32.PACK_AB R52, R53, R52 ;  /* 0x000000343534723e */ /* 0x000fe200000000ff */
[----:B------:R-:W2:Y:S01]  /*6120*/  MUFU.EX2 R28, R28 ;  /* 0x0000001c001c7308 */ /* 0x000ea20000000800 */
[C---:B----4-:R-:W-:Y:S01]  /*6130*/  F2FP.F16.F32.PACK_AB R33, R36.reuse, R33 ;  /* 0x000000212421723e */ /* 0x050fe200000000ff */
[----:B------:R-:W-:-:S04]  /*6140*/  FMUL.FTZ R55, R36, R55 ;  /* 0x0000003724377220 */ /* 0x000fc80000410000 */
[----:B------:R-:W-:Y:S01]  /*6150*/  STSM.16.M88.2 [R0+0x2d500], R32 ;  /* 0x02d5002000007844 */ /* 0x000fe20000000100 */
[----:B------:R-:W-:Y:S01]  /*6160*/  F2FP.F16.F32.PACK_AB R53, R55, R54 ;  /* 0x000000363735723e */ /* 0x000fe200000000ff */
[----:B------:R-:W3:Y:S01]  /*6170*/  MUFU.EX2 R15, R40 ;  /* 0x00000028000f7308 */ /* 0x000ee20000000800 */
[----:B-1----:R-:W-:-:S07]  /*6180*/  FMUL.FTZ R218, R27, R218 ;  /* 0x000000da1bda7220 */ /* 0x002fce0000410000 */
[----:B------:R-:W1:Y:S01]  /*6190*/  MUFU.EX2 R23, R24 ;  /* 0x0000001800177308 */ /* 0x000e620000000800 */
[C---:B--2---:R-:W-:Y:S01]  /*61a0*/  F2FP.F16.F32.PACK_AB R9, R28.reuse, R27 ;  /* 0x0000001b1c09723e */ /* 0x044fe200000000ff */
[----:B------:R-:W-:-:S04]  /*61b0*/  FMUL.FTZ R219, R28, R219 ;  /* 0x000000db1cdb7220 */ /* 0x000fc80000410000 */
[----:B------:R-:W-:Y:S01]  /*61c0*/  STSM.16.M88.2 [R0+0x2dd00], R8 ;  /* 0x02dd000800007844 */ /* 0x000fe20000000100 */
[----:B------:R-:W-:Y:S01]  /*61d0*/  F2FP.F16.F32.PACK_AB R31, R219, R218 ;  /* 0x000000dadb1f723e */ /* 0x000fe200000000ff */
[----:B------:R2:W4:Y:S01]  /*61e0*/  MUFU.EX2 R26, R6 ;  /* 0x00000006001a7308 */ /* 0x0005220000000800 */
[----:B---3--:R-:W-:-:S05]  /*61f0*/  FMUL.FTZ R220, R15, R220 ;  /* 0x000000dc0fdc7220 */ /* 0x008fca0000410000 */
[----:B------:R-:W-:Y:S02]  /*6200*/  F2FP.F16.F32.PACK_AB R220, R221, R220 ;  /* 0x000000dcdddc723e */ /* 0x000fe400000000ff */
[----:B--2---:R-:W-:Y:S01]  /*6210*/  F2FP.F16.F32.PACK_AB R6, R22, R15 ;  /* 0x0000000f1606723e */ /* 0x004fe200000000ff */
[----:B------:R-:W-:Y:S02]  /*6220*/  IMAD R22, R4, 0x2000, R5 ;  /* 0x0000200004167824 */ /* 0x000fe400078e0205 */
[----:B-1----:R-:W-:Y:S01]  /*6230*/  FMUL.FTZ R222, R23, R222 ;  /* 0x000000de17de7220 */ /* 0x002fe20000410000 */
[C---:B------:R-:W-:Y:S02]  /*6240*/  VIADD R5, R35.reuse, 0x200 ;  /* 0x0000020023057836 */ /* 0x040fe40000000000 */
[----:B------:R-:W-:Y:S01]  /*6250*/  VIADD R15, R35, 0x30 ;  /* 0x00000030230f7836 */ /* 0x000fe20000000000 */
[C---:B----4-:R-:W-:Y:S01]  /*6260*/  F2FP.F16.F32.PACK_AB R7, R26.reuse, R23 ;  /* 0x000000171a07723e */ /* 0x050fe200000000ff */
[----:B------:R-:W-:Y:S01]  /*6270*/  FMUL.FTZ R223, R26, R223 ;  /* 0x000000df1adf7220 */ /* 0x000fe20000410000 */
[----:B------:R-:W-:-:S02]  /*6280*/  SHF.R.U32.HI R23, RZ, 0x4, R22 ;  /* 0x00000004ff177819 */ /* 0x000fc40000011616 */
[----:B------:R-:W-:Y:S01]  /*6290*/  R2UR UR7, R5 ;  /* 0x00000000050772ca */ /* 0x000fe200000e0000 */
[----:B------:R1:W-:Y:S01]  /*62a0*/  STSM.16.M88.2 [R0+0x2e500], R6 ;  /* 0x02e5000600007844 */ /* 0x0003e20000000100 */
[----:B------:R-:W-:Y:S02]  /*62b0*/  LOP3.LUT R23, R23, 0x3fff, RZ, 0xc0, !PT ;  /* 0x00003fff17177812 */ /* 0x000fe400078ec0ff */
[----:B------:R-:W-:Y:S01]  /*62c0*/  F2FP.F16.F32.PACK_AB R221, R223, R222 ;  /* 0x000000dedfdd723e */ /* 0x000fe200000000ff */
[----:B------:R2:W-:Y:S06]  /*62d0*/  MEMBAR.ALL.CTA ;  /* 0x0000000000007992 */ /* 0x0005ec0000008000 */
[----:B--2---:R-:W2:Y:S01]  /*62e0*/  FENCE.VIEW.ASYNC.S ;  /* 0x00000000000073c6 */ /* 0x004ea20000000000 */
[C---:B------:R-:W-:Y:S01]  /*62f0*/  R2UR UR56, R23.reuse ;  /* 0x00000000173872ca */ /* 0x040fe200000e0000 */
[----:B------:R-:W-:-:S02]  /*6300*/  VIADD R5, R23, 0x80 ;  /* 0x0000008017057836 */ /* 0x000fc40000000000 */
[----:B------:R-:W-:-:S03]  /*6310*/  VIADD R14, R23, 0x180 ;  /* 0x00000180170e7836 */ /* 0x000fc60000000000 */
[----:B------:R-:W-:Y:S01]  /*6320*/  R2UR UR48, R5 ;  /* 0x00000000053072ca */ /* 0x000fe200000e0000 */
[C---:B------:R-:W-:Y:S01]  /*6330*/  VIADD R5, R35.reuse, 0x90 ;  /* 0x0000009023057836 */ /* 0x040fe20000000000 */
[----:B-1----:R-:W-:Y:S01]  /*6340*/  MOV R7, UR58 ;  /* 0x0000003a00077c02 */ /* 0x002fe20008000f00 */
[----:B------:R-:W-:-:S03]  /*6350*/  VIADD R6, R35, 0x10 ;  /* 0x0000001023067836 */ /* 0x000fc60000000000 */
[----:B------:R-:W-:Y:S01]  /*6360*/  R2UR UR4, R5 ;  /* 0x00000000050472ca */ /* 0x000fe200000e0000 */
[----:B------:R-:W-:Y:S01]  /*6370*/  UMOV UR16, UR56 ;  /* 0x0000003800107c82 */ /* 0x000fe20008000000 */
[----:B------:R-:W-:Y:S01]  /*6380*/  UMOV UR8, UR56 ;  /* 0x0000003800087c82 */ /* 0x000fe20008000000 */
[C---:B------:R-:W-:Y:S01]  /*6390*/  VIADD R5, R35.reuse, 0x190 ;  /* 0x0000019023057836 */ /* 0x040fe20000000000 */
[----:B------:R-:W-:Y:S01]  /*63a0*/  R2UR UR50, R6 ;  /* 0x00000000063272ca */ /* 0x000fe200000e0000 */
[----:B------:R-:W-:Y:S02]  /*63b0*/  VIADD R6, R35, 0x110 ;  /* 0x0000011023067836 */ /* 0x000fe40000000000 */
[----:B------:R-:W-:Y:S01]  /*63c0*/  UMOV UR52, UR48 ;  /* 0x0000003000347c82 */ /* 0x000fe20008000000 */
[----:B------:R-:W-:Y:S01]  /*63d0*/  R2UR UR54, R5 ;  /* 0x00000000053672ca */ /* 0x000fe200000e0000 */
[C---:B------:R-:W-:Y:S01]  /*63e0*/  VIADD R5, R35.reuse, 0x210 ;  /* 0x0000021023057836 */ /* 0x040fe20000000000 */
[----:B------:R-:W-:Y:S01]  /*63f0*/  R2UR UR5, R6 ;  /* 0x00000000060572ca */ /* 0x000fe200000e0000 */
[----:B--2---:R-:W-:Y:S01]  /*6400*/  BAR.SYNC.DEFER_BLOCKING 0x9, 0x100 ;  /* 0x0244000000007b1d */ /* 0x004fe20000010000 */
[----:B------:R-:W-:-:S02]  /*6410*/  VIADD R6, R35, 0x20 ;  /* 0x0000002023067836 */ /* 0x000fc40000000000 */
[----:B------:R-:W-:Y:S01]  /*6420*/  R2UR UR46, R5 ;  /* 0x00000000052e72ca */ /* 0x000fe200000e0000 */
[----:B------:R-:W-:Y:S02]  /*6430*/  VIADD R5, R23, 0x100 ;  /* 0x0000010017057836 */ /* 0x000fe40000000000 */
[----:B------:R-:W-:Y:S01]  /*6440*/  UMOV UR44, UR48 ;  /* 0x00000030002c7c82 */ /* 0x000fe20008000000 */
        /* <DEDUP_REMOVED lines=8> */
[----:B------:R-:W-:Y:S02]  /*64d0*/  SHF.R.U32.HI R6, RZ, 0x4, R6 ;  /* 0x00000004ff067819 */ /* 0x000fe40000011606 */
        /* <DEDUP_REMOVED lines=9> */
[----:B------:R-:W-:Y:S01]  /*6570*/  IMAD R5, R4, 0x2800, R17 ;  /* 0x0000280004057824 */ /* 0x000fe200078e0211 */
[----:B------:R-:W-:Y:S01]  /*6580*/  LOP3.LUT R216, R6, 0x3fff, RZ, 0xc0, !PT ;  /* 0x00003fff06d87812 */ /* 0x000fe200078ec0ff */
[----:B------:R-:W-:Y:S03]  /*6590*/  STSM.16.M88.2 [R0+0x2fd00], R52 ;  /* 0x02fd003400007844 */ /* 0x000fe60000000100 */
[----:B------:R-:W-:Y:S01]  /*65a0*/  SHF.R.U32.HI R5, RZ, 0x4, R5 ;  /* 0x00000004ff057819 */ /* 0x000fe20000011605 */
[----:B------:R-:W-:Y:S01]  /*65b0*/  STSM.16.M88.2 [R0+0x30500], R30 ;  /* 0x0305001e00007844 */ /* 0x000fe20000000100 */
[----:B------:R-:W-:-:S02]  /*65c0*/  LOP3.LUT R6, R216, 0x400000, RZ, 0xfc, !PT ;  /* 0x00400000d8067812 */ /* 0x000fc400078efcff */
[----:B------:R-:W-:Y:S01]  /*65d0*/  LOP3.LUT R5, R5, 0x3fff, RZ, 0xc0, !PT ;  /* 0x00003fff05057812 */ /* 0x000fe200078ec0ff */
        /* <DEDUP_REMOVED lines=10> */
[----:B------:R-:W-:-:S02]  /*6680*/  UMOV UR9, UR19 ;  /* 0x0000001300097c82 */ /* 0x000fc40008000000 */
        /* <DEDUP_REMOVED lines=38> */
[----:B------:R-:W-:Y:S01]  /*68f0*/  HGMMA.64x16x16.F32 R88, gdesc[UR44].tnspA.tnspB, R88 ;  /* 0x602000002c5879f0 */ /* 0x000fe20008700858 */
[----:B------:R-:W-:Y:S01]  /*6900*/  R2UR UR10, R15 ;  /* 0x000000000f0a72ca */ /* 0x000fe200000e0000 */
[----:B------:R-:W-:Y:S01]  /*6910*/  VIADD R14, R35, 0x130 ;  /* 0x00000130230e7836 */ /* 0x000fe20000000000 */
[----:B------:R-:W-:Y:S01]  /*6920*/  R2UR UR5, R5 ;  /* 0x00000000050572ca */ /* 0x000fe200000e0000 */
[C---:B------:R-:W-:Y:S01]  /*6930*/  VIADD R15, R35.reuse, 0x1b0 ;  /* 0x000001b0230f7836 */ /* 0x040fe20000000000 */
[----:B------:R-:W-:Y:S01]  /*6940*/  UMOV UR59, UR19 ;  /* 0x00000013003b7c82 */ /* 0x000fe20008000000 */
[----:B------:R-:W-:Y:S01]  /*6950*/  VIADD R35, R35, 0x230 ;  /* 0x0000023023237836 */ /* 0x000fe20000000000 */
        /* <DEDUP_REMOVED lines=343> */
.L_x_2130:
        /* <DEDUP_REMOVED lines=112> */
.L_x_2131:
        /* <DEDUP_REMOVED lines=94> */
.L_x_2119:
[----:B------:R-:W-:Y:S05]  /*8bb0*/  @P0 BRA `(.L_x_2115) ;  /* 0x0000002c00980947 */ /* 0x000fea0003800000 */
[----:B------:R-:W1:Y:S01]  /*8bc0*/  LDC.64 R2, c[0x0][0x878] ;  /* 0x00021e00ff027b82 */ /* 0x000e620000000a00 */
[----:B------:R-:W-:Y:S01]  /*8bd0*/  ULDC.64 UR4, c[0x0][0x208] ;  /* 0x0000820000047ab9 */ /* 0x000fe20000000a00 */
[----:B------:R-:W3:Y:S01]  /*8be0*/  LDL.LU R10, [R1] ;  /* 0x00000000010a7983 */ /* 0x000ee20000300800 */
[----:B------:R-:W4:Y:S05]  /*8bf0*/  S2R R20, SR_TID.X ;  /* 0x0000000000147919 */ /* 0x000f2a0000002100 */
[----:B------:R-:W5:Y:S08]  /*8c00*/  LDC R0, c[0x0][0x850] ;  /* 0x00021400ff007b82 */ /* 0x000f700000000800 */
[----:B------:R-:W5:Y:S01]  /*8c10*/  LDC.64 R8, c[0x0][0x818] ;  /* 0x00020600ff087b82 */ /* 0x000f620000000a00 */
[----:B-1----:R-:W-:-:S07]  /*8c20*/  ISETP.NE.U32.AND P0, PT, R2, RZ, PT ;  /* 0x000000ff0200720c */ /* 0x002fce0003f05070 */
[----:B------:R-:W1:Y:S01]  /*8c30*/  LDC.64 R12, c[0x0][0x840] ;  /* 0x00021000ff0c7b82 */ /* 0x000e620000000a00 */
[----:B------:R-:W-:-:S07]  /*8c40*/  ISETP.NE.AND.EX P0, PT, R3, RZ, PT, P0 ;  /* 0x000000ff0300720c */ /* 0x000fce0003f05300 */
[----:B------:R-:W1:Y:S08]  /*8c50*/  LDC.64 R14, c[0x0][0x848] ;  /* 0x00021200ff0e7b82 */ /* 0x000e700000000a00 */
[----:B------:R-:W4:Y:S08]  /*8c60*/  @P0 LDC.64 R2, c[0x0][0x878] ;  /* 0x00021e00ff020b82 */ /* 0x000f300000000a00 */
[----:B--2---:R-:W2:Y:S08]  /*8c70*/  LDC.64 R16, c[0x0][0x800] ;  /* 0x00020000ff107b82 */ /* 0x004eb00000000a00 */
[----:B------:R-:W2:Y:S01]  /*8c80*/  LDC.64 R18, c[0x0][0x828] ;  /* 0x00020a00ff127b82 */ /* 0x000ea20000000a00 */
[----:B----4-:R-:W-:-:S06]  /*8c90*/  @P0 IMAD.WIDE R2, R235, 0x4, R2 ;  /* 0x00000004eb020825 */ /* 0x010fcc00078e0202 */
[----:B------:R4:W2:Y:S01]  /*8ca0*/  @P0 LDG.E R2, desc[UR4][R2.64] ;  /* 0x0000000402020981 */ /* 0x0008a2000c1e1900 */
[----:B------:R-:W-:Y:S01]  /*8cb0*/  VIADD R21, R20, 0xffffff80 ;  /* 0xffffff8014157836 */ /* 0x000fe20000000000 */
[----:B------:R-:W1:Y:S08]  /*8cc0*/  S2UR UR5, SR_CgaCtaId ;  /* 0x00000000000579c3 */ /* 0x000e700000008800 */
[----:B------:R-:W-:Y:S01]  /*8cd0*/  BAR.SYNC.DEFER_BLOCKING 0x1, 0x100 ;  /* 0x0044000000007b1d */ /* 0x000fe20000010000 */
[----:B-----5:R-:W-:-:S02]  /*8ce0*/  ISETP.NE.AND P1, PT, R0, 0x1, PT ;  /* 0x000000010000780c */ /* 0x020fc40003f25270 */
[----:B------:R-:W-:-:S03]  /*8cf0*/  SHF.R.S32.HI R0, RZ, 0x1f, R21 ;  /* 0x0000001fff007819 */ /* 0x000fc60000011415 */
[----:B------:R-:W-:Y:S01]  /*8d00*/  UMOV UR4, 0x400 ;  /* 0x0000040000047882 */ /* 0x000fe20000000000 */
[----:B------:R-:W-:Y:S01]  /*8d10*/  LEA.HI R4, R0, R21, RZ, 0x7 ;  /* 0x0000001500047211 */ /* 0x000fe200078f38ff */
[----:B------:R-:W-:Y:S03]  /*8d20*/  BSSY B1, `(.L_x_2133) ;  /* 0x0000055000017945 */ /* 0x000fe60003800000 */
[----:B------:R-:W-:Y:S02]  /*8d30*/  LOP3.LUT R0, R4, 0x3fffff80, RZ, 0xc0, !PT ;  /* 0x3fffff8004007812 */ /* 0x000fe400078ec0ff */
[----:B----4-:R-:W-:Y:S01]  /*8d40*/  SHF.R.S32.HI R3, RZ, 0x7, R4 ;  /* 0x00000007ff037819 */ /* 0x010fe20000011404 */
        /* <DEDUP_REMOVED lines=11> */
[----:B-----5:R-:W-:-:S03]  /*8e00*/  @P1 SHF.R.U32.HI R236, RZ, R7, R0 ;  /* 0x00000007ffec1219 */ /* 0x020fc60000011600 */
        /* <DEDUP_REMOVED lines=20> */
[----:B----4-:R-:W4:Y:S01]  /*8f50*/  FENCE.VIEW.ASYNC.S ;  /* 0x00000000000073c6 */ /* 0x010f220000000000 */
[----:B---3--:R-:W-:-:S02]  /*8f60*/  IMAD R5, R10, 0x5000, RZ ;  /* 0x000050000a057824 */ /* 0x008fc400078e02ff */
[----:B------:R-:W3:Y:S01]  /*8f70*/  LDC.64 R10, c[0x0][0x820] ;  /* 0x00020800ff0a7b82 */ /* 0x000ee20000000a00 */
[----:B--2---:R-:W-:-:S04]  /*8f80*/  @P0 IMAD R2, R235, 0x50, R2 ;  /* 0x00000050eb020824 */ /* 0x004fc800078e0202 */
[----:B------:R-:W-:-:S05]  /*8f90*/  @P0 IMAD.HI R2, R2, 0x66666667, RZ ;  /* 0x6666666702020827 */ /* 0x000fca00078e02ff */
[----:B------:R-:W-:-:S04]  /*8fa0*/  @P0 SHF.R.U32.HI R3, RZ, 0x1f, R2 ;  /* 0x0000001fff030819 */ /* 0x000fc80000011602 */
[----:B------:R-:W-:-:S05]  /*8fb0*/  @P0 LEA.HI.SX32 R3, R2, R3, 0x1b ;  /* 0x0000000302030211 */ /* 0x000fca00078fdaff */
[----:B------:R-:W-:-:S05]  /*8fc0*/  @P0 IMAD R2, R3, 0x5000, RZ ;  /* 0x0000500003020824 */ /* 0x000fca00078e02ff */
[----:B------:R-:W-:Y:S02]  /*8fd0*/  @P0 SHF.R.S32.HI R3, RZ, 0x1f, R2 ;  /* 0x0000001fff030819 */ /* 0x000fe40000011402 */
[----:B------:R-:W-:Y:S01]  /*8fe0*/  @!P0 CS2R R2, SRZ ;  /* 0x0000000000028805 */ /* 0x000fe2000001ff00 */
[----:B----4-:R-:W-:Y:S05]  /*8ff0*/  BAR.SYNC.DEFER_BLOCKING 0x1, 0x100 ;  /* 0x0044000000007b1d */ /* 0x010fea0000010000 */
[----:B------:R-:W-:Y:S01]  /*9000*/  IADD3 R4, P1, R5, R2, RZ ;  /* 0x0000000205047210 */ /* 0x000fe20007f3e0ff */
[----:B------:R-:W-:Y:S02]  /*9010*/  IMAD R2, R7, R12, RZ ;  /* 0x0000000c07027224 */ /* 0x000fe400078e02ff */
[C---:B------:R-:W-:Y:S01]  /*9020*/  IMAD R7, R236.reuse, R9, R0 ;  /* 0x00000009ec077224 */ /* 0x040fe200078e0200 */
[----:B------:R-:W-:Y:S01]  /*9030*/  LEA.HI.X.SX32 R5, R5, R3, 0x1, P1 ;  /* 0x0000000305057211 */ /* 0x000fe200008f0eff */
[----:B------:R-:W-:Y:S01]  /*9040*/  IMAD R9, R236, R13, R2 ;  /* 0x0000000dec097224 */ /* 0x000fe200078e0202 */
[----:B------:R-:W-:-:S02]  /*9050*/  SHF.R.S32.HI R0, RZ, 0x1f, R235 ;  /* 0x0000001fff007819 */ /* 0x000fc400000114eb */
[----:B------:R-:W-:Y:S01]  /*9060*/  SEL R235, R235, RZ, !P0 ;  /* 0x000000ffebeb7207 */ /* 0x000fe20004000000 */
[----:B------:R-:W-:-:S04]  /*9070*/  IMAD.WIDE.U32 R2, R236, R8, R4 ;  /* 0x00000008ec027225 */ /* 0x000fc800078e0004 */
[----:B------:R-:W-:Y:S01]  /*9080*/  IMAD.IADD R3, R3, 0x1, R7 ;  /* 0x0000000103037824 */ /* 0x000fe200078e0207 */
[----:B------:R-:W-:Y:S01]  /*9090*/  SEL R7, R0, RZ, !P0 ;  /* 0x000000ff00077207 */ /* 0x000fe20004000000 */
[----:B------:R-:W-:Y:S01]  /*90a0*/  IMAD.WIDE.U32 R4, R236, R12, R4 ;  /* 0x0000000cec047225 */ /* 0x000fe200078e0004 */
[----:B------:R-:W-:-:S03]  /*90b0*/  ISETP.NE.AND P0, PT, R21, RZ, PT ;  /* 0x000000ff1500720c */ /* 0x000fc60003f05270 */
[----:B------:R-:W-:Y:S02]  /*90c0*/  IMAD.IADD R5, R5, 0x1, R9 ;  /* 0x0000000105057824 */ /* 0x000fe400078e0209 */
[C---:B---3--:R-:W-:Y:S02]  /*90d0*/  IMAD R0, R7.reuse, R10, RZ ;  /* 0x0000000a07007224 */ /* 0x048fe400078e02ff */
        /* <DEDUP_REMOVED lines=18> */
.L_x_2135:
[----:B------:R-:W-:Y:S01]  /*9200*/  @P0 ELECT P1, URZ, PT ;  /* 0x00000000003f082f */ /* 0x000fe20003820000 */
[----:B------:R1:W-:-:S12]  /*9210*/  UBLKRED.G.S.ADD.F32.RN [UR6], [UR4], UR5, desc[UR8] ;  /* 0x00000806040073bb */ /* 0x0003d800080a1405 */
[----:B------:R-:W-:Y:S02]  /*9220*/  @P1 PLOP3.LUT P0, PT, P1, PT, PT, 0x8, 0x0 ;  /* 0x000000000000181c */ /* 0x000fe40000f0e170 */
[----:B------:R-:W-:-:S11]  /*9230*/  PLOP3.LUT P1, PT, PT, PT, PT, 0x8, 0x0 ;  /* 0x000000000000781c */ /* 0x000fd60003f2e170 */
[----:B-1----:R-:W-:Y:S05]  /*9240*/  @P0 BRA.U.ANY `(.L_x_2135) ;  /* 0xfffffffd00ec0947 */ /* 0x002fea000393ffff */
[----:B------:R0:W-:Y:S01]  /*9250*/  UTMACMDFLUSH ;  /* 0x00000000000079b7 */ /* 0x0001e20000000000 */
[----:B------:R-:W-:-:S04]  /*9260*/  DEPBAR.LE SB0, 0x0 ;  /* 0x000080000000791a */ /* 0x000fc80000000000 */
.L_x_2134:
[----:B------:R-:W-:Y:S05]  /*9270*/  BSYNC B1 ;  /* 0x0000000000017941 */ /* 0x000fea0003800000 */
.L_x_2133:
        /* <DEDUP_REMOVED lines=32> */
.L_x_2136:
        /* <DEDUP_REMOVED lines=8> */
.L_x_2108:
        /* <DEDUP_REMOVED lines=28> */
.L_x_2137:
[----:B------:R-:W-:Y:S01]  /*96c0*/  ULDC UR5, c[0x0][0x8cc] ;  /* 0x0002330000057ab9 */ /* 0x000fe20000000800 */
[----:B------:R-:W-:Y:S01]  /*96d0*/  UMOV UR4, UR9 ;  /* 0x0000000900047c82 */ /* 0x000fe20008000000 */
[----:B------:R-:W-:-:S11]  /*96e0*/  UISETP.NE.AND UP0, UPT, UR5, 0x1, UPT ;  /* 0x000000010500788c */ /* 0x000fd6000bf05270 */
[----:B------:R-:W-:Y:S02]  /*96f0*/  @UP0 ULDC.64 UR10, c[0x0][0x8d0] ;  /* 0x00023400000a0ab9 */ /* 0x000fe40000000a00 */
[----:B------:R-:W-:-:S04]  /*9700*/  UIMAD.WIDE.U32 UR6, UR9, UR10, URZ ;  /* 0x0000000a090672a5 */ /* 0x000fc8000f8e003f */
[----:B------:R-:W-:-:S04]  /*9710*/  @UP0 USHF.R.U32.HI UR4, URZ, UR11, UR7 ;  /* 0x0000000b3f040299 */ /* 0x000fc80008011607 */
[----:B------:R-:W-:-:S12]  /*9720*/  UIMAD UR5, UR4, UR5, URZ ;  /* 0x00000005040572a4 */ /* 0x000fd8000f8e023f */
.L_x_2138:
        /* <DEDUP_REMOVED lines=24> */
.L_x_2139:
        /* <DEDUP_REMOVED lines=15> */
.L_x_2141:
[----:B------:R-:W-:-:S05]  /*99a0*/  ULDC UR5, c[0x0][0x8f4] ;  /* 0x00023d0000057ab9 */ /* 0x000fca0000000800 */
.L_x_2140:
        /* <DEDUP_REMOVED lines=65> */
.L_x_2143:
        /* <DEDUP_REMOVED lines=14> */
.L_x_2144:
        /* <DEDUP_REMOVED lines=9> */
.L_x_2145:
        /* <DEDUP_REMOVED lines=40> */
.L_x_2161:
        /* <DEDUP_REMOVED lines=10> */
.L_x_2147:
        /* <DEDUP_REMOVED lines=154> */
.L_x_2153:
[----:B------:R-:W-:-:S04]  /*abf0*/  SHF.L.U32 R5, R9, 0x1f, RZ ;  /* 0x0000001f09057819 */ /* 0x000fc800000006ff */
[----:B------:R-:W1:Y:S02]  /*ac00*/  SYNCS.PHASECHK.TRANS64.TRYWAIT P1, [R6+URZ+0x31838], R5 ;  /* 0x03183805060075a7 */ /* 0x000e64000802017f */
[----:B-1----:R-:W-:Y:S05]  /*ac10*/  @!P1 BRA `(.L_x_2149) ;  /* 0x0000000c00d89947 */ /* 0x002fea0003800000 */
.L_x_2162:
[----:B------:R-:W-:Y:S05]  /*ac20*/  @P0 BRA `(.L_x_2150) ;  /* 0x0000000000140947 */ /* 0x000fea0003800000 */
[----:B------:R-:W-:Y:S01]  /*ac30*/  ISETP.NE.AND P1, PT, R15, RZ, PT ;  /* 0x000000ff0f00720c */ /* 0x000fe20003f25270 */
[----:B-1----:R-:W-:-:S04]  /*ac40*/  IMAD.MOV.U32 R5, RZ, RZ, 0x8100 ;  /* 0x00008100ff057424 */ /* 0x002fc800078e00ff */
[----:B------:R2:W-:Y:S08]  /*ac50*/  SYNCS.ARRIVE.TRANS64 RZ, [R6+URZ+0x31830], R5 ;  /* 0x0318300506ff79a7 */ /* 0x0005f0000800003f */
[----:B------:R-:W-:Y:S05]  /*ac60*/  @!P1 BRA `(.L_x_2150) ;  /* 0x0000000000049947 */ /* 0x000fea0003800000 */
[----:B------:R-:W-:Y:S01]  /*ac70*/  BPT.TRAP 0x1 ;  /* 0x000000040000795c */ /* 0x000fe20000300000 */
.L_x_2150:
        /* <DEDUP_REMOVED lines=47> */
.L_x_2164:
[----:B------:R-:W-:Y:S01]  /*af70*/  LOP3.LUT R9, R9, 0x1, RZ, 0x3c, !PT ;  /* 0x0000000109097812 */ /* 0x000fe200078e3cff */
[----:B------:R-:W-:Y:S06]  /*af80*/  @P2 BRA `(.L_x_2152) ;  /* 0x0000000000142947 */ /* 0x000fec0003800000 */
[----:B------:R-:W-:Y:S01]  /*af90*/  ISETP.NE.AND P1, PT, R15, RZ, PT ;  /* 0x000000ff0f00720c */ /* 0x000fe20003f25270 */
[----:B-1----:R-:W-:-:S04]  /*afa0*/  IMAD.MOV.U32 R2, RZ, RZ, 0x8100 ;  /* 0x00008100ff027424 */ /* 0x002fc800078e00ff */
[----:B------:R2:W-:Y:S08]  /*afb0*/  SYNCS.ARRIVE.TRANS64 RZ, [R20+URZ+0x31810], R2 ;  /* 0x0318100214ff79a7 */ /* 0x0005f0000800003f */
[----:B------:R-:W-:Y:S05]  /*afc0*/  @!P1 BRA `(.L_x_2152) ;  /* 0x0000000000049947 */ /* 0x000fea0003800000 */
[----:B------:R-:W-:Y:S01]  /*afd0*/  BPT.TRAP 0x1 ;  /* 0x000000040000795c */ /* 0x000fe20000300000 */
.L_x_2152:
        /* <DEDUP_REMOVED lines=53> */
.L_x_2148:
        /* <DEDUP_REMOVED lines=17> */
.L_x_2165:
[----:B------:R-:W-:Y:S01]  /*b440*/  IMAD.IADD R10, R11, 0x1, R3 ;  /* 0x000000010b0a7824 */ /* 0x000fe200078e0203 */
[----:B------:R-:W-:Y:S06]  /*b450*/  @P0 BRA `(.L_x_2155) ;  /* 0x0000000000140947 */ /* 0x000fec0003800000 */
[----:B------:R-:W-:Y:S01]  /*b460*/  LOP3.LUT P0, RZ, R21, 0x1f, RZ, 0xc0, !PT ;  /* 0x0000001f15ff7812 */ /* 0x000fe2000780c0ff */
[----:B------:R-:W-:-:S04]  /*b470*/  IMAD.MOV.U32 R11, RZ, RZ, 0x8100 ;  /* 0x00008100ff0b7424 */ /* 0x000fc800078e00ff */
[----:B------:R2:W-:Y:S08]  /*b480*/  SYNCS.ARRIVE.TRANS64 RZ, [R6+URZ+0x31830], R11 ;  /* 0x0318300b06ff79a7 */ /* 0x0005f0000800003f */
[----:B------:R-:W-:Y:S05]  /*b490*/  @!P0 BRA `(.L_x_2155) ;  /* 0x0000000000048947 */ /* 0x000fea0003800000 */
[----:B------:R-:W-:Y:S01]  /*b4a0*/  BPT.TRAP 0x1 ;  /* 0x000000040000795c */ /* 0x000fe20000300000 */
.L_x_2155:
        /* <DEDUP_REMOVED lines=53> */
.L_x_2142:
        /* <DEDUP_REMOVED lines=10> */
.L_x_2156:
        /* <DEDUP_REMOVED lines=8> */
.L_x_2166:
        /* <DEDUP_REMOVED lines=9> */
.L_x_2167:
[----:B------:R-:W-:Y:S05]  /*b9b0*/  @!P1 BRA `(.L_x_2159) ;  /* 0x0000000000049947 */ /* 0x000fea0003800000 */
[----:B------:R-:W-:Y:S01]  /*b9c0*/  BPT.TRAP 0x1 ;  /* 0x000000040000795c */ /* 0x000fe20000300000 */
.L_x_2159:
[----:B------:R-:W-:-:S07]  /*b9d0*/  SHF.L.U32 R9, R9, 0x1f, RZ ;  /* 0x0000001f09097819 */ /* 0x000fce00000006ff */
.L_x_2160:
[----:B----4-:R4:W1:Y:S02]  /*b9e0*/  SYNCS.PHASECHK.TRANS64.TRYWAIT P0, [R2+URZ+0x31838], R9 ;  /* 0x03183809020075a7 */ /* 0x010864000800017f */
[----:B-1----:R-:W-:Y:S05]  /*b9f0*/  @!P0 NANOSLEEP.SYNCS 0x989680 ;  /* 0x009896800000895d */ /* 0x002fea0003900000 */
[----:B------:R-:W1:Y:S02]  /*ba00*/  @!P0 SYNCS.PHASECHK.TRANS64 P0, [R2+URZ+0x31838], R9 ;  /* 0x03183809020085a7 */ /* 0x000e64000800007f */
[----:B-1----:R-:W-:Y:S05]  /*ba10*/  @!P0 BRA `(.L_x_2160) ;  /* 0xfffffffc00f08947 */ /* 0x002fea000383ffff */
.L_x_2115:
[----:B------:R-:W-:Y:S05]  /*ba20*/  BSYNC B0 ;  /* 0x0000000000007941 */ /* 0x000fea0003800000 */
.L_x_2107:
[----:B------:R-:W-:Y:S05]  /*ba30*/  EXIT ;  /* 0x000000000000794d */ /* 0x000fea0003800000 */
.L_x_2121:
[----:B-1----:R1:W2:Y:S02]  /*ba40*/  SYNCS.PHASECHK.TRANS64.TRYWAIT P0, [R17+URZ+0x31800], R16 ;  /* 0x03180010110075a7 */ /* 0x0022a4000800017f */
[----:B--2---:R-:W-:Y:S05]  /*ba50*/  @!P0 NANOSLEEP.SYNCS 0x989680 ;  /* 0x009896800000895d */ /* 0x004fea0003900000 */
[----:B------:R-:W2:Y:S02]  /*ba60*/  @!P0 SYNCS.PHASECHK.TRANS64 P0, [R17+URZ+0x31800], R16 ;  /* 0x03180010110085a7 */ /* 0x000ea4000800007f */
[----:B--2---:R-:W-:Y:S05]  /*ba70*/  @!P0 BRA `(.L_x_2121) ;  /* 0xfffffffc00f08947 */ /* 0x004fea000383ffff */
[----:B------:R-:W-:Y:S05]  /*ba80*/  BRA `(.L_x_2120) ;  /* 0xffffff5800c47947 */ /* 0x000fea000383ffff */
.L_x_2125:
[----:B--2---:R2:W3:Y:S02]  /*ba90*/  SYNCS.PHASECHK.TRANS64.TRYWAIT P1, [R16+URZ+0x31810], R9 ;  /* 0x03181009100075a7 */ /* 0x0044e4000802017f */
[----:B---3--:R-:W-:Y:S05]  /*baa0*/  @!P1 NANOSLEEP.SYNCS 0x989680 ;  /* 0x009896800000995d */ /* 0x008fea0003900000 */
[----:B------:R-:W3:Y:S02]  /*bab0*/  @!P1 SYNCS.PHASECHK.TRANS64 P1, [R16+URZ+0x31810], R9 ;  /* 0x03181009100095a7 */ /* 0x000ee4000802007f */
[----:B---3--:R-:W-:Y:S05]  /*bac0*/  @!P1 BRA `(.L_x_2125) ;  /* 0xfffffffc00f09947 */ /* 0x008fea000383ffff */
[----:B------:R-:W-:Y:S05]  /*bad0*/  BRA `(.L_x_2124) ;  /* 0xffffff6000f47947 */ /* 0x000fea000383ffff */
.L_x_2129:
[----:B----4-:R4:W1:Y:S02]  /*bae0*/  SYNCS.PHASECHK.TRANS64.TRYWAIT P1, [R17+URZ+0x31830], R10 ;  /* 0x0318300a110075a7 */ /* 0x010864000802017f */
[----:B-1----:R-:W-:Y:S05]  /*baf0*/  @!P1 NANOSLEEP.SYNCS 0x989680 ;  /* 0x009896800000995d */ /* 0x002fea0003900000 */
[----:B------:R-:W1:Y:S02]  /*bb00*/  @!P1 SYNCS.PHASECHK.TRANS64 P1, [R17+URZ+0x31830], R10 ;  /* 0x0318300a110095a7 */ /* 0x000e64000802007f */
[----:B-1----:R-:W-:Y:S05]  /*bb10*/  @!P1 BRA `(.L_x_2129) ;  /* 0xfffffffc00f09947 */ /* 0x002fea000383ffff */
[----:B------:R-:W-:Y:S05]  /*bb20*/  BRA `(.L_x_2128) ;  /* 0xffffff7c00f87947 */ /* 0x000fea000383ffff */
.L_x_2146:
[----:B-1----:R1:W2:Y:S02]  /*bb30*/  SYNCS.PHASECHK.TRANS64.TRYWAIT P0, [R6+URZ+0x31820], R3 ;  /* 0x03182003060075a7 */ /* 0x0022a4000800017f */
[----:B--2---:R-:W-:Y:S05]  /*bb40*/  @!P0 NANOSLEEP.SYNCS 0x989680 ;  /* 0x009896800000895d */ /* 0x004fea0003900000 */
[----:B------:R-:W2:Y:S02]  /*bb50*/  @!P0 SYNCS.PHASECHK.TRANS64 P0, [R6+URZ+0x31820], R3 ;  /* 0x03182003060085a7 */ /* 0x000ea4000800007f */
[----:B--2---:R-:W-:Y:S05]  /*bb60*/  @!P0 BRA `(.L_x_2146) ;  /* 0xfffffffc00f08947 */ /* 0x004fea000383ffff */
[----:B------:R-:W-:Y:S05]  /*bb70*/  BRA `(.L_x_2161) ;  /* 0xffffffe4008c7947 */ /* 0x000fea000383ffff */
.L_x_2149:
[----:B-1----:R1:W2:Y:S02]  /*bb80*/  SYNCS.PHASECHK.TRANS64.TRYWAIT P1, [R6+URZ+0x31838], R5 ;  /* 0x03183805060075a7 */ /* 0x0022a4000802017f */
[----:B--2---:R-:W-:Y:S05]  /*bb90*/  @!P1 NANOSLEEP.SYNCS 0x989680 ;  /* 0x009896800000995d */ /* 0x004fea0003900000 */
[----:B------:R-:W2:Y:S02]  /*bba0*/  @!P1 SYNCS.PHASECHK.TRANS64 P1, [R6+URZ+0x31838], R5 ;  /* 0x03183805060095a7 */ /* 0x000ea4000802007f */
[----:B--2---:R-:W-:Y:S05]  /*bbb0*/  @!P1 BRA `(.L_x_2149) ;  /* 0xfffffffc00f09947 */ /* 0x004fea000383ffff */
[----:B------:R-:W-:Y:S05]  /*bbc0*/  BRA `(.L_x_2162) ;  /* 0xfffffff000147947 */ /* 0x000fea000383ffff */
.L_x_2151:
[----:B------:R-:W-:-:S07]  /*bbd0*/  SHF.L.U32 R2, R4, 0x1f, RZ ;  /* 0x0000001f04027819 */ /* 0x000fce00000006ff */
.L_x_2163:
[----:B-1----:R1:W2:Y:S02]  /*bbe0*/  SYNCS.PHASECHK.TRANS64.TRYWAIT P1, [R20+URZ+0x31820], R2 ;  /* 0x03182002140075a7 */ /* 0x0022a4000802017f */
[----:B--2---:R-:W-:Y:S05]  /*bbf0*/  @!P1 NANOSLEEP.SYNCS 0x989680 ;  /* 0x009896800000995d */ /* 0x004fea0003900000 */
[----:B------:R-:W2:Y:S02]  /*bc00*/  @!P1 SYNCS.PHASECHK.TRANS64 P1, [R20+URZ+0x31820], R2 ;  /* 0x03182002140095a7 */ /* 0x000ea4000802007f */
[----:B--2---:R-:W-:Y:S05]  /*bc10*/  @!P1 BRA `(.L_x_2163) ;  /* 0xfffffffc00f09947 */ /* 0x004fea000383ffff */
[----:B------:R-:W-:Y:S05]  /*bc20*/  BRA `(.L_x_2164) ;  /* 0xfffffff000d07947 */ /* 0x000fea000383ffff */
.L_x_2154:
[----:B-1----:R1:W2:Y:S02]  /*bc30*/  SYNCS.PHASECHK.TRANS64.TRYWAIT P1, [R6+URZ+0x31838], R15 ;  /* 0x0318380f060075a7 */ /* 0x0022a4000802017f */
[----:B--2---:R-:W-:Y:S05]  /*bc40*/  @!P1 NANOSLEEP.SYNCS 0x989680 ;  /* 0x009896800000995d */ /* 0x004fea0003900000 */
[----:B------:R-:W2:Y:S02]  /*bc50*/  @!P1 SYNCS.PHASECHK.TRANS64 P1, [R6+URZ+0x31838], R15 ;  /* 0x0318380f060095a7 */ /* 0x000ea4000802007f */
[----:B--2---:R-:W-:Y:S05]  /*bc60*/  @!P1 BRA `(.L_x_2154) ;  /* 0xfffffffc00f09947 */ /* 0x004fea000383ffff */
[----:B------:R-:W-:Y:S05]  /*bc70*/  BRA `(.L_x_2165) ;  /* 0xfffffff400f07947 */ /* 0x000fea000383ffff */
.L_x_2157:
[----:B---3--:R3:W4:Y:S02]  /*bc80*/  SYNCS.PHASECHK.TRANS64.TRYWAIT P0, [R5+URZ], R0 ;  /* 0x00000000050075a7 */ /* 0x008724000800017f */
[----:B----4-:R-:W-:Y:S05]  /*bc90*/  @!P0 NANOSLEEP.SYNCS 0x989680 ;  /* 0x009896800000895d */ /* 0x010fea0003900000 */
[----:B------:R-:W4:Y:S02]  /*bca0*/  @!P0 SYNCS.PHASECHK.TRANS64 P0, [R5+URZ], R0 ;  /* 0x00000000050085a7 */ /* 0x000f24000800007f */
[----:B----4-:R-:W-:Y:S05]  /*bcb0*/  @!P0 BRA `(.L_x_2157) ;  /* 0xfffffffc00f08947 */ /* 0x010fea000383ffff */
[----:B------:R-:W-:Y:S05]  /*bcc0*/  BRA `(.L_x_2166) ;  /* 0xfffffffc00147947 */ /* 0x000fea000383ffff */
.L_x_2158:
[----:B---3--:R3:W4:Y:S02]  /*bcd0*/  SYNCS.PHASECHK.TRANS64.TRYWAIT P0, [R3+URZ], R0 ;  /* 0x00000000030075a7 */ /* 0x008724000800017f */
[----:B----4-:R-:W-:Y:S05]  /*bce0*/  @!P0 NANOSLEEP.SYNCS 0x989680 ;  /* 0x009896800000895d */ /* 0x010fea0003900000 */
[----:B------:R-:W4:Y:S02]  /*bcf0*/  @!P0 SYNCS.PHASECHK.TRANS64 P0, [R3+URZ], R0 ;  /* 0x00000000030085a7 */ /* 0x000f24000800007f */
[----:B----4-:R-:W-:Y:S05]  /*bd00*/  @!P0 BRA `(.L_x_2158) ;  /* 0xfffffffc00f08947 */ /* 0x010fea000383ffff */
[----:B------:R-:W-:Y:S05]  /*bd10*/  BRA `(.L_x_2167) ;  /* 0xfffffffc00247947 */ /* 0x000fea000383ffff */
.L_x_2168:
        /* <DEDUP_REMOVED lines=14> */
.L_x_2223:


//--------------------- .text._ZN7cutlass13device_kernelIN5flash22FlashAttnBwdPreprocessIN4cute5tupleIJNS3_1CILi64EEENS5_ILi256EEEEEENS_6half_tEfNS_4arch4Sm90ELb1ELb1EEEEEvNT_6ParamsE --------------------------
	.section	.text._ZN7cutlass13device_kernelIN5flash22FlashAttnBwdPreprocessIN4cute5tupleIJNS3_1CILi64EEENS5_ILi256EEEEEENS_6half_tEfNS_4arch4Sm90ELb1ELb1EEEEEvNT_6ParamsE,"ax",@progbits
	.align	128
.text._ZN7cutlass13device_kernelIN5flash22FlashAttnBwdPreprocessIN4cute5tupleIJNS3_1CILi64EEENS5_ILi256EEEEEENS_6half_tEfNS_4arch4Sm90ELb1ELb1EEEEEvNT_6ParamsE:
        .type           _ZN7cutlass13device_kernelIN5flash22FlashAttnBwdPreprocessIN4cute5tupleIJNS3_1CILi64EEENS5_ILi256EEEEEENS_6half_tEfNS_4arch4Sm90ELb1ELb1EEEEEvNT_6ParamsE,@function
        .size           _ZN7cutlass13device_kernelIN5flash22FlashAttnBwdPreprocessIN4cute5tupleIJNS3_1CILi64EEENS5_ILi256EEEEEENS_6half_tEfNS_4arch4Sm90ELb1ELb1EEEEEvNT_6ParamsE,(.L_x_2224 - _ZN7cutlass13device_kernelIN5flash22FlashAttnBwdPreprocessIN4cute5tupleIJNS3_1CILi64EEENS5_ILi256EEEEEENS_6half_tEfNS_4arch4Sm90ELb1ELb1EEEEEvNT_6ParamsE)
        .other          _ZN7cutlass13device_kernelIN5flash22FlashAttnBwdPreprocessIN4cute5tupleIJNS3_1CILi64EEENS5_ILi256EEEEEENS_6half_tEfNS_4arch4Sm90ELb1ELb1EEEEEvNT_6ParamsE,@"STO_CUDA_ENTRY STV_DEFAULT"
_ZN7cutlass13device_kernelIN5flash22FlashAttnBwdPreprocessIN4cute5tupleIJNS3_1CILi64EEENS5_ILi256EEEEEENS_6half_tEfNS_4arch4Sm90ELb1ELb1EEEEEvNT_6ParamsE:
[----:B------:R-:W-:Y:S08]  /*0000*/  LDC R1, c[0x0][0x28] ;  /* 0x00000a00ff017b82 */ /* 0x000ff00000000800 */
[----:B------:R-:W0:Y:S01]  /*0010*/  S2UR UR12, SR_CTAID.Z ;  /* 0x00000000000c79c3 */ /* 0x000e220000002700 */
[----:B------:R-:W-:Y:S01]  /*0020*/  ULDC.64 UR18, c[0x0][0x2f0] ;  /* 0x0000bc0000127ab9 */ /* 0x000fe20000000a00 */
[----:B------:R-:W-:Y:S01]  /*0030*/  ULDC.64 UR4, c[0x0][0x2f0] ;  /* 0x0000bc0000047ab9 */ /* 0x000fe20000000a00 */
[----:B------:R-:W-:Y:S01]  /*0040*/  UISETP.NE.U32.AND UP0, UPT, UR18, URZ, UPT ;  /* 0x0000003f1200728c */ /* 0x000fe2000bf05070 */
[----:B------:R-:W-:Y:S01]  /*0050*/  ULDC.64 UR6, c[0x0][0x2f8] ;  /* 0x0000be0000067ab9 */ /* 0x000fe20000000a00 */
[----:B------:R-:W-:-:S02]  /*0060*/  ULDC.64 UR10, c[0x0][0x208] ;  /* 0x00008200000a7ab9 */ /* 0x000fc40000000a00 */
[----:B------:R-:W-:Y:S02]  /*0070*/  UISETP.NE.AND.EX UP0, UPT, UR19, URZ, UPT, UP0 ;  /* 0x0000003f1300728c */ /* 0x000fe4000bf05300 */
[----:B------:R-:W-:-:S04]  /*0080*/  UISETP.NE.U32.AND UP1, UPT, UR6, URZ, UPT ;  /* 0x0000003f0600728c */ /* 0x000fc8000bf25070 */
[----:B------:R-:W-:Y:S01]  /*0090*/  PLOP3.LUT P0, PT, PT, PT, UP0, 0x80, 0x0 ;  /* 0x000000000000781c */ /* 0x000fe20003f0f008 */
[----:B------:R-:W-:Y:S02]  /*00a0*/  UISETP.NE.AND.EX UP1, UPT, UR7, URZ, UPT, UP1 ;  /* 0x0000003f0700728c */ /* 0x000fe4000bf25310 */
[----:B0-----:R-:W-:-:S06]  /*00b0*/  UIMAD.WIDE UR4, UR12, 0x4, UR4 ;  /* 0x000000040c0478a5 */ /* 0x001fcc000f8e0204 */
[----:B------:R-:W-:Y:S02]  /*00c0*/  MOV R2, UR4 ;  /* 0x0000000400027c02 */ /* 0x000fe40008000f00 */
[----:B------:R-:W-:Y:S01]  /*00d0*/  MOV R3, UR5 ;  /* 0x0000000500037c02 */ /* 0x000fe20008000f00 */
[----:B------:R-:W-:-:S04]  /*00e0*/  @UP1 ULDC.64 UR4, c[0x0][0x2f8] ;  /* 0x0000be0000041ab9 */ /* 0x000fc80000000a00 */
[----:B------:R-:W2:Y:S01]  /*00f0*/  @P0 LDG.E R0, desc[UR10][R2.64] ;  /* 0x0000000a02000981 */ /* 0x000ea2000c1e1900 */
[----:B------:R-:W-:Y:S01]  /*0100*/  PLOP3.LUT P1, PT, PT, PT, UP1, 0x80, 0x0 ;  /* 0x000000000000781c */ /* 0x000fe20003f2f018 */
[----:B------:R-:W-:-:S06]  /*0110*/  @UP1 UIMAD.WIDE UR4, UR12, 0x4, UR4 ;  /* 0x000000040c0418a5 */ /* 0x000fcc000f8e0204 */
[----:B------:R-:W-:Y:S02]  /*0120*/  MOV R4, UR4 ;  /* 0x0000000400047c02 */ /* 0x000fe40008000f00 */
[----:B------:R-:W-:-:S05]  /*0130*/  MOV R5, UR5 ;  /* 0x0000000500057c02 */ /* 0x000fca0008000f00 */
[----:B------:R-:W3:Y:S01]  /*0140*/  @P1 LDG.E R4, desc[UR10][R4.64] ;  /* 0x0000000a04041981 */ /* 0x000ee2000c1e1900 */
[----:B------:R-:W0:Y:S01]  /*0150*/  S2UR UR13, SR_CTAID.X ;  /* 0x00000000000d79c3 */ /* 0x000e220000002500 */
[----:B------:R-:W-:Y:S01]  /*0160*/  ULDC UR8, c[0x0][0x218] ;  /* 0x0000860000087ab9 */ /* 0x000fe20000000800 */
[----:B------:R-:W-:Y:S01]  /*0170*/  UMOV UR6, URZ ;  /* 0x0000003f00067c82 */ /* 0x000fe20008000000 */
[----:B------:R-:W1:Y:S01]  /*0180*/  S2R R7, SR_TID.X ;  /* 0x0000000000077919 */ /* 0x000e620000002100 */
[----:B------:R-:W-:-:S04]  /*0190*/  UMOV UR7, URZ ;  /* 0x0000003f00077c82 */ /* 0x000fc80008000000 */
[----:B------:R-:W4:Y:S01]  /*01a0*/  S2UR UR16, SR_CTAID.Y ;  /* 0x00000000001079c3 */ /* 0x000f220000002600 */
[----:B0-----:R-:W-:Y:S01]  /*01b0*/  USHF.L.U32 UR15, UR13, 0x6, URZ ;  /* 0x000000060d0f7899 */ /* 0x001fe2000800063f */
[----:B--2---:R-:W-:-:S13]  /*01c0*/  @P0 R2UR UR9, R0 ;  /* 0x00000000000902ca */ /* 0x004fda00000e0000 */
[----:B------:R-:W-:Y:S02]  /*01d0*/  @UP0 ULEA UR4, UR12, UR9, 0x6 ;  /* 0x000000090c040291 */ /* 0x000fe4000f8e303f */
[----:B------:R-:W-:Y:S01]  /*01e0*/  @UP0 USHF.R.S32.HI UR14, URZ, 0x1f, UR9 ;  /* 0x0000001f3f0e0899 */ /* 0x000fe20008011409 */
[----:B---3--:R-:W-:Y:S01]  /*01f0*/  @P1 R2UR UR8, R4 ;  /* 0x00000000040812ca */ /* 0x008fe200000e0000 */
[----:B------:R-:W-:Y:S01]  /*0200*/  @UP0 USHF.R.S32.HI UR5, URZ, 0x1f, UR4 ;  /* 0x0000001f3f050899 */ /* 0x000fe20008011404 */
[----:B------:R-:W-:-:S03]  /*0210*/  @UP0 UMOV UR6, UR9 ;  /* 0x0000000900060c82 */ /* 0x000fc60008000000 */
[----:B------:R-:W-:Y:S01]  /*0220*/  @UP0 ULEA.HI UR5, UR5, UR4, URZ, 0x6 ;  /* 0x0000000405050291 */ /* 0x000fe2000f8f303f */
[----:B------:R-:W-:Y:S02]  /*0230*/  @UP0 UMOV UR7, UR14 ;  /* 0x0000000e00070c82 */ /* 0x000fe40008000000 */
[----:B------:R-:W-:Y:S01]  /*0240*/  UMOV UR4, URZ ;  /* 0x0000003f00047c82 */ /* 0x000fe20008000000 */
[----:B------:R-:W-:Y:S01]  /*0250*/  @UP0 ULOP3.LUT UR4, UR5, 0xffffffc0, URZ, 0xc0, !UPT ;  /* 0xffffffc005040892 */ /* 0x000fe2000f8ec03f */
[----:B-1--4-:R-:W-:Y:S11]  /*0260*/  @P1 BRA `(.L_x_2169) ;  /* 0x0000000000181947 */ /* 0x012ff60003800000 */
[----:B------:R-:W-:Y:S05]  /*0270*/  @!P0 BRA `(.L_x_2169) ;  /* 0x0000000000148947 */ /* 0x000fea0003800000 */
[----:B------:R-:W2:Y:S04]  /*0280*/  LDG.E R4, desc[UR10][R2.64] ;  /* 0x0000000a02047981 */ /* 0x000ea8000c1e1900 */
[----:B------:R-:W3:Y:S01]  /*0290*/  LDG.E R0, desc[UR10][R2.64+0x4] ;  /* 0x0000040a02007981 */ /* 0x000ee2000c1e1900 */
[----:B--2---:R-:W-:Y:S02]  /*02a0*/  R2UR UR5, R4 ;  /* 0x00000000040572ca */ /* 0x004fe400000e0000 */
[----:B---3--:R-:W-:-:S13]  /*02b0*/  R2UR UR8, R0 ;  /* 0x00000000000872ca */ /* 0x008fda00000e0000 */
[----:B------:R-:W-:-:S12]  /*02c0*/  UIADD3 UR8, -UR5, UR8, URZ ;  /* 0x0000000805087290 */ /* 0x000fd8000fffe13f */
.L_x_2169:
[----:B------:R-:W-:Y:S01]  /*02d0*/  UISETP.NE.U32.AND UP0, UPT, UR18, URZ, UPT ;  /* 0x0000003f1200728c */ /* 0x000fe2000bf05070 */
[----:B------:R-:W-:-:S03]  /*02e0*/  MOV R0, UR15 ;  /* 0x0000000f00007c02 */ /* 0x000fc60008000f00 */
[----:B------:R-:W-:Y:S01]  /*02f0*/  UISETP.NE.AND.EX UP0, UPT, UR19, URZ, UPT, UP0 ;  /* 0x0000003f1300728c */ /* 0x000fe2000bf05300 */
[----:B------:R-:W-:-:S05]  /*0300*/  ISETP.GE.AND P1, PT, R0, UR8, PT ;  /* 0x0000000800007c0c */ /* 0x000fca000bf26270 */
[----:B------:R-:W-:-:S13]  /*0310*/  PLOP3.LUT P0, PT, PT, PT, UP0, 0x80, 0x0 ;  /* 0x000000000000781c */ /* 0x000fda0003f0f008 */
[----:B------:R-:W-:Y:S05]  /*0320*/  @P0 EXIT P1 ;  /* 0x000000000000094d */ /* 0x000fea0000800000 */
[----:B------:R-:W-:Y:S01]  /*0330*/  UIADD3 UR20, -UR15, UR8, URZ ;  /* 0x000000080f147290 */ /* 0x000fe2000fffe13f */
[----:B------:R-:W-:Y:S01]  /*0340*/  SHF.R.S32.HI R36, RZ, 0x1f, R7 ;  /* 0x0000001fff247819 */ /* 0x000fe20000011407 */
[----:B------:R-:W-:Y:S01]  /*0350*/  USHF.R.S32.HI UR5, URZ, 0x1f, UR12 ;  /* 0x0000001f3f057899 */ /* 0x000fe2000801140c */
[----:B------:R-:W-:Y:S01]  /*0360*/  BSSY B0, `(.L_x_2170) ;  /* 0x0000025000007945 */ /* 0x000fe20003800000 */
[----:B------:R-:W-:Y:S01]  /*0370*/  USHF.R.S32.HI UR14, URZ, 0x1f, UR16 ;  /* 0x0000001f3f0e7899 */ /* 0x000fe20008011410 */
[----:B------:R-:W-:Y:S01]  /*0380*/  LEA.HI R36, R36, R7, RZ, 0x4 ;  /* 0x0000000724247211 */ /* 0x000fe200078f20ff */
[----:B------:R-:W-:Y:S01]  /*0390*/  USEL UR17, UR12, URZ, !UP0 ;  /* 0x0000003f0c117287 */ /* 0x000fe2000c000000 */
[C---:B------:R-:W-:Y:S01]  /*03a0*/  ISETP.GE.AND P0, PT, R7.reuse, UR20, PT ;  /* 0x0000001407007c0c */ /* 0x040fe2000bf06270 */
[----:B------:R-:W-:Y:S01]  /*03b0*/  USEL UR5, UR5, URZ, !UP0 ;  /* 0x0000003f05057287 */ /* 0x000fe2000c000000 */
[----:B------:R-:W-:Y:S02]  /*03c0*/  SHF.R.S32.HI R0, RZ, 0x4, R36 ;  /* 0x00000004ff007819 */ /* 0x000fe40000011424 */
[----:B------:R-:W-:-:S02]  /*03d0*/  ISETP.GT.OR P0, PT, R7, 0x3f, P0 ;  /* 0x0000003f0700780c */ /* 0x000fc40000704670 */
[----:B------:R-:W-:Y:S02]  /*03e0*/  LOP3.LUT R10, R36, 0xfffffff0, RZ, 0xc0, !PT ;  /* 0xfffffff0240a7812 */ /* 0x000fe400078ec0ff */
[----:B------:R-:W-:Y:S02]  /*03f0*/  SHF.R.S32.HI R2, RZ, 0x1f, R0 ;  /* 0x0000001fff027819 */ /* 0x000fe40000011400 */
[----:B------:R-:W-:Y:S02]  /*0400*/  IADD3 R72, P1, R0, UR6, RZ ;  /* 0x0000000600487c10 */ /* 0x000fe4000ff3e0ff */
[----:B------:R-:W-:Y:S02]  /*0410*/  MOV R12, 0x7f800000 ;  /* 0x7f800000000c7802 */ /* 0x000fe40000000f00 */
[----:B------:R-:W-:Y:S02]  /*0420*/  MOV R11, UR13 ;  /* 0x0000000d000b7c02 */ /* 0x000fe40008000f00 */
[----:B------:R-:W-:-:S02]  /*0430*/  IADD3 R10, -R10, R7, RZ ;  /* 0x000000070a0a7210 */ /* 0x000fc40007ffe1ff */
[----:B------:R-:W-:Y:S01]  /*0440*/  IADD3.X R73, R2, UR7, RZ, P1, !PT ;  /* 0x0000000702497c10 */ /* 0x000fe20008ffe4ff */
[----:B------:R-:W-:Y:S06]  /*0450*/  @P0 BRA `(.L_x_2171) ;  /* 0x0000000000540947 */ /* 0x000fec0003800000 */
[----:B------:R-:W0:Y:S01]  /*0460*/  LDC.64 R8, c[0x0][0x290] ;  /* 0x0000a400ff087b82 */ /* 0x000e220000000a00 */
[----:B------:R-:W-:Y:S02]  /*0470*/  USHF.R.S32.HI UR9, URZ, 0x1f, UR15 ;  /* 0x0000001f3f097899 */ /* 0x000fe4000801140f */
[----:B------:R-:W-:Y:S01]  /*0480*/  MOV R2, UR15 ;  /* 0x0000000f00027c02 */ /* 0x000fe20008000f00 */
[----:B------:R-:W-:-:S03]  /*0490*/  ULDC.64 UR18, c[0x0][0x298] ;  /* 0x0000a60000127ab9 */ /* 0x000fc60000000a00 */
[--C-:B------:R-:W-:Y:S02]  /*04a0*/  IADD3 R2, P0, P1, R2, UR6, R7.reuse ;  /* 0x0000000602027c10 */ /* 0x100fe4000f91e007 */
[----:B------:R-:W-:Y:S02]  /*04b0*/  SHF.R.S32.HI R7, RZ, 0x1f, R7 ;  /* 0x0000001fff077819 */ /* 0x000fe40000011407 */
[----:B------:R-:W-:Y:S01]  /*04c0*/  MOV R6, UR9 ;  /* 0x0000000900067c02 */ /* 0x000fe20008000f00 */
[----:B------:R-:W-:-:S03]  /*04d0*/  UIMAD UR9, UR5, UR18, URZ ;  /* 0x00000012050972a4 */ /* 0x000fc6000f8e023f */
[----:B------:R-:W-:Y:S01]  /*04e0*/  IADD3.X R3, R6, UR7, R7, P0, P1 ;  /* 0x0000000706037c10 */ /* 0x000fe200087e2407 */
[----:B------:R-:W-:Y:S01]  /*04f0*/  UIMAD UR9, UR17, UR19, UR9 ;  /* 0x00000013110972a4 */ /* 0x000fe2000f8e0209 */
[C---:B0-----:R-:W-:Y:S02]  /*0500*/  IMAD R4, R8.reuse, UR14, RZ ;  /* 0x0000000e08047c24 */ /* 0x041fe4000f8e02ff */
[----:B------:R-:W-:-:S04]  /*0510*/  IMAD.WIDE.U32 R2, R8, UR16, R2 ;  /* 0x0000001008027c25 */ /* 0x000fc8000f8e0002 */
[----:B------:R-:W-:-:S05]  /*0520*/  IMAD R5, R9, UR16, R4 ;  /* 0x0000001009057c24 */ /* 0x000fca000f8e0204 */
[----:B------:R-:W-:Y:S02]  /*0530*/  IADD3 R3, R3, R5, RZ ;  /* 0x0000000503037210 */ /* 0x000fe40007ffe0ff */
[----:B------:R-:W-:Y:S01]  /*0540*/  MOV R5, UR18 ;  /* 0x0000001200057c02 */ /* 0x000fe20008000f00 */
[----:B------:R-:W-:-:S04]  /*0550*/  ULDC.64 UR18, c[0x0][0x288] ;  /* 0x0000a20000127ab9 */ /* 0x000fc80000000a00 */
[----:B------:R-:W-:-:S05]  /*0560*/  IMAD.WIDE.U32 R2, R5, UR17, R2 ;  /* 0x0000001105027c25 */ /* 0x000fca000f8e0002 */
[----:B------:R-:W-:Y:S02]  /*0570*/  IADD3 R3, R3, UR9, RZ ;  /* 0x0000000903037c10 */ /* 0x000fe4000fffe0ff */
[----:B------:R-:W-:-:S04]  /*0580*/  LEA R12, P0, R2, UR18, 0x2 ;  /* 0x00000012020c7c11 */ /* 0x000fc8000f8010ff */
[----:B------:R-:W-:-:S05]  /*0590*/  LEA.HI.X R13, R2, UR19, R3, 0x2, P0 ;  /* 0x00000013020d7c11 */ /* 0x000fca00080f1403 */
[----:B------:R0:W5:Y:S04]  /*05a0*/  LDG.E R12, desc[UR10][R12.64] ;  /* 0x0000000a0c0c7981 */ /* 0x000168000c1e1900 */
.L_x_2171:
[----:B------:R-:W-:Y:S05]  /*05b0*/  BSYNC B0 ;  /* 0x0000000000007941 */ /* 0x000fea0003800000 */
.L_x_2170:
[----:B------:R-:W-:Y:S01]  /*05c0*/  ISETP.GE.AND P1, PT, R0, UR20, PT ;  /* 0x0000001400007c0c */ /* 0x000fe2000bf26270 */
[----:B------:R-:W-:Y:S01]  /*05d0*/  BSSY B0, `(.L_x_2172) ;  /* 0x0000022000007945 */ /* 0x000fe20003800000 */
[----:B------:R-:W-:Y:S01]  /*05e0*/  IMAD.WIDE R72, R11, 0x40, R72 ;  /* 0x000000400b487825 */ /* 0x000fe200078e0248 */
[----:B------:R-:W-:Y:S02]  /*05f0*/  CS2R R4, SRZ ;  /* 0x0000000000047805 */ /* 0x000fe4000001ff00 */
[----:B------:R-:W-:Y:S02]  /*0600*/  CS2R R6, SRZ ;  /* 0x0000000000067805 */ /* 0x000fe4000001ff00 */
[----:B------:R-:W-:Y:S02]  /*0610*/  CS2R R16, SRZ ;  /* 0x0000000000107805 */ /* 0x000fe4000001ff00 */
[----:B------:R-:W-:-:S04]  /*0620*/  CS2R R18, SRZ ;  /* 0x0000000000127805 */ /* 0x000fc8000001ff00 */
[----:B------:R-:W-:Y:S05]  /*0630*/  @P1 BRA `(.L_x_2173) ;  /* 0x00000000006c1947 */ /* 0x000fea0003800000 */
[----:B------:R-:W1:Y:S01]  /*0640*/  LDC.64 R14, c[0x0][0x230] ;  /* 0x00008c00ff0e7b82 */ /* 0x000e620000000a00 */
[----:B------:R-:W-:Y:S01]  /*0650*/  SHF.L.U32 R8, R10, 0x3, RZ ;  /* 0x000000030a087819 */ /* 0x000fe200000006ff */
[----:B------:R-:W-:Y:S02]  /*0660*/  ULDC.64 UR18, c[0x0][0x238] ;  /* 0x00008e0000127ab9 */ /* 0x000fe40000000a00 */
[----:B------:R-:W-:Y:S01]  /*0670*/  UIMAD UR6, UR5, UR18, URZ ;  /* 0x00000012050672a4 */ /* 0x000fe2000f8e023f */
[----:B------:R-:W-:-:S03]  /*0680*/  SHF.R.S32.HI R9, RZ, 0x1f, R8 ;  /* 0x0000001fff097819 */ /* 0x000fc60000011408 */
[----:B------:R-:W-:Y:S01]  /*0690*/  UIMAD UR6, UR17, UR19, UR6 ;  /* 0x00000013110672a4 */ /* 0x000fe2000f8e0206 */
[----:B-1----:R-:W-:-:S04]  /*06a0*/  IMAD R2, R14, UR14, RZ ;  /* 0x0000000e0e027c24 */ /* 0x002fc8000f8e02ff */
[----:B------:R-:W-:Y:S02]  /*06b0*/  IMAD R11, R15, UR16, R2 ;  /* 0x000000100f0b7c24 */ /* 0x000fe4000f8e0202 */
[----:B------:R-:W-:Y:S01]  /*06c0*/  IMAD.WIDE.U32 R2, R14, UR16, R8 ;  /* 0x000000100e027c25 */ /* 0x000fe2000f8e0008 */
[----:B------:R-:W-:Y:S01]  /*06d0*/  MOV R9, UR18 ;  /* 0x0000001200097c02 */ /* 0x000fe20008000f00 */
[----:B------:R-:W-:-:S03]  /*06e0*/  ULDC.64 UR18, c[0x0][0x228] ;  /* 0x00008a0000127ab9 */ /* 0x000fc60000000a00 */
[----:B------:R-:W-:Y:S02]  /*06f0*/  IADD3 R3, R3, R11, RZ ;  /* 0x0000000b03037210 */ /* 0x000fe40007ffe0ff */
[----:B------:R-:W-:Y:S01]  /*0700*/  IADD3 R11, R8, 0x80, RZ ;  /* 0x00000080080b7810 */ /* 0x000fe20007ffe0ff */
[----:B------:R-:W-:-:S04]  /*0710*/  IMAD.WIDE.U32 R2, R9, UR17, R2 ;  /* 0x0000001109027c25 */ /* 0x000fc8000f8e0002 */
[----:B------:R-:W-:Y:S01]  /*0720*/  IMAD R9, R73, UR18, RZ ;  /* 0x0000001249097c24 */ /* 0x000fe2000f8e02ff */
[----:B------:R-:W-:Y:S01]  /*0730*/  IADD3 R3, R3, UR6, RZ ;  /* 0x0000000603037c10 */ /* 0x000fe2000fffe0ff */
[----:B------:R-:W-:Y:S02]  /*0740*/  ULDC UR6, c[0x0][0x21c] ;  /* 0x0000870000067ab9 */ /* 0x000fe40000000800 */
[----:B------:R-:W-:Y:S01]  /*0750*/  IMAD R9, R72, UR19, R9 ;  /* 0x0000001348097c24 */ /* 0x000fe2000f8e0209 */
[----:B------:R-:W-:Y:S01]  /*0760*/  ISETP.GE.AND P0, PT, R8, UR6, PT ;  /* 0x0000000608007c0c */ /* 0x000fe2000bf06270 */
[----:B------:R-:W-:Y:S01]  /*0770*/  IMAD.WIDE.U32 R2, R72, UR18, R2 ;  /* 0x0000001248027c25 */ /* 0x000fe2000f8e0002 */
[----:B------:R-:W-:Y:S01]  /*0780*/  ISETP.GE.AND P2, PT, R11, UR6, PT ;  /* 0x000000060b007c0c */ /* 0x000fe2000bf46270 */
[----:B------:R-:W-:-:S03]  /*0790*/  ULDC.64 UR6, c[0x0][0x210] ;  /* 0x0000840000067ab9 */ /* 0x000fc60000000a00 */
[----:B------:R-:W-:Y:S02]  /*07a0*/  IADD3 R3, R3, R9, RZ ;  /* 0x0000000903037210 */ /* 0x000fe40007ffe0ff */
[----:B------:R-:W-:-:S04]  /*07b0*/  LEA R8, P3, R2, UR6, 0x1 ;  /* 0x0000000602087c11 */ /* 0x000fc8000f8608ff */
[----:B------:R-:W-:-:S05]  /*07c0*/  LEA.HI.X R9, R2, UR7, R3, 0x1, P3 ;  /* 0x0000000702097c11 */ /* 0x000fca00098f0c03 */
[----:B------:R1:W5:Y:S04]  /*07d0*/  @!P0 LDG.E.128 R4, desc[UR10][R8.64] ;  /* 0x0000000a08048981 */ /* 0x000368000c1e1d00 */
[----:B------:R1:W5:Y:S02]  /*07e0*/  @!P2 LDG.E.128 R16, desc[UR10][R8.64+0x100] ;  /* 0x0001000a0810a981 */ /* 0x000364000c1e1d00 */
.L_x_2173:
[----:B------:R-:W-:Y:S05]  /*07f0*/  BSYNC B0 ;  /* 0x0000000000007941 */ /* 0x000fea0003800000 */
.L_x_2172:
[----:B------:R-:W-:Y:S01]  /*0800*/  UIMAD UR9, UR13, -0x40, UR8 ;  /* 0xffffffc00d0978a4 */ /* 0x000fe2000f8e0208 */
[----:B------:R-:W-:Y:S01]  /*0810*/  IADD3 R0, R0, 0x10, RZ ;  /* 0x0000001000007810 */ /* 0x000fe20007ffe0ff */
[----:B------:R-:W-:Y:S01]  /*0820*/  BSSY B0, `(.L_x_2174) ;  /* 0x0000042000007945 */ /* 0x000fe20003800000 */
[----:B-----5:R-:W-:Y:S02]  /*0830*/  MOV R42, R4 ;  /* 0x00000004002a7202 */ /* 0x020fe40000000f00 */
[----:B------:R-:W-:Y:S02]  /*0840*/  CS2R R20, SRZ ;  /* 0x0000000000147805 */ /* 0x000fe4000001ff00 */
[----:B------:R-:W-:Y:S02]  /*0850*/  MOV R41, R5 ;  /* 0x0000000500297202 */ /* 0x000fe40000000f00 */
[----:B------:R-:W-:Y:S02]  /*0860*/  CS2R R4, SRZ ;  /* 0x0000000000047805 */ /* 0x000fe4000001ff00 */
[----:B------:R-:W-:-:S02]  /*0870*/  ISETP.GE.AND P0, PT, R0, UR9, PT ;  /* 0x0000000900007c0c */ /* 0x000fc4000bf06270 */
[----:B------:R-:W-:Y:S02]  /*0880*/  CS2R R22, SRZ ;  /* 0x0000000000167805 */ /* 0x000fe4000001ff00 */
[----:B-1----:R-:W-:Y:S02]  /*0890*/  MOV R8, R6 ;  /* 0x0000000600087202 */ /* 0x002fe40000000f00 */
[----:B------:R-:W-:Y:S02]  /*08a0*/  MOV R11, R7 ;  /* 0x00000007000b7202 */ /* 0x000fe40000000f00 */
[----:B------:R-:W-:-:S05]  /*08b0*/  CS2R R6, SRZ ;  /* 0x0000000000067805 */ /* 0x000fca000001ff00 */
[----:B------:R-:W-:Y:S05]  /*08c0*/  @P0 BRA `(.L_x_2175) ;  /* 0x0000000000dc0947 */ /* 0x000fea0003800000 */
[----:B------:R-:W1:Y:S01]  /*08d0*/  LDC R3, c[0x0][0x21c] ;  /* 0x00008700ff037b82 */ /* 0x000e620000000800 */
[----:B------:R-:W-:Y:S01]  /*08e0*/  SHF.L.U32 R14, R10, 0x3, RZ ;  /* 0x000000030a0e7819 */ /* 0x000fe200000006ff */
[----:B------:R-:W-:Y:S03]  /*08f0*/  BSSY B1, `(.L_x_2176) ;  /* 0x000001c000017945 */ /* 0x000fe60003800000 */
[C---:B------:R-:W-:Y:S02]  /*0900*/  IADD3 R0, R14.reuse, 0x80, RZ ;  /* 0x000000800e007810 */ /* 0x040fe40007ffe0ff */
[-C--:B-1----:R-:W-:Y:S02]  /*0910*/  ISETP.GE.AND P0, PT, R14, R3.reuse, PT ;  /* 0x000000030e00720c */ /* 0x082fe40003f06270 */
[----:B------:R-:W-:-:S11]  /*0920*/  ISETP.GE.AND P2, PT, R0, R3, PT ;  /* 0x000000030000720c */ /* 0x000fd60003f46270 */
[----:B------:R-:W-:Y:S05]  /*0930*/  @P0 BRA `(.L_x_2177) ;  /* 0x00000000005c0947 */ /* 0x000fea0003800000 */
[----:B------:R-:W1:Y:S01]  /*0940*/  LDC.64 R4, c[0x0][0x230] ;  /* 0x00008c00ff047b82 */ /* 0x000e620000000a00 */
[----:B------:R-:W-:Y:S01]  /*0950*/  SHF.R.S32.HI R15, RZ, 0x1f, R14 ;  /* 0x0000001fff0f7819 */ /* 0x000fe2000001140e */
[----:B------:R-:W-:Y:S02]  /*0960*/  ULDC.64 UR18, c[0x0][0x238] ;  /* 0x00008e0000127ab9 */ /* 0x000fe40000000a00 */
[----:B------:R-:W-:Y:S02]  /*0970*/  UIMAD UR6, UR5, UR18, URZ ;  /* 0x00000012050672a4 */ /* 0x000fe4000f8e023f */
[----:B------:R-:W-:Y:S02]  /*0980*/  MOV R7, UR18 ;  /* 0x0000001200077c02 */ /* 0x000fe40008000f00 */
[----:B------:R-:W-:-:S03]  /*0990*/  UIMAD UR6, UR17, UR19, UR6 ;  /* 0x00000013110672a4 */ /* 0x000fc6000f8e0206 */
[----:B------:R-:W-:Y:S01]  /*09a0*/  ULDC.64 UR18, c[0x0][0x228] ;  /* 0x00008a0000127ab9 */ /* 0x000fe20000000a00 */
[C---:B-1----:R-:W-:Y:S02]  /*09b0*/  IMAD R0, R4.reuse, UR14, RZ ;  /* 0x0000000e04007c24 */ /* 0x042fe4000f8e02ff */
[----:B------:R-:W-:-:S04]  /*09c0*/  IMAD.WIDE.U32 R2, R4, UR16, R14 ;  /* 0x0000001004027c25 */ /* 0x000fc8000f8e000e */
[----:B------:R-:W-:-:S05]  /*09d0*/  IMAD R5, R5, UR16, R0 ;  /* 0x0000001005057c24 */ /* 0x000fca000f8e0200 */
[----:B------:R-:W-:Y:S02]  /*09e0*/  IADD3 R3, R3, R5, RZ ;  /* 0x0000000503037210 */ /* 0x000fe40007ffe0ff */
[----:B------:R-:W-:Y:S01]  /*09f0*/  IADD3 R5, P0, R72, 0x10, RZ ;  /* 0x0000001048057810 */ /* 0x000fe20007f1e0ff */
[----:B------:R-:W-:-:S03]  /*0a00*/  IMAD.WIDE.U32 R2, R7, UR17, R2 ;  /* 0x0000001107027c25 */ /* 0x000fc6000f8e0002 */
[----:B------:R-:W-:Y:S02]  /*0a10*/  IADD3.X R0, RZ, R73, RZ, P0, !PT ;  /* 0x00000049ff007210 */ /* 0x000fe400007fe4ff */
[----:B------:R-:W-:-:S03]  /*0a20*/  IADD3 R3, R3, UR6, RZ ;  /* 0x0000000603037c10 */ /* 0x000fc6000fffe0ff */
[----:B------:R-:W-:Y:S01]  /*0a30*/  IMAD R0, R0, UR18, RZ ;  /* 0x0000001200007c24 */ /* 0x000fe2000f8e02ff */
[----:B------:R-:W-:-:S03]  /*0a40*/  ULDC.64 UR6, c[0x0][0x210] ;  /* 0x0000840000067ab9 */ /* 0x000fc60000000a00 */
[C---:B------:R-:W-:Y:S02]  /*0a50*/  IMAD R7, R5.reuse, UR19, R0 ;  /* 0x0000001305077c24 */ /* 0x040fe4000f8e0200 */
[----:B------:R-:W-:-:S05]  /*0a60*/  IMAD.WIDE.U32 R2, R5, UR18, R2 ;  /* 0x0000001205027c25 */ /* 0x000fca000f8e0002 */
[----:B------:R-:W-:Y:S02]  /*0a70*/  IADD3 R3, R3, R7, RZ ;  /* 0x0000000703037210 */ /* 0x000fe40007ffe0ff */
[----:B------:R-:W-:-:S04]  /*0a80*/  LEA R4, P0, R2, UR6, 0x1 ;  /* 0x0000000602047c11 */ /* 0x000fc8000f8008ff */
[----:B------:R-:W-:-:S06]  /*0a90*/  LEA.HI.X R5, R2, UR7, R3, 0x1, P0 ;  /* 0x0000000702057c11 */ /* 0x000fcc00080f0c03 */
[----:B------:R-:W5:Y:S03]  /*0aa0*/  LDG.E.128 R4, desc[UR10][R4.64] ;  /* 0x0000000a04047981 */ /* 0x000f66000c1e1d00 */
.L_x_2177:
[----:B------:R-:W-:Y:S05]  /*0ab0*/  BSYNC B1 ;  /* 0x0000000000017941 */ /* 0x000fea0003800000 */
.L_x_2176:
        /* <DEDUP_REMOVED lines=24> */
.L_x_2175:
[----:B------:R-:W-:Y:S05]  /*0c40*/  BSYNC B0 ;  /* 0x0000000000007941 */ /* 0x000fea0003800000 */
.L_x_2174:
[----:B------:R-:W-:Y:S01]  /*0c50*/  LEA.HI.SX32 R0, R36, 0x20, 0x1c ;  /* 0x0000002024007811 */ /* 0x000fe200078fe2ff */
[----:B------:R-:W-:Y:S01]  /*0c60*/  BSSY B0, `(.L_x_2178) ;  /* 0x0000040000007945 */ /* 0x000fe20003800000 */
[----:B-----5:R-:W-:Y:S02]  /*0c70*/  MOV R40, R4 ;  /* 0x0000000400287202 */ /* 0x020fe40000000f00 */
[----:B------:R-:W-:Y:S02]  /*0c80*/  CS2R R28, SRZ ;  /* 0x00000000001c7805 */ /* 0x000fe4000001ff00 */
[----:B------:R-:W-:Y:S02]  /*0c90*/  ISETP.GE.AND P2, PT, R0, UR9, PT ;  /* 0x0000000900007c0c */ /* 0x000fe4000bf46270 */
[----:B------:R-:W-:Y:S02]  /*0ca0*/  CS2R R30, SRZ ;  /* 0x00000000001e7805 */ /* 0x000fe4000001ff00 */
[----:B------:R-:W-:-:S02]  /*0cb0*/  MOV R9, R5 ;  /* 0x0000000500097202 */ /* 0x000fc40000000f00 */
[----:B------:R-:W-:Y:S02]  /*0cc0*/  CS2R R24, SRZ ;  /* 0x0000000000187805 */ /* 0x000fe4000001ff00 */
        /* <DEDUP_REMOVED lines=11> */
[----:B------:R-:W-:Y:S01]  /*0d80*/  ULDC.64 UR18, c[0x0][0x238] ;  /* 0x00008e0000127ab9 */ /* 0x000fe20000000a00 */
[----:B0-----:R-:W-:Y:S01]  /*0d90*/  IADD3 R13, P0, R72, 0x20, RZ ;  /* 0x00000020480d7810 */ /* 0x001fe20007f1e0ff */
[----:B------:R-:W-:-:S04]  /*0da0*/  UIMAD UR6, UR5, UR18, URZ ;  /* 0x00000012050672a4 */ /* 0x000fc8000f8e023f */
[----:B------:R-:W-:Y:S01]  /*0db0*/  UIMAD UR6, UR17, UR19, UR6 ;  /* 0x00000013110672a4 */ /* 0x000fe2000f8e0206 */
[C---:B-1----:R-:W-:Y:S02]  /*0dc0*/  IMAD R0, R14.reuse, UR14, RZ ;  /* 0x0000000e0e007c24 */ /* 0x042fe4000f8e02ff */
[----:B------:R-:W-:-:S04]  /*0dd0*/  IMAD.WIDE.U32 R2, R14, UR16, R4 ;  /* 0x000000100e027c25 */ /* 0x000fc8000f8e0004 */
[----:B------:R-:W-:Y:S01]  /*0de0*/  IMAD R15, R15, UR16, R0 ;  /* 0x000000100f0f7c24 */ /* 0x000fe2000f8e0200 */
[----:B------:R-:W-:-:S04]  /*0df0*/  IADD3.X R0, RZ, R73, RZ, P0, !PT ;  /* 0x00000049ff007210 */ /* 0x000fc800007fe4ff */
[----:B------:R-:W-:Y:S02]  /*0e00*/  IADD3 R3, R3, R15, RZ ;  /* 0x0000000f03037210 */ /* 0x000fe40007ffe0ff */
[----:B------:R-:W-:Y:S01]  /*0e10*/  MOV R15, UR18 ;  /* 0x00000012000f7c02 */ /* 0x000fe20008000f00 */
[----:B------:R-:W-:Y:S02]  /*0e20*/  ULDC.64 UR18, c[0x0][0x228] ;  /* 0x00008a0000127ab9 */ /* 0x000fe40000000a00 */
[----:B------:R-:W-:Y:S02]  /*0e30*/  IMAD R0, R0, UR18, RZ ;  /* 0x0000001200007c24 */ /* 0x000fe4000f8e02ff */
[----:B------:R-:W-:-:S04]  /*0e40*/  IMAD.WIDE.U32 R2, R15, UR17, R2 ;  /* 0x000000110f027c25 */ /* 0x000fc8000f8e0002 */
[----:B------:R-:W-:Y:S01]  /*0e50*/  IMAD R15, R13, UR19, R0 ;  /* 0x000000130d0f7c24 */ /* 0x000fe2000f8e0200 */
[----:B------:R-:W-:Y:S01]  /*0e60*/  IADD3 R3, R3, UR6, RZ ;  /* 0x0000000603037c10 */ /* 0x000fe2000fffe0ff */
[----:B------:R-:W-:Y:S02]  /*0e70*/  ULDC.64 UR6, c[0x0][0x210] ;  /* 0x0000840000067ab9 */ /* 0x000fe40000000a00 */
[----:B------:R-:W-:-:S05]  /*0e80*/  IMAD.WIDE.U32 R2, R13, UR18, R2 ;  /* 0x000000120d027c25 */ /* 0x000fca000f8e0002 */
[----:B------:R-:W-:Y:S02]  /*0e90*/  IADD3 R3, R3, R15, RZ ;  /* 0x0000000f03037210 */ /* 0x000fe40007ffe0ff */
[----:B------:R-:W-:-:S04]  /*0ea0*/  LEA R28, P0, R2, UR6, 0x1 ;  /* 0x00000006021c7c11 */ /* 0x000fc8000f8008ff */
[----:B------:R-:W-:-:S06]  /*0eb0*/  LEA.HI.X R29, R2, UR7, R3, 0x1, P0 ;  /* 0x00000007021d7c11 */ /* 0x000fcc00080f0c03 */
[----:B------:R-:W5:Y:S03]  /*0ec0*/  LDG.E.128 R28, desc[UR10][R28.64] ;  /* 0x0000000a1c1c7981 */ /* 0x000f66000c1e1d00 */
.L_x_2181:
[----:B------:R-:W-:Y:S05]  /*0ed0*/  BSYNC B1 ;  /* 0x0000000000017941 */ /* 0x000fea0003800000 */
.L_x_2180:
[----:B------:R-:W-:Y:S05]  /*0ee0*/  @P3 BRA `(.L_x_2179) ;  /* 0x00000000005c3947 */ /* 0x000fea0003800000 */
[----:B------:R-:W1:Y:S01]  /*0ef0*/  LDC.64 R2, c[0x0][0x230] ;  /* 0x00008c00ff027b82 */ /* 0x000e620000000a00 */
[----:B------:R-:W-:Y:S01]  /*0f00*/  SHF.R.S32.HI R5, RZ, 0x1f, R4 ;  /* 0x0000001fff057819 */ /* 0x000fe20000011404 */
[----:B------:R-:W-:Y:S02]  /*0f10*/  ULDC.64 UR18, c[0x0][0x238] ;  /* 0x00008e0000127ab9 */ /* 0x000fe40000000a00 */
[----:B------:R-:W-:Y:S02]  /*0f20*/  UIMAD UR6, UR5, UR18, URZ ;  /* 0x00000012050672a4 */ /* 0x000fe4000f8e023f */
[----:B0-----:R-:W-:Y:S02]  /*0f30*/  MOV R13, UR18 ;  /* 0x00000012000d7c02 */ /* 0x001fe40008000f00 */
        /* <DEDUP_REMOVED lines=18> */
.L_x_2179:
[----:B------:R-:W-:Y:S05]  /*1060*/  BSYNC B0 ;  /* 0x0000000000007941 */ /* 0x000fea0003800000 */
.L_x_2178:
[----:B------:R-:W1:Y:S01]  /*1070*/  LDC.64 R38, c[0x0][0x250] ;  /* 0x00009400ff267b82 */ /* 0x000e620000000a00 */
[--C-:B------:R-:W-:Y:S01]  /*1080*/  HADD2.F32 R46, -RZ, R21.reuse.H0_H0 ;  /* 0x20000015ff2e7230 */ /* 0x100fe20000004100 */
[----:B------:R-:W-:Y:S01]  /*1090*/  SHF.L.U32 R74, R10, 0x3, RZ ;  /* 0x000000030a4a7819 */ /* 0x000fe200000006ff */
[----:B------:R-:W-:Y:S01]  /*10a0*/  HADD2.F32 R47, -RZ, R21.H1_H1 ;  /* 0x30000015ff2f7230 */ /* 0x000fe20000004100 */
[----:B------:R-:W-:Y:S01]  /*10b0*/  LEA.HI.SX32 R21, R36, 0x30, 0x1c ;  /* 0x0000003024157811 */ /* 0x000fe200078fe2ff */
[--C-:B------:R-:W-:Y:S01]  /*10c0*/  HADD2.F32 R44, -RZ, R20.reuse.H0_H0 ;  /* 0x20000014ff2c7230 */ /* 0x100fe20000004100 */
[----:B------:R-:W-:Y:S01]  /*10d0*/  SHF.R.S32.HI R75, RZ, 0x1f, R74 ;  /* 0x0000001fff4b7819 */ /* 0x000fe2000001144a */
[----:B------:R-:W-:Y:S01]  /*10e0*/  HADD2.F32 R45, -RZ, R20.H1_H1 ;  /* 0x30000014ff2d7230 */ /* 0x000fe20000004100 */
[----:B------:R-:W-:Y:S01]  /*10f0*/  ISETP.GE.AND P0, PT, R21, UR9, PT ;  /* 0x0000000915007c0c */ /* 0x000fe2000bf06270 */
[--C-:B------:R-:W-:Y:S01]  /*1100*/  HADD2.F32 R0, -RZ, R16.reuse.H0_H0 ;  /* 0x20000010ff007230 */ /* 0x100fe20000004100 */
[----:B------:R-:W-:Y:S01]  /*1110*/  BSSY B0, `(.L_x_2182) ;  /* 0x000003b000007945 */ /* 0x000fe20003800000 */
[----:B0-----:R-:W-:Y:S01]  /*1120*/  HADD2.F32 R13, -RZ, R16.H1_H1 ;  /* 0x30000010ff0d7230 */ /* 0x001fe20000004100 */
[----:B-----5:R-:W-:Y:S01]  /*1130*/  MOV R4, R28 ;  /* 0x0000001c00047202 */ /* 0x020fe20000000f00 */
[--C-:B------:R-:W-:Y:S01]  /*1140*/  HADD2.F32 R14, -RZ, R17.reuse.H0_H0 ;  /* 0x20000011ff0e7230 */ /* 0x100fe20000004100 */
[----:B------:R-:W-:Y:S01]  /*1150*/  MOV R5, R29 ;  /* 0x0000001d00057202 */ /* 0x000fe20000000f00 */
[----:B------:R-:W-:Y:S01]  /*1160*/  HADD2.F32 R15, -RZ, R17.H1_H1 ;  /* 0x30000011ff0f7230 */ /* 0x000fe20000004100 */
[----:B------:R-:W-:Y:S01]  /*1170*/  MOV R2, R30 ;  /* 0x0000001e00027202 */ /* 0x000fe20000000f00 */
[--C-:B------:R-:W-:Y:S01]  /*1180*/  HADD2.F32 R16, -RZ, R18.reuse.H0_H0 ;  /* 0x20000012ff107230 */ /* 0x100fe20000004100 */
[----:B------:R-:W-:Y:S01]  /*1190*/  MOV R3, R31 ;  /* 0x0000001f00037202 */ /* 0x000fe20000000f00 */
[----:B------:R-:W-:Y:S01]  /*11a0*/  HADD2.F32 R17, -RZ, R18.H1_H1 ;  /* 0x30000012ff117230 */ /* 0x000fe20000004100 */
[----:B------:R-:W-:Y:S01]  /*11b0*/  CS2R R28, SRZ ;  /* 0x00000000001c7805 */ /* 0x000fe2000001ff00 */
[----:B------:R-:W-:Y:S01]  /*11c0*/  HADD2.F32 R18, -RZ, R19.H0_H0 ;  /* 0x20000013ff127230 */ /* 0x000fe20000004100 */
[----:B------:R-:W-:Y:S01]  /*11d0*/  CS2R R30, SRZ ;  /* 0x00000000001e7805 */ /* 0x000fe2000001ff00 */
[----:B------:R-:W-:-:S02]  /*11e0*/  HADD2.F32 R48, -RZ, R22.H0_H0 ;  /* 0x20000016ff307230 */ /* 0x000fc40000004100 */
[----:B-1----:R-:W-:Y:S02]  /*11f0*/  IMAD R20, R38, UR14, RZ ;  /* 0x0000000e26147c24 */ /* 0x002fe4000f8e02ff */
[----:B------:R-:W-:Y:S02]  /*1200*/  HADD2.F32 R49, -RZ, R22.H1_H1 ;  /* 0x30000016ff317230 */ /* 0x000fe40000004100 */
[--C-:B------:R-:W-:Y:S02]  /*1210*/  HADD2.F32 R50, -RZ, R23.reuse.H0_H0 ;  /* 0x20000017ff327230 */ /* 0x100fe40000004100 */
[----:B------:R-:W-:Y:S01]  /*1220*/  HADD2.F32 R51, -RZ, R23.H1_H1 ;  /* 0x30000017ff337230 */ /* 0x000fe20000004100 */
[----:B------:R-:W-:Y:S01]  /*1230*/  CS2R R22, SRZ ;  /* 0x0000000000167805 */ /* 0x000fe2000001ff00 */
[----:B------:R-:W-:Y:S01]  /*1240*/  IMAD R39, R39, UR16, R20 ;  /* 0x0000001027277c24 */ /* 0x000fe2000f8e0214 */
[----:B------:R-:W-:Y:S01]  /*1250*/  CS2R R20, SRZ ;  /* 0x0000000000147805 */ /* 0x000fe2000001ff00 */
[----:B------:R-:W-:-:S02]  /*1260*/  HADD2.F32 R19, -RZ, R19.H1_H1 ;  /* 0x30000013ff137230 */ /* 0x000fc40000004100 */
[----:B------:R-:W-:-:S04]  /*1270*/  IMAD.WIDE.U32 R32, R38, UR16, R74 ;  /* 0x0000001026207c25 */ /* 0x000fc8000f8e004a */
[--C-:B------:R-:W-:Y:S02]  /*1280*/  HADD2.F32 R52, -RZ, R24.reuse.H0_H0 ;  /* 0x20000018ff347230 */ /* 0x100fe40000004100 */
[----:B------:R-:W-:Y:S02]  /*1290*/  HADD2.F32 R54, -RZ, R24.H1_H1 ;  /* 0x30000018ff367230 */ /* 0x000fe40000004100 */
[--C-:B------:R-:W-:Y:S02]  /*12a0*/  HADD2.F32 R53, -RZ, R25.reuse.H0_H0 ;  /* 0x20000019ff357230 */ /* 0x100fe40000004100 */
[----:B------:R-:W-:Y:S02]  /*12b0*/  HADD2.F32 R62, -RZ, R25.H1_H1 ;  /* 0x30000019ff3e7230 */ /* 0x000fe40000004100 */
[--C-:B------:R-:W-:Y:S02]  /*12c0*/  HADD2.F32 R55, -RZ, R26.reuse.H0_H0 ;  /* 0x2000001aff377230 */ /* 0x100fe40000004100 */
[----:B------:R-:W-:Y:S01]  /*12d0*/  HADD2.F32 R64, -RZ, R26.H1_H1 ;  /* 0x3000001aff407230 */ /* 0x000fe20000004100 */
[----:B------:R-:W-:Y:S06]  /*12e0*/  @P0 BRA `(.L_x_2183) ;  /* 0x0000000000740947 */ /* 0x000fec0003800000 */
[----:B------:R-:W0:Y:S01]  /*12f0*/  LDC.64 R34, c[0x0][0x230] ;  /* 0x00008c00ff227b82 */ /* 0x000e220000000a00 */
[----:B------:R-:W-:Y:S01]  /*1300*/  SHF.L.U32 R24, R10, 0x3, RZ ;  /* 0x000000030a187819 */ /* 0x000fe200000006ff */
[----:B------:R-:W-:Y:S02]  /*1310*/  ULDC.64 UR18, c[0x0][0x238] ;  /* 0x00008e0000127ab9 */ /* 0x000fe40000000a00 */
[----:B------:R-:W-:Y:S01]  /*1320*/  UIMAD UR6, UR5, UR18, URZ ;  /* 0x00000012050672a4 */ /* 0x000fe2000f8e023f */
[----:B------:R-:W-:Y:S02]  /*1330*/  SHF.R.S32.HI R25, RZ, 0x1f, R24 ;  /* 0x0000001fff197819 */ /* 0x000fe40000011418 */
[----:B------:R-:W-:Y:S01]  /*1340*/  IADD3 R38, R24, 0x80, RZ ;  /* 0x0000008018267810 */ /* 0x000fe20007ffe0ff */
[----:B------:R-:W-:Y:S01]  /*1350*/  UIMAD UR6, UR17, UR19, UR6 ;  /* 0x00000013110672a4 */ /* 0x000fe2000f8e0206 */
[----:B0-----:R-:W-:-:S04]  /*1360*/  IMAD R26, R34, UR14, RZ ;  /* 0x0000000e221a7c24 */ /* 0x001fc8000f8e02ff */
[----:B------:R-:W-:Y:S02]  /*1370*/  IMAD R37, R35, UR16, R26 ;  /* 0x0000001023257c24 */ /* 0x000fe4000f8e021a */
[----:B------:R-:W-:Y:S01]  /*1380*/  IMAD.WIDE.U32 R34, R34, UR16, R24 ;  /* 0x0000001022227c25 */ /* 0x000fe2000f8e0018 */
[----:B------:R-:W-:-:S04]  /*1390*/  IADD3 R25, P3, R72, 0x30, RZ ;  /* 0x0000003048197810 */ /* 0x000fc80007f7e0ff */
[----:B------:R-:W-:Y:S02]  /*13a0*/  IADD3 R35, R35, R37, RZ ;  /* 0x0000002523237210 */ /* 0x000fe40007ffe0ff */
[----:B------:R-:W-:Y:S01]  /*13b0*/  MOV R37, UR18 ;  /* 0x0000001200257c02 */ /* 0x000fe20008000f00 */
[----:B------:R-:W-:Y:S01]  /*13c0*/  ULDC.64 UR18, c[0x0][0x228] ;  /* 0x00008a0000127ab9 */ /* 0x000fe20000000a00 */
[----:B------:R-:W-:-:S03]  /*13d0*/  IADD3.X R26, RZ, R73, RZ, P3, !PT ;  /* 0x00000049ff1a7210 */ /* 0x000fc60001ffe4ff */
[----:B------:R-:W-:-:S04]  /*13e0*/  IMAD.WIDE.U32 R34, R37, UR17, R34 ;  /* 0x0000001125227c25 */ /* 0x000fc8000f8e0022 */
[----:B------:R-:W-:Y:S01]  /*13f0*/  IMAD R26, R26, UR18, RZ ;  /* 0x000000121a1a7c24 */ /* 0x000fe2000f8e02ff */
[----:B------:R-:W-:Y:S01]  /*1400*/  IADD3 R35, R35, UR6, RZ ;  /* 0x0000000623237c10 */ /* 0x000fe2000fffe0ff */
[----:B------:R-:W-:Y:S02]  /*1410*/  ULDC UR6, c[0x0][0x21c] ;  /* 0x0000870000067ab9 */ /* 0x000fe40000000800 */
[C---:B------:R-:W-:Y:S01]  /*1420*/  IMAD R37, R25.reuse, UR19, R26 ;  /* 0x0000001319257c24 */ /* 0x040fe2000f8e021a */
        /* <DEDUP_REMOVED lines=9> */
.L_x_2183:
[----:B------:R-:W-:Y:S05]  /*14c0*/  BSYNC B0 ;  /* 0x0000000000007941 */ /* 0x000fea0003800000 */
.L_x_2182:
[----:B------:R-:W-:Y:S01]  /*14d0*/  ULDC.64 UR6, c[0x0][0x258] ;  /* 0x0000960000067ab9 */ /* 0x000fe20000000a00 */
[----:B------:R-:W-:Y:S01]  /*14e0*/  IADD3 R33, R33, R39, RZ ;  /* 0x0000002721217210 */ /* 0x000fe20007ffe0ff */
[----:B------:R-:W-:Y:S01]  /*14f0*/  BSSY B0, `(.L_x_2184) ;  /* 0x000001d000007945 */ /* 0x000fe20003800000 */
[----:B------:R-:W-:Y:S01]  /*1500*/  MOV R81, UR6 ;  /* 0x0000000600517c02 */ /* 0x000fe20008000f00 */
[----:B------:R-:W-:Y:S01]  /*1510*/  UIMAD UR6, UR5, UR6, URZ ;  /* 0x00000006050672a4 */ /* 0x000fe2000f8e023f */
[--C-:B------:R-:W-:Y:S01]  /*1520*/  HADD2.F32 R63, -RZ, R27.reuse.H0_H0 ;  /* 0x2000001bff3f7230 */ /* 0x100fe20000004100 */
[----:B------:R-:W-:Y:S01]  /*1530*/  LEA.HI.SX32 R43, R36, 0x10, 0x1c ;  /* 0x00000010242b7811 */ /* 0x000fe200078fe2ff */
[----:B------:R-:W-:Y:S01]  /*1540*/  HADD2.F32 R66, -RZ, R27.H1_H1 ;  /* 0x3000001bff427230 */ /* 0x000fe20000004100 */
[----:B------:R-:W-:Y:S02]  /*1550*/  UIMAD UR6, UR17, UR7, UR6 ;  /* 0x00000007110672a4 */ /* 0x000fe4000f8e0206 */
[----:B------:R-:W-:Y:S01]  /*1560*/  IMAD.WIDE.U32 R80, R81, UR17, R32 ;  /* 0x0000001151507c25 */ /* 0x000fe2000f8e0020 */
[----:B------:R-:W-:-:S02]  /*1570*/  CS2R R32, SRZ ;  /* 0x0000000000207805 */ /* 0x000fc4000001ff00 */
[----:B------:R-:W-:Y:S02]  /*1580*/  CS2R R34, SRZ ;  /* 0x0000000000227805 */ /* 0x000fe4000001ff00 */
[----:B0-----:R-:W-:Y:S02]  /*1590*/  CS2R R24, SRZ ;  /* 0x0000000000187805 */ /* 0x001fe4000001ff00 */
[----:B------:R-:W-:Y:S02]  /*15a0*/  CS2R R26, SRZ ;  /* 0x00000000001a7805 */ /* 0x000fe4000001ff00 */
[----:B------:R-:W-:Y:S01]  /*15b0*/  IADD3 R77, R81, UR6, RZ ;  /* 0x00000006514d7c10 */ /* 0x000fe2000fffe0ff */
        /* <DEDUP_REMOVED lines=16> */
.L_x_2185:
[----:B------:R-:W-:Y:S05]  /*16c0*/  BSYNC B0 ;  /* 0x0000000000007941 */ /* 0x000fea0003800000 */
.L_x_2184:
[----:B------:R-:W-:Y:S01]  /*16d0*/  ISETP.GE.AND P1, PT, R43, UR9, PT ;  /* 0x000000092b007c0c */ /* 0x000fe2000bf26270 */
[--C-:B------:R-:W-:Y:S01]  /*16e0*/  HADD2.F32 R89, -RZ, R42.reuse.H0_H0 ;  /* 0x2000002aff597230 */ /* 0x100fe20000004100 */
[----:B-----5:R-:W-:Y:S01]  /*16f0*/  MOV R65, R28 ;  /* 0x0000001c00417202 */ /* 0x020fe20000000f00 */
[----:B------:R-:W-:Y:S01]  /*1700*/  HADD2.F32 R28, -RZ, R42.H1_H1 ;  /* 0x3000002aff1c7230 */ /* 0x000fe20000004100 */
[----:B------:R-:W-:Y:S01]  /*1710*/  MOV R68, R29 ;  /* 0x0000001d00447202 */ /* 0x000fe20000000f00 */
[--C-:B------:R-:W-:Y:S01]  /*1720*/  HADD2.F32 R29, -RZ, R32.reuse.H1_H1 ;  /* 0x30000020ff1d7230 */ /* 0x100fe20000004100 */
[----:B------:R-:W-:Y:S01]  /*1730*/  MOV R67, R30 ;  /* 0x0000001e00437202 */ /* 0x000fe20000000f00 */
[----:B------:R-:W-:Y:S01]  /*1740*/  HADD2.F32 R30, -RZ, R32.H0_H0 ;  /* 0x20000020ff1e7230 */ /* 0x000fe20000004100 */
[----:B------:R-:W-:Y:S01]  /*1750*/  BSSY B0, `(.L_x_2186) ;  /* 0x000002b000007945 */ /* 0x000fe20003800000 */
[----:B------:R-:W-:Y:S01]  /*1760*/  MOV R69, R31 ;  /* 0x0000001f00457202 */ /* 0x000fe20000000f00 */
[----:B------:R-:W-:Y:S01]  /*1770*/  FMUL.FTZ R28, R28, R29 ;  /* 0x0000001d1c1c7220 */ /* 0x000fe20000410000 */
[----:B------:R-:W-:Y:S01]  /*1780*/  MOV R78, R33 ;  /* 0x00000021004e7202 */ /* 0x000fe20000000f00 */
[----:B------:R-:W-:Y:S01]  /*1790*/  HADD2.F32 R84, -RZ, R41.H0_H0 ;  /* 0x20000029ff547230 */ /* 0x000fe20000004100 */
[----:B------:R-:W-:Y:S01]  /*17a0*/  MOV R70, R34 ;  /* 0x0000002200467202 */ /* 0x000fe20000000f00 */
[----:B------:R-:W-:Y:S01]  /*17b0*/  FFMA.FTZ R89, R89, R30, R28 ;  /* 0x0000001e59597223 */ /* 0x000fe2000001001c */
[----:B------:R-:W-:-:S02]  /*17c0*/  MOV R71, R35 ;  /* 0x0000002300477202 */ /* 0x000fc40000000f00 */
[----:B------:R-:W-:Y:S02]  /*17d0*/  CS2R R32, SRZ ;  /* 0x0000000000207805 */ /* 0x000fe4000001ff00 */
[----:B------:R-:W-:Y:S02]  /*17e0*/  CS2R R34, SRZ ;  /* 0x0000000000227805 */ /* 0x000fe4000001ff00 */
[----:B------:R-:W-:Y:S02]  /*17f0*/  CS2R R28, SRZ ;  /* 0x00000000001c7805 */ /* 0x000fe4000001ff00 */
[----:B------:R-:W-:Y:S01]  /*1800*/  CS2R R30, SRZ ;  /* 0x00000000001e7805 */ /* 0x000fe2000001ff00 */
[----:B------:R-:W-:Y:S06]  /*1810*/  @P1 BRA `(.L_x_2187) ;  /* 0x0000000000781947 */ /* 0x000fec0003800000 */
[----:B------:R-:W-:Y:S01]  /*1820*/  ULDC UR6, c[0x0][0x21c] ;  /* 0x0000870000067ab9 */ /* 0x000fe20000000800 */
[----:B0-----:R-:W-:Y:S02]  /*1830*/  LEA R36, R10, 0x80, 0x3 ;  /* 0x000000800a247811 */ /* 0x001fe400078e18ff */
[----:B------:R-:W-:Y:S02]  /*1840*/  ISETP.GE.AND P3, PT, R74, UR6, PT ;  /* 0x000000064a007c0c */ /* 0x000fe4000bf66270 */
[----:B------:R-:W-:-:S11]  /*1850*/  ISETP.GE.AND P1, PT, R36, UR6, PT ;  /* 0x0000000624007c0c */ /* 0x000fd6000bf26270 */
[----:B------:R-:W0:Y:S01]  /*1860*/  @!P3 LDC.64 R36, c[0x0][0x248] ;  /* 0x00009200ff24bb82 */ /* 0x000e220000000a00 */
[C---:B------:R-:W-:Y:S02]  /*1870*/  @!P3 IADD3 R79, P4, R72.reuse, 0x10, RZ ;  /* 0x00000010484fb810 */ /* 0x040fe40007f9e0ff */
[----:B------:R-:W-:Y:S02]  /*1880*/  @!P1 IADD3 R83, P5, R72, 0x10, RZ ;  /* 0x0000001048539810 */ /* 0x000fe40007fbe0ff */
[----:B------:R-:W-:Y:S02]  /*1890*/  @!P3 MOV R60, R80 ;  /* 0x00000050003cb202 */ /* 0x000fe40000000f00 */
[----:B------:R-:W-:Y:S01]  /*18a0*/  @!P3 MOV R61, R77 ;  /* 0x0000004d003db202 */ /* 0x000fe20000000f00 */
[----:B------:R-:W1:Y:S01]  /*18b0*/  @!P1 LDC.64 R38, c[0x0][0x248] ;  /* 0x00009200ff269b82 */ /* 0x000e620000000a00 */
[-C--:B------:R-:W-:Y:S02]  /*18c0*/  @!P3 IADD3.X R59, RZ, R73.reuse, RZ, P4, !PT ;  /* 0x00000049ff3bb210 */ /* 0x080fe400027fe4ff */
[----:B------:R-:W-:-:S02]  /*18d0*/  @!P1 IADD3.X R85, RZ, R73, RZ, P5, !PT ;  /* 0x00000049ff559210 */ /* 0x000fc40002ffe4ff */
[----:B------:R-:W-:-:S03]  /*18e0*/  @!P1 MOV R58, R80 ;  /* 0x00000050003a9202 */ /* 0x000fc60000000f00 */
[----:B------:R-:W2:Y:S08]  /*18f0*/  @!P3 LDC.64 R42, c[0x0][0x240] ;  /* 0x00009000ff2abb82 */ /* 0x000eb00000000a00 */
[----:B------:R-:W3:Y:S01]  /*1900*/  @!P1 LDC.64 R56, c[0x0][0x240] ;  /* 0x00009000ff389b82 */ /* 0x000ee20000000a00 */
[----:B0-----:R-:W-:-:S04]  /*1910*/  @!P3 IMAD.WIDE.U32 R60, R79, R36, R60 ;  /* 0x000000244f3cb225 */ /* 0x001fc800078e003c */
[----:B------:R-:W-:Y:S01]  /*1920*/  @!P3 IMAD R36, R59, R36, RZ ;  /* 0x000000243b24b224 */ /* 0x000fe200078e02ff */
[----:B------:R-:W-:Y:S01]  /*1930*/  @!P1 MOV R59, R77 ;  /* 0x0000004d003b9202 */ /* 0x000fe20000000f00 */
[-C--:B-1----:R-:W-:Y:S02]  /*1940*/  @!P1 IMAD R82, R85, R38.reuse, RZ ;  /* 0x0000002655529224 */ /* 0x082fe400078e02ff */
[----:B------:R-:W-:Y:S02]  /*1950*/  @!P3 IMAD R37, R79, R37, R36 ;  /* 0x000000254f25b224 */ /* 0x000fe400078e0224 */
[----:B------:R-:W-:-:S03]  /*1960*/  @!P1 IMAD.WIDE.U32 R58, R83, R38, R58 ;  /* 0x00000026533a9225 */ /* 0x000fc600078e003a */
[----:B------:R-:W-:Y:S01]  /*1970*/  @!P3 IADD3 R36, R61, R37, RZ ;  /* 0x000000253d24b210 */ /* 0x000fe20007ffe0ff */
        /* <DEDUP_REMOVED lines=8> */
.L_x_2187:
[----:B------:R-:W-:Y:S05]  /*1a00*/  BSYNC B0 ;  /* 0x0000000000007941 */ /* 0x000fea0003800000 */
.L_x_2186:
[----:B0-----:R-:W-:Y:S01]  /*1a10*/  HADD2.F32 R36, -RZ, R78.H0_H0 ;  /* 0x2000004eff247230 */ /* 0x001fe20000004100 */
[----:B------:R-:W-:Y:S01]  /*1a20*/  BSSY B0, `(.L_x_2188) ;  /* 0x0000029000007945 */ /* 0x000fe20003800000 */
[----:B-----5:R-:W-:Y:S02]  /*1a30*/  MOV R88, R32 ;  /* 0x0000002000587202 */ /* 0x020fe40000000f00 */
[----:B------:R-:W-:Y:S02]  /*1a40*/  CS2R R38, SRZ ;  /* 0x0000000000267805 */ /* 0x000fe4000001ff00 */
        /* <DEDUP_REMOVED lines=8> */
[----:B-1----:R-:W-:Y:S01]  /*1ad0*/  LEA R42, R10, 0x80, 0x3 ;  /* 0x000000800a2a7811 */ /* 0x002fe200078e18ff */
[----:B------:R-:W-:Y:S02]  /*1ae0*/  ULDC UR6, c[0x0][0x21c] ;  /* 0x0000870000067ab9 */ /* 0x000fe40000000800 */
        /* <DEDUP_REMOVED lines=13> */
[----:B0-----:R-:W-:-:S04]  /*1bc0*/  @!P2 IMAD.WIDE.U32 R86, R91, R42, R86 ;  /* 0x0000002a5b56a225 */ /* 0x001fc800078e0056 */
[----:B------:R-:W-:Y:S02]  /*1bd0*/  @!P2 IMAD R92, R93, R42, RZ ;  /* 0x0000002a5d5ca224 */ /* 0x000fe400078e02ff */
[-C--:B-1----:R-:W-:Y:S01]  /*1be0*/  @!P1 IMAD R42, R85, R56.reuse, RZ ;  /* 0x00000038552a9224 */ /* 0x082fe200078e02ff */
[----:B------:R-:W-:Y:S01]  /*1bf0*/  @!P1 MOV R85, R77 ;  /* 0x0000004d00559202 */ /* 0x000fe20000000f00 */
[----:B------:R-:W-:Y:S02]  /*1c00*/  @!P2 IMAD R43, R91, R43, R92 ;  /* 0x0000002b5b2ba224 */ /* 0x000fe400078e025c */
[C---:B------:R-:W-:Y:S02]  /*1c10*/  @!P1 IMAD R57, R90.reuse, R57, R42 ;  /* 0x000000395a399224 */ /* 0x040fe400078e022a */
[----:B------:R-:W-:Y:S01]  /*1c20*/  @!P1 IMAD.WIDE.U32 R84, R90, R56, R84 ;  /* 0x000000385a549225 */ /* 0x000fe200078e0054 */
[----:B------:R-:W-:Y:S02]  /*1c30*/  @!P2 IADD3 R43, R87, R43, RZ ;  /* 0x0000002b572ba210 */ /* 0x000fe40007ffe0ff */
[----:B--2---:R-:W-:-:S02]  /*1c40*/  @!P2 LEA R58, P3, R86, R58, 0x1 ;  /* 0x0000003a563aa211 */ /* 0x004fc400078608ff */
[----:B------:R-:W-:Y:S02]  /*1c50*/  @!P1 IADD3 R57, R85, R57, RZ ;  /* 0x0000003955399210 */ /* 0x000fe40007ffe0ff */
[----:B------:R-:W-:Y:S02]  /*1c60*/  @!P2 LEA.HI.X R59, R86, R59, R43, 0x1, P3 ;  /* 0x0000003b563ba211 */ /* 0x000fe400018f0c2b */
[----:B---3--:R-:W-:-:S03]  /*1c70*/  @!P1 LEA R60, P4, R84, R60, 0x1 ;  /* 0x0000003c543c9211 */ /* 0x008fc600078808ff */
[----:B------:R0:W5:Y:S01]  /*1c80*/  @!P2 LDG.E.128 R36, desc[UR10][R58.64] ;  /* 0x0000000a3a24a981 */ /* 0x000162000c1e1d00 */
[----:B------:R-:W-:-:S05]  /*1c90*/  @!P1 LEA.HI.X R61, R84, R61, R57, 0x1, P4 ;  /* 0x0000003d543d9211 */ /* 0x000fca00020f0c39 */
[----:B------:R0:W5:Y:S04]  /*1ca0*/  @!P1 LDG.E.128 R32, desc[UR10][R60.64+0x100] ;  /* 0x0001000a3c209981 */ /* 0x000168000c1e1d00 */
.L_x_2189:
[----:B------:R-:W-:Y:S05]  /*1cb0*/  BSYNC B0 ;  /* 0x0000000000007941 */ /* 0x000fea0003800000 */
.L_x_2188:
[----:B-1---5:R-:W-:Y:S01]  /*1cc0*/  MOV R56, R36 ;  /* 0x0000002400387202 */ /* 0x022fe20000000f00 */
[----:B------:R-:W-:Y:S01]  /*1cd0*/  HADD2.F32 R36, -RZ, R40.H1_H1 ;  /* 0x30000028ff247230 */ /* 0x000fe20000004100 */
[----:B------:R-:W-:Y:S01]  /*1ce0*/  MOV R57, R37 ;  /* 0x0000002500397202 */ /* 0x000fe20000000f00 */
[----:B------:R-:W-:Y:S01]  /*1cf0*/  HADD2.F32 R43, -RZ, R88.H1_H1 ;  /* 0x30000058ff2b7230 */ /* 0x000fe20000004100 */
[----:B------:R-:W-:Y:S01]  /*1d00*/  BSSY B0, `(.L_x_2190) ;  /* 0x0000026000007945 */ /* 0x000fe20003800000 */
[----:B------:R-:W-:Y:S01]  /*1d10*/  HADD2.F32 R42, -RZ, R41.H1_H1 ;  /* 0x30000029ff2a7230 */ /* 0x000fe20000004100 */
[----:B0-----:R-:W-:Y:S01]  /*1d20*/  MOV R58, R38 ;  /* 0x00000026003a7202 */ /* 0x001fe20000000f00 */
[----:B------:R-:W-:Y:S02]  /*1d30*/  HADD2.F32 R60, -RZ, R40.H0_H0 ;  /* 0x20000028ff3c7230 */ /* 0x000fe40000004100 */
[----:B------:R-:W-:Y:S01]  /*1d40*/  FMUL.FTZ R43, R36, R43 ;  /* 0x0000002b242b7220 */ /* 0x000fe20000410000 */
[----:B------:R-:W-:Y:S01]  /*1d50*/  HADD2.F32 R78, -RZ, R78.H1_H1 ;  /* 0x3000004eff4e7230 */ /* 0x000fe20000004100 */
[----:B------:R-:W-:Y:S01]  /*1d60*/  MOV R59, R39 ;  /* 0x00000027003b7202 */ /* 0x000fe20000000f00 */
[----:B------:R-:W-:Y:S01]  /*1d70*/  HADD2.F32 R37, -RZ, R88.H0_H0 ;  /* 0x20000058ff257230 */ /* 0x000fe20000004100 */
[----:B------:R-:W-:Y:S01]  /*1d80*/  CS2R R38, SRZ ;  /* 0x0000000000267805 */ /* 0x000fe2000001ff00 */
[----:B------:R-:W-:-:S02]  /*1d90*/  HADD2.F32 R61, -RZ, R9.H0_H0 ;  /* 0x20000009ff3d7230 */ /* 0x000fc40000004100 */
[----:B------:R-:W-:Y:S01]  /*1da0*/  FFMA.FTZ R89, R42, R78, R89 ;  /* 0x0000004e2a597223 */ /* 0x000fe20000010059 */
[----:B------:R-:W-:Y:S02]  /*1db0*/  HADD2.F32 R78, -RZ, R8.H0_H0 ;  /* 0x20000008ff4e7230 */ /* 0x000fe40000004100 */
[----:B------:R-:W-:Y:S01]  /*1dc0*/  FFMA.FTZ R60, R60, R37, R43 ;  /* 0x000000253c3c7223 */ /* 0x000fe2000001002b */
[----:B------:R-:W-:Y:S02]  /*1dd0*/  CS2R R36, SRZ ;  /* 0x0000000000247805 */ /* 0x000fe4000001ff00 */
[----:B------:R-:W-:Y:S02]  /*1de0*/  CS2R R40, SRZ ;  /* 0x0000000000287805 */ /* 0x000fe4000001ff00 */
[----:B------:R-:W-:Y:S01]  /*1df0*/  CS2R R42, SRZ ;  /* 0x00000000002a7805 */ /* 0x000fe2000001ff00 */
[----:B------:R-:W-:Y:S02]  /*1e00*/  HADD2.F32 R84, -RZ, R4.H1_H1 ;  /* 0x30000004ff547230 */ /* 0x000fe40000004100 */
[----:B------:R-:W-:-:S02]  /*1e10*/  HADD2.F32 R85, -RZ, R70.H0_H0 ;  /* 0x20000046ff557230 */ /* 0x000fc40000004100 */
        /* <DEDUP_REMOVED lines=8> */
[----:B------:R-:W-:Y:S01]  /*1ea0*/  LEA R10, R10, 0x80, 0x3 ;  /* 0x000000800a0a7811 */ /* 0x000fe200078e18ff */
[----:B------:R-:W-:Y:S01]  /*1eb0*/  IMAD.WIDE.U32 R76, R75, UR14, R76 ;  /* 0x0000000e4b4c7c25 */ /* 0x000fe2000f8e004c */
[----:B------:R-:W-:Y:S02]  /*1ec0*/  ISETP.GE.AND P1, PT, R74, UR6, PT ;  /* 0x000000064a007c0c */ /* 0x000fe4000bf26270 */
[----:B------:R-:W-:Y:S01]  /*1ed0*/  ISETP.GE.AND P2, PT, R10, UR6, PT ;  /* 0x000000060a007c0c */ /* 0x000fe2000bf46270 */
[----:B------:R-:W-:-:S04]  /*1ee0*/  IMAD R72, R72, UR14, RZ ;  /* 0x0000000e48487c24 */ /* 0x000fc8000f8e02ff */
[----:B------:R-:W-:Y:S01]  /*1ef0*/  IMAD R73, R75, UR15, R72 ;  /* 0x0000000f4b497c24 */ /* 0x000fe2000f8e0248 */
[----:B------:R-:W-:Y:S02]  /*1f00*/  ULDC.64 UR14, c[0x0][0x240] ;  /* 0x00009000000e7ab9 */ /* 0x000fe40000000a00 */
[----:B------:R-:W-:Y:S02]  /*1f10*/  LEA R72, P0, R76, UR14, 0x1 ;  /* 0x0000000e4c487c11 */ /* 0x000fe4000f8008ff */
[----:B------:R-:W-:-:S04]  /*1f20*/  IADD3 R73, R77, R73, RZ ;  /* 0x000000494d497210 */ /* 0x000fc80007ffe0ff */
[----:B------:R-:W-:-:S05]  /*1f30*/  LEA.HI.X R73, R76, UR15, R73, 0x1, P0 ;  /* 0x0000000f4c497c11 */ /* 0x000fca00080f0c49 */
[----:B------:R0:W5:Y:S04]  /*1f40*/  @!P1 LDG.E.128 R36, desc[UR10][R72.64] ;  /* 0x0000000a48249981 */ /* 0x000168000c1e1d00 */
[----:B------:R0:W5:Y:S02]  /*1f50*/  @!P2 LDG.E.128 R40, desc[UR10][R72.64+0x100] ;  /* 0x0001000a4828a981 */ /* 0x000164000c1e1d00 */
.L_x_2191:
[----:B------:R-:W-:Y:S05]  /*1f60*/  BSYNC B0 ;  /* 0x0000000000007941 */ /* 0x000fea0003800000 */
.L_x_2190:
[----:B------:R-:W-:Y:S02]  /*1f70*/  HADD2.F32 R81, -RZ, R4.H0_H0 ;  /* 0x20000004ff517230 */ /* 0x000fe40000004100 */
[----:B------:R-:W-:Y:S01]  /*1f80*/  FMUL.FTZ R84, R84, R87 ;  /* 0x0000005754547220 */ /* 0x000fe20000410000 */
[----:B------:R-:W-:Y:S02]  /*1f90*/  HADD2.F32 R76, -RZ, R56.H0_H0 ;  /* 0x20000038ff4c7230 */ /* 0x000fe40000004100 */
[----:B------:R-:W-:Y:S01]  /*1fa0*/  FFMA.FTZ R78, R78, R85, R89 ;  /* 0x000000554e4e7223 */ /* 0x000fe20000010059 */
[----:B------:R-:W-:Y:S02]  /*1fb0*/  HADD2.F32 R80, -RZ, R5.H0_H0 ;  /* 0x20000005ff507230 */ /* 0x000fe40000004100 */
[----:B------:R-:W-:Y:S01]  /*1fc0*/  FFMA.FTZ R60, R61, R86, R60 ;  /* 0x000000563d3c7223 */ /* 0x000fe2000001003c */
[----:B------:R-:W-:Y:S02]  /*1fd0*/  HADD2.F32 R89, -RZ, R57.H0_H0 ;  /* 0x20000039ff597230 */ /* 0x000fe40000004100 */
[----:B------:R-:W-:Y:S01]  /*1fe0*/  FFMA.FTZ R91, R81, R76, R84 ;  /* 0x0000004c515b7223 */ /* 0x000fe20000010054 */
[--C-:B------:R-:W-:Y:S01]  /*1ff0*/  HADD2.F32 R76, -RZ, R34.reuse.H0_H0 ;  /* 0x20000022ff4c7230 */ /* 0x100fe20000004100 */
[----:B-----5:R-:W-:Y:S01]  /*2000*/  MOV R10, R39 ;  /* 0x00000027000a7202 */ /* 0x020fe20000000f00 */
[----:B------:R-:W-:Y:S01]  /*2010*/  HADD2.F32 R85, -RZ, R34.H1_H1 ;  /* 0x30000022ff557230 */ /* 0x000fe20000004100 */
[----:B------:R-:W-:Y:S01]  /*2020*/  USHF.L.U32 UR18, UR13, 0x6, URZ ;  /* 0x000000060d127899 */ /* 0x000fe2000800063f */
[--C-:B------:R-:W-:Y:S01]  /*2030*/  HADD2.F32 R34, -RZ, R35.reuse.H0_H0 ;  /* 0x20000023ff227230 */ /* 0x100fe20000004100 */
[----:B------:R-:W-:Y:S01]  /*2040*/  USHF.R.S32.HI UR19, URZ, 0x1f, UR16 ;  /* 0x0000001f3f137899 */ /* 0x000fe20008011410 */
[----:B------:R-:W-:-:S02]  /*2050*/  HADD2.F32 R87, -RZ, R35.H1_H1 ;  /* 0x30000023ff577230 */ /* 0x000fc40000004100 */
[----:B------:R-:W-:Y:S01]  /*2060*/  FFMA.FTZ R35, R80, R89, R91 ;  /* 0x0000005950237223 */ /* 0x000fe2000001005b */
[----:B------:R-:W-:Y:S01]  /*2070*/  HADD2.F32 R80, -RZ, R5.H1_H1 ;  /* 0x30000005ff507230 */ /* 0x000fe20000004100 */
[----:B------:R-:W-:Y:S01]  /*2080*/  BSSY B0, `(.L_x_2192) ;  /* 0x00000ce000007945 */ /* 0x000fe20003800000 */
[----:B------:R-:W-:Y:S02]  /*2090*/  HADD2.F32 R5, -RZ, R65.H1_H1 ;  /* 0x30000041ff057230 */ /* 0x000fe40000004100 */
[----:B------:R-:W-:Y:S02]  /*20a0*/  HADD2.F32 R90, -RZ, R36.H1_H1 ;  /* 0x30000024ff5a7230 */ /* 0x000fe40000004100 */
[----:B------:R-:W-:Y:S02]  /*20b0*/  HADD2.F32 R84, -RZ, R57.H1_H1 ;  /* 0x30000039ff547230 */ /* 0x000fe40000004100 */
[----:B------:R-:W-:Y:S02]  /*20c0*/  HADD2.F32 R9, -RZ, R9.H1_H1 ;  /* 0x30000009ff097230 */ /* 0x000fe40000004100 */
[----:B------:R-:W-:Y:S01]  /*20d0*/  FMUL.FTZ R5, R5, R90 ;  /* 0x0000005a05057220 */ /* 0x000fe20000410000 */
[----:B------:R-:W-:-:S02]  /*20e0*/  HADD2.F32 R79, -RZ, R79.H1_H1 ;  /* 0x3000004fff4f7230 */ /* 0x000fc40000004100 */
[----:B------:R-:W-:Y:S01]  /*20f0*/  FFMA.FTZ R35, R80, R84, R35 ;  /* 0x0000005450237223 */ /* 0x000fe20000010023 */
[----:B------:R-:W-:Y:S02]  /*2100*/  HADD2.F32 R90, -RZ, R65.H0_H0 ;  /* 0x20000041ff5a7230 */ /* 0x000fe40000004100 */
[----:B------:R-:W-:Y:S02]  /*2110*/  HADD2.F32 R80, -RZ, R6.H0_H0 ;  /* 0x20000006ff507230 */ /* 0x000fe40000004100 */
[----:B------:R-:W-:Y:S01]  /*2120*/  FFMA.FTZ R9, R9, R79, R60 ;  /* 0x0000004f09097223 */ /* 0x000fe2000001003c */
[----:B------:R-:W-:Y:S02]  /*2130*/  HADD2.F32 R65, -RZ, R82.H0_H0 ;  /* 0x20000052ff417230 */ /* 0x000fe40000004100 */
[----:B------:R-:W-:Y:S02]  /*2140*/  HADD2.F32 R36, -RZ, R36.H0_H0 ;  /* 0x20000024ff247230 */ /* 0x000fe40000004100 */
[----:B------:R-:W-:-:S02]  /*2150*/  HADD2.F32 R60, -RZ, R2.H0_H0 ;  /* 0x20000002ff3c7230 */ /* 0x000fc40000004100 */
[----:B------:R-:W-:Y:S01]  /*2160*/  FFMA.FTZ R9, R80, R65, R9 ;  /* 0x0000004150097223 */ /* 0x000fe20000010009 */
[----:B------:R-:W-:Y:S02]  /*2170*/  HADD2.F32 R65, -RZ, R8.H1_H1 ;  /* 0x30000008ff417230 */ /* 0x000fe40000004100 */
[----:B------:R-:W-:Y:S01]  /*2180*/  FFMA.FTZ R5, R90, R36, R5 ;  /* 0x000000245a057223 */ /* 0x000fe20000010005 */
[--C-:B------:R-:W-:Y:S02]  /*2190*/  HADD2.F32 R8, -RZ, R68.reuse.H0_H0 ;  /* 0x20000044ff087230 */ /* 0x100fe40000004100 */
[--C-:B------:R-:W-:Y:S02]  /*21a0*/  HADD2.F32 R36, -RZ, R37.reuse.H0_H0 ;  /* 0x20000025ff247230 */ /* 0x100fe40000004100 */
[----:B------:R-:W-:Y:S02]  /*21b0*/  HADD2.F32 R68, -RZ, R68.H1_H1 ;  /* 0x30000044ff447230 */ /* 0x000fe40000004100 */
[----:B------:R-:W-:-:S02]  /*21c0*/  HADD2.F32 R37, -RZ, R37.H1_H1 ;  /* 0x30000025ff257230 */ /* 0x000fc40000004100 */
[----:B------:R-:W-:Y:S01]  /*21d0*/  FFMA.FTZ R5, R8, R36, R5 ;  /* 0x0000002408057223 */ /* 0x000fe20000010005 */
[----:B------:R-:W-:Y:S02]  /*21e0*/  HADD2.F32 R79, -RZ, R58.H0_H0 ;  /* 0x2000003aff4f7230 */ /* 0x000fe40000004100 */
[----:B------:R-:W-:Y:S02]  /*21f0*/  HADD2.F32 R36, -RZ, R38.H0_H0 ;  /* 0x20000026ff247230 */ /* 0x000fe40000004100 */
[----:B------:R-:W-:Y:S01]  /*2200*/  FFMA.FTZ R68, R68, R37, R5 ;  /* 0x0000002544447223 */ /* 0x000fe20000010005 */
[----:B------:R-:W-:Y:S02]  /*2210*/  HADD2.F32 R5, -RZ, R67.H0_H0 ;  /* 0x20000043ff057230 */ /* 0x000fe40000004100 */
[----:B------:R-:W-:Y:S01]  /*2220*/  FFMA.FTZ R35, R60, R79, R35 ;  /* 0x0000004f3c237223 */ /* 0x000fe20000010023 */
[----:B------:R-:W-:Y:S02]  /*2230*/  HADD2.F32 R6, -RZ, R6.H1_H1 ;  /* 0x30000006ff067230 */ /* 0x000fe40000004100 */
[----:B------:R-:W-:-:S02]  /*2240*/  HADD2.F32 R2, -RZ, R2.H1_H1 ;  /* 0x30000002ff027230 */ /* 0x000fc40000004100 */
[----:B------:R-:W-:Y:S01]  /*2250*/  FFMA.FTZ R36, R5, R36, R68 ;  /* 0x0000002405247223 */ /* 0x000fe20000010044 */
[----:B------:R-:W-:Y:S02]  /*2260*/  HADD2.F32 R82, -RZ, R82.H1_H1 ;  /* 0x30000052ff527230 */ /* 0x000fe40000004100 */
[----:B------:R-:W-:Y:S02]  /*2270*/  HADD2.F32 R58, -RZ, R58.H1_H1 ;  /* 0x3000003aff3a7230 */ /* 0x000fe40000004100 */
[----:B------:R-:W-:Y:S02]  /*2280*/  HADD2.F32 R70, -RZ, R70.H1_H1 ;  /* 0x30000046ff467230 */ /* 0x000fe40000004100 */
[----:B------:R-:W-:Y:S01]  /*2290*/  FFMA.FTZ R6, R6, R82, R9 ;  /* 0x0000005206067223 */ /* 0x000fe20000010009 */
[----:B------:R-:W-:Y:S02]  /*22a0*/  HADD2.F32 R67, -RZ, R67.H1_H1 ;  /* 0x30000043ff437230 */ /* 0x000fe40000004100 */
[----:B------:R-:W-:Y:S01]  /*22b0*/  FFMA.FTZ R2, R2, R58, R35 ;  /* 0x0000003a02027223 */ /* 0x000fe20000010023 */
[----:B------:R-:W-:-:S02]  /*22c0*/  HADD2.F32 R38, -RZ, R38.H1_H1 ;  /* 0x30000026ff267230 */ /* 0x000fc40000004100 */
[----:B------:R-:W-:Y:S01]  /*22d0*/  FFMA.FTZ R65, R65, R70, R78 ;  /* 0x0000004641417223 */ /* 0x000fe2000001004e */
[----:B------:R-:W-:Y:S02]  /*22e0*/  HADD2.F32 R9, -RZ, R7.H0_H0 ;  /* 0x20000007ff097230 */ /* 0x000fe40000004100 */
[----:B------:R-:W-:Y:S02]  /*22f0*/  HADD2.F32 R58, -RZ, R83.H0_H0 ;  /* 0x20000053ff3a7230 */ /* 0x000fe40000004100 */
[----:B------:R-:W-:Y:S01]  /*2300*/  FFMA.FTZ R38, R67, R38, R36 ;  /* 0x0000002643267223 */ /* 0x000fe20000010024 */
[----:B------:R-:W-:Y:S02]  /*2310*/  HADD2.F32 R8, -RZ, R11.H0_H0 ;  /* 0x2000000bff087230 */ /* 0x000fe40000004100 */
[----:B------:R-:W-:Y:S02]  /*2320*/  HADD2.F32 R35, -RZ, R3.H0_H0 ;  /* 0x20000003ff237230 */ /* 0x000fe40000004100 */
[----:B------:R-:W-:Y:S01]  /*2330*/  FFMA.FTZ R6, R9, R58, R6 ;  /* 0x0000003a09067223 */ /* 0x000fe20000010006 */
[----:B------:R-:W-:-:S02]  /*2340*/  HADD2.F32 R37, -RZ, R71.H0_H0 ;  /* 0x20000047ff257230 */ /* 0x000fc40000004100 */
        /* <DEDUP_REMOVED lines=8> */
[--C-:B0-----:R-:W-:Y:S02]  /*23d0*/  HADD2.F32 R73, -RZ, R27.reuse.H0_H0 ;  /* 0x2000001bff497230 */ /* 0x101fe40000004100 */
[----:B------:R-:W-:Y:S02]  /*23e0*/  HADD2.F32 R74, -RZ, R27.H1_H1 ;  /* 0x3000001bff4a7230 */ /* 0x000fe40000004100 */
[----:B------:R-:W-:Y:S01]  /*23f0*/  FFMA.FTZ R7, R7, R83, R6 ;  /* 0x0000005307077223 */ /* 0x000fe20000010006 */
[----:B------:R-:W-:Y:S02]  /*2400*/  HADD2.F32 R2, -RZ, R11.H1_H1 ;  /* 0x3000000bff027230 */ /* 0x000fe40000004100 */
[----:B------:R-:W-:Y:S02]  /*2410*/  HADD2.F32 R3, -RZ, R3.H1_H1 ;  /* 0x30000003ff037230 */ /* 0x000fe40000004100 */
[----:B------:R-:W-:-:S02]  /*2420*/  HADD2.F32 R69, -RZ, R69.H1_H1 ;  /* 0x30000045ff457230 */ /* 0x000fc40000004100 */
[----:B------:R-:W-:Y:S02]  /*2430*/  HADD2.F32 R71, -RZ, R71.H1_H1 ;  /* 0x30000047ff477230 */ /* 0x000fe40000004100 */
[----:B------:R-:W-:Y:S02]  /*2440*/  HADD2.F32 R8, -RZ, R59.H1_H1 ;  /* 0x3000003bff087230 */ /* 0x000fe40000004100 */
[----:B------:R-:W-:Y:S02]  /*2450*/  HADD2.F32 R10, -RZ, R10.H1_H1 ;  /* 0x3000000aff0a7230 */ /* 0x000fe40000004100 */
[----:B------:R-:W-:Y:S01]  /*2460*/  FFMA.FTZ R65, R2, R71, R65 ;  /* 0x0000004702417223 */ /* 0x000fe20000010041 */
[----:B------:R-:W-:Y:S02]  /*2470*/  HADD2.F32 R27, -RZ, R28.H0_H0 ;  /* 0x2000001cff1b7230 */ /* 0x000fe40000004100 */
[----:B------:R-:W-:Y:S01]  /*2480*/  FFMA.FTZ R3, R3, R8, R60 ;  /* 0x0000000803037223 */ /* 0x000fe2000001003c */
[----:B------:R-:W-:-:S02]  /*2490*/  HADD2.F32 R77, -RZ, R31.H0_H0 ;  /* 0x2000001fff4d7230 */ /* 0x000fc40000004100 */
[----:B------:R-:W-:Y:S01]  /*24a0*/  FFMA.FTZ R10, R69, R10, R36 ;  /* 0x0000000a450a7223 */ /* 0x000fe20000010024 */
[----:B------:R-:W-:Y:S02]  /*24b0*/  HADD2.F32 R56, -RZ, R31.H1_H1 ;  /* 0x3000001fff387230 */ /* 0x000fe40000004100 */
[----:B------:R-:W-:Y:S01]  /*24c0*/  FFMA.FTZ R44, R44, R27, R7 ;  /* 0x0000001b2c2c7223 */ /* 0x000fe20000010007 */
[----:B------:R-:W-:Y:S02]  /*24d0*/  HADD2.F32 R39, -RZ, R24.H0_H0 ;  /* 0x20000018ff277230 */ /* 0x000fe40000004100 */
[----:B------:R-:W-:Y:S02]  /*24e0*/  HADD2.F32 R31, -RZ, R32.H0_H0 ;  /* 0x20000020ff1f7230 */ /* 0x000fe40000004100 */
[----:B------:R-:W-:Y:S02]  /*24f0*/  HADD2.F32 R57, -RZ, R20.H0_H0 ;  /* 0x20000014ff397230 */ /* 0x000fe40000004100 */
[----:B------:R-:W-:Y:S01]  /*2500*/  FFMA.FTZ R0, R0, R39, R65 ;  /* 0x0000002700007223 */ /* 0x000fe20000010041 */
[----:B------:R-:W-:-:S02]  /*2510*/  HADD2.F32 R84, -RZ, R40.H0_H0 ;  /* 0x20000028ff547230 */ /* 0x000fc40000004100 */
[----:B------:R-:W-:Y:S01]  /*2520*/  FFMA.FTZ R3, R52, R31, R3 ;  /* 0x0000001f34037223 */ /* 0x000fe20000010003 */
[----:B------:R-:W-:Y:S02]  /*2530*/  HADD2.F32 R28, -RZ, R28.H1_H1 ;  /* 0x3000001cff1c7230 */ /* 0x000fe40000004100 */
[----:B------:R-:W-:Y:S02]  /*2540*/  HADD2.F32 R24, -RZ, R24.H1_H1 ;  /* 0x30000018ff187230 */ /* 0x000fe40000004100 */
[----:B------:R-:W-:Y:S01]  /*2550*/  FFMA.FTZ R57, R57, R84, R10 ;  /* 0x0000005439397223 */ /* 0x000fe2000001000a */
        /* <DEDUP_REMOVED lines=10> */
[----:B------:R-:W-:Y:S01]  /*2600*/  FFMA.FTZ R46, R46, R75, R45 ;  /* 0x0000004b2e2e7223 */ /* 0x000fe2000001002d */
[----:B------:R-:W-:Y:S02]  /*2610*/  HADD2.F32 R20, -RZ, R21.H0_H0 ;  /* 0x20000015ff147230 */ /* 0x000fe40000004100 */
[----:B------:R-:W-:Y:S01]  /*2620*/  FFMA.FTZ R14, R14, R61, R13 ;  /* 0x0000003d0e0e7223 */ /* 0x000fe2000001000d */
[----:B------:R-:W-:-:S02]  /*2630*/  HADD2.F32 R91, -RZ, R41.H0_H0 ;  /* 0x20000029ff5b7230 */ /* 0x000fc40000004100 */
[----:B------:R-:W-:Y:S01]  /*2640*/  FFMA.FTZ R53, R53, R32, R54 ;  /* 0x0000002035357223 */ /* 0x000fe20000010036 */
[----:B------:R-:W-:Y:S01]  /*2650*/  HADD2.F32 R4, -RZ, R29.H1_H1 ;  /* 0x3000001dff047230 */ /* 0x000fe20000004100 */
[----:B------:R-:W0:Y:S01]  /*2660*/  S2R R13, SR_TID.X ;  /* 0x00000000000d7919 */ /* 0x000e220000002100 */
        /* <DEDUP_REMOVED lines=23> */
[----:B------:R-:W-:-:S02]  /*27e0*/  HADD2.F32 R22, -RZ, R23.H0_H0 ;  /* 0x20000017ff167230 */ /* 0x000fc40000004100 */
[----:B------:R-:W-:Y:S01]  /*27f0*/  FFMA.FTZ R64, R64, R85, R55 ;  /* 0x0000005540407223 */ /* 0x000fe20000010037 */
[----:B------:R-:W-:Y:S02]  /*2800*/  HADD2.F32 R42, -RZ, R43.H0_H0 ;  /* 0x2000002bff2a7230 */ /* 0x000fe40000004100 */
[----:B------:R-:W-:Y:S01]  /*2810*/  FFMA.FTZ R89, R89, R92, R40 ;  /* 0x0000005c59597223 */ /* 0x000fe20000010028 */
[----:B------:R-:W-:Y:S01]  /*2820*/  FFMA.FTZ R50, R50, R77, R49 ;  /* 0x0000004d32327223 */ /* 0x000fe20000010031 */
[----:B------:R-:W-:Y:S02]  /*2830*/  HADD2.F32 R23, -RZ, R23.H1_H1 ;  /* 0x30000017ff177230 */ /* 0x000fe40000004100 */
[----:B------:R-:W-:Y:S01]  /*2840*/  FFMA.FTZ R18, R18, R73, R17 ;  /* 0x0000004912127223 */ /* 0x000fe20000010011 */
[----:B------:R-:W-:Y:S02]  /*2850*/  HADD2.F32 R43, -RZ, R43.H1_H1 ;  /* 0x3000002bff2b7230 */ /* 0x000fe40000004100 */
[----:B------:R-:W-:Y:S01]  /*2860*/  FFMA.FTZ R63, R63, R34, R64 ;  /* 0x000000223f3f7223 */ /* 0x000fe20000010040 */
[----:B------:R-:W-:Y:S01]  /*2870*/  FFMA.FTZ R22, R22, R42, R89 ;  /* 0x0000002a16167223 */ /* 0x000fe20000010059 */
[----:B------:R-:W-:Y:S01]  /*2880*/  FFMA.FTZ R50, R51, R56, R50 ;  /* 0x0000003833327223 */ /* 0x000fe20000010032 */
[----:B------:R-:W-:Y:S01]  /*2890*/  FFMA.FTZ R18, R19, R74, R18 ;  /* 0x0000004a13127223 */ /* 0x000fe20000010012 */
[----:B------:R-:W-:Y:S01]  /*28a0*/  FFMA.FTZ R63, R66, R87, R63 ;  /* 0x00000057423f7223 */ /* 0x000fe2000001003f */
[----:B------:R-:W-:-:S02]  /*28b0*/  FFMA.FTZ R22, R23, R43, R22 ;  /* 0x0000002b17167223 */ /* 0x000fc40000010016 */
[----:B------:R-:W1:Y:S04]  /*28c0*/  SHFL.BFLY PT, R5, R50, 0x8, 0x1f ;  /* 0x0d001f0032057f89 */ /* 0x000e6800000e0000 */
[----:B------:R-:W2:Y:S04]  /*28d0*/  SHFL.BFLY PT, R3, R18, 0x8, 0x1f ;  /* 0x0d001f0012037f89 */ /* 0x000ea800000e0000 */
[----:B------:R-:W3:Y:S04]  /*28e0*/  SHFL.BFLY PT, R0, R63, 0x8, 0x1f ;  /* 0x0d001f003f007f89 */ /* 0x000ee800000e0000 */
[----:B------:R-:W4:Y:S01]  /*28f0*/  SHFL.BFLY PT, R7, R22, 0x8, 0x1f ;  /* 0x0d001f0016077f89 */ /* 0x000f2200000e0000 */
[----:B-1----:R-:W-:Y:S01]  /*2900*/  FADD.FTZ R2, R50, R5 ;  /* 0x0000000532027221 */ /* 0x002fe20000010000 */
[----:B--2---:R-:W-:-:S04]  /*2910*/  FADD.FTZ R3, R18, R3 ;  /* 0x0000000312037221 */ /* 0x004fc80000010000 */
[----:B------:R-:W1:Y:S01]  /*2920*/  SHFL.BFLY PT, R5, R2, 0x4, 0x1f ;  /* 0x0c801f0002057f89 */ /* 0x000e6200000e0000 */
[----:B---3--:R-:W-:-:S03]  /*2930*/  FADD.FTZ R6, R63, R0 ;  /* 0x000000003f067221 */ /* 0x008fc60000010000 */
[----:B------:R-:W2:Y:S01]  /*2940*/  SHFL.BFLY PT, R0, R3, 0x4, 0x1f ;  /* 0x0c801f0003007f89 */ /* 0x000ea200000e0000 */
[----:B----4-:R-:W-:-:S03]  /*2950*/  FADD.FTZ R9, R22, R7 ;  /* 0x0000000716097221 */ /* 0x010fc60000010000 */
[----:B------:R-:W3:Y:S04]  /*2960*/  SHFL.BFLY PT, R7, R6, 0x4, 0x1f ;  /* 0x0c801f0006077f89 */ /* 0x000ee800000e0000 */
[----:B------:R-:W4:Y:S01]  /*2970*/  SHFL.BFLY PT, R10, R9, 0x4, 0x1f ;  /* 0x0c801f00090a7f89 */ /* 0x000f2200000e0000 */
[----:B-1----:R-:W-:Y:S01]  /*2980*/  FADD.FTZ R4, R2, R5 ;  /* 0x0000000502047221 */ /* 0x002fe20000010000 */
[----:B--2---:R-:W-:Y:S01]  /*2990*/  FADD.FTZ R0, R3, R0 ;  /* 0x0000000003007221 */ /* 0x004fe20000010000 */
[----:B---3--:R-:W-:-:S04]  /*29a0*/  FADD.FTZ R8, R6, R7 ;  /* 0x0000000706087221 */ /* 0x008fc80000010000 */
[----:B------:R-:W1:Y:S01]  /*29b0*/  SHFL.BFLY PT, R5, R0, 0x2, 0x1f ;  /* 0x0c401f0000057f89 */ /* 0x000e6200000e0000 */
[----:B----4-:R-:W-:-:S03]  /*29c0*/  FADD.FTZ R11, R9, R10 ;  /* 0x0000000a090b7221 */ /* 0x010fc60000010000 */
[----:B------:R-:W2:Y:S04]  /*29d0*/  SHFL.BFLY PT, R7, R4, 0x2, 0x1f ;  /* 0x0c401f0004077f89 */ /* 0x000ea800000e0000 */
[----:B------:R-:W3:Y:S04]  /*29e0*/  SHFL.BFLY PT, R3, R8, 0x2, 0x1f ;  /* 0x0c401f0008037f89 */ /* 0x000ee800000e0000 */
[----:B------:R-:W4:Y:S01]  /*29f0*/  SHFL.BFLY PT, R2, R11, 0x2, 0x1f ;  /* 0x0c401f000b027f89 */ /* 0x000f2200000e0000 */
[----:B-1----:R-:W-:Y:S01]  /*2a00*/  FADD.FTZ R5, R0, R5 ;  /* 0x0000000500057221 */ /* 0x002fe20000010000 */
[----:B--2---:R-:W-:Y:S01]  /*2a10*/  FADD.FTZ R7, R4, R7 ;  /* 0x0000000704077221 */ /* 0x004fe20000010000 */
[----:B0-----:R-:W-:Y:S01]  /*2a20*/  SHF.R.S32.HI R4, RZ, 0x1f, R13 ;  /* 0x0000001fff047819 */ /* 0x001fe2000001140d */
[----:B---3--:R-:W-:-:S03]  /*2a30*/  FADD.FTZ R3, R8, R3 ;  /* 0x0000000308037221 */ /* 0x008fc60000010000 */
[-C--:B------:R-:W-:Y:S01]  /*2a40*/  LEA.HI R4, R4, R13.reuse, RZ, 0x4 ;  /* 0x0000000d04047211 */ /* 0x080fe200078f20ff */
[----:B------:R-:W0:Y:S01]  /*2a50*/  SHFL.BFLY PT, R6, R7, 0x1, 0x1f ;  /* 0x0c201f0007067f89 */ /* 0x000e2200000e0000 */
[----:B----4-:R-:W-:Y:S02]  /*2a60*/  FADD.FTZ R9, R11, R2 ;  /* 0x000000020b097221 */ /* 0x010fe40000010000 */
[----:B------:R-:W-:Y:S01]  /*2a70*/  LOP3.LUT R8, R4, 0xfffffff0, RZ, 0xc0, !PT ;  /* 0xfffffff004087812 */ /* 0x000fe200078ec0ff */
[----:B------:R-:W1:Y:S03]  /*2a80*/  SHFL.BFLY PT, R2, R5, 0x1, 0x1f ;  /* 0x0c201f0005027f89 */ /* 0x000e6600000e0000 */
[----:B------:R-:W-:Y:S01]  /*2a90*/  IADD3 R8, -R8, R13, RZ ;  /* 0x0000000d08087210 */ /* 0x000fe20007ffe1ff */
[----:B------:R-:W2:Y:S03]  /*2aa0*/  SHFL.BFLY PT, R10, R3, 0x1, 0x1f ;  /* 0x0c201f00030a7f89 */ /* 0x000ea600000e0000 */
[----:B------:R-:W-:Y:S01]  /*2ab0*/  ISETP.NE.AND P0, PT, R8, RZ, PT ;  /* 0x000000ff0800720c */ /* 0x000fe20003f05270 */
[----:B------:R-:W3:Y:S01]  /*2ac0*/  SHFL.BFLY PT, R0, R9, 0x1, 0x1f ;  /* 0x0c201f0009007f89 */ /* 0x000ee200000e0000 */
[----:B0-----:R-:W-:Y:S01]  /*2ad0*/  FADD.FTZ R6, R7, R6 ;  /* 0x0000000607067221 */ /* 0x001fe20000010000 */
[----:B-1----:R-:W-:Y:S01]  /*2ae0*/  FADD.FTZ R8, R5, R2 ;  /* 0x0000000205087221 */ /* 0x002fe20000010000 */
[----:B--2---:R-:W-:Y:S01]  /*2af0*/  FADD.FTZ R10, R3, R10 ;  /* 0x0000000a030a7221 */ /* 0x004fe20000010000 */
[----:B---3--:R-:W-:-:S08]  /*2b00*/  FADD.FTZ R11, R9, R0 ;  /* 0x00000000090b7221 */ /* 0x008fd00000010000 */
[----:B------:R-:W-:Y:S05]  /*2b10*/  @P0 BRA `(.L_x_2193) ;  /* 0x0000000000900947 */ /* 0x000fea0003800000 */
[----:B------:R-:W-:Y:S01]  /*2b20*/  USHF.R.S32.HI UR7, URZ, 0x1f, UR4 ;  /* 0x0000001f3f077899 */ /* 0x000fe20008011404 */
[----:B------:R-:W-:Y:S01]  /*2b30*/  SHF.R.S32.HI R0, RZ, 0x4, R4 ;  /* 0x00000004ff007819 */ /* 0x000fe20000011404 */
[----:B------:R-:W-:Y:S01]  /*2b40*/  UIADD3 UR6, UP0, UR18, UR4, URZ ;  /* 0x0000000412067290 */ /* 0x000fe2000ff1e03f */
[----:B------:R-:W-:Y:S01]  /*2b50*/  ULDC.64 UR14, c[0x0][0x278] ;  /* 0x00009e00000e7ab9 */ /* 0x000fe20000000a00 */
[----:B------:R-:W-:Y:S01]  /*2b60*/  UIMAD UR20, UR13, -0x40, UR8 ;  /* 0xffffffc00d1478a4 */ /* 0x000fe2000f8e0208 */
[----:B------:R-:W-:Y:S01]  /*2b70*/  SHF.R.S32.HI R4, RZ, 0x1f, R0 ;  /* 0x0000001fff047819 */ /* 0x000fe20000011400 */
[----:B------:R-:W-:Y:S01]  /*2b80*/  ULEA.HI.X.SX32 UR7, UR18, UR7, 0x1, UP0 ;  /* 0x0000000712077291 */ /* 0x000fe200080f0e3f */
[C---:B------:R-:W-:Y:S01]  /*2b90*/  IADD3 R7, R0.reuse, 0x10, RZ ;  /* 0x0000001000077810 */ /* 0x040fe20007ffe0ff */
[----:B------:R-:W-:Y:S02]  /*2ba0*/  UIMAD UR9, UR19, UR14, URZ ;  /* 0x0000000e130972a4 */ /* 0x000fe4000f8e023f */
[----:B------:R-:W-:Y:S01]  /*2bb0*/  UIMAD.WIDE.U32 UR6, UR16, UR14, UR6 ;  /* 0x0000000e100672a5 */ /* 0x000fe2000f8e0006 */
[----:B------:R-:W-:Y:S01]  /*2bc0*/  ISETP.GE.AND P3, PT, R0, UR20, PT ;  /* 0x0000001400007c0c */ /* 0x000fe2000bf66270 */
[----:B------:R-:W-:Y:S01]  /*2bd0*/  UIMAD UR9, UR16, UR15, UR9 ;  /* 0x0000000f100972a4 */ /* 0x000fe2000f8e0209 */
[----:B------:R-:W-:-:S02]  /*2be0*/  ISETP.GE.AND P2, PT, R7, UR20, PT ;  /* 0x0000001407007c0c */ /* 0x000fc4000bf46270 */
[----:B------:R-:W-:Y:S01]  /*2bf0*/  ULDC.64 UR14, c[0x0][0x280] ;  /* 0x0000a000000e7ab9 */ /* 0x000fe20000000a00 */
[----:B------:R-:W-:Y:S01]  /*2c00*/  UIADD3 UR7, UR7, UR9, URZ ;  /* 0x0000000907077290 */ /* 0x000fe2000fffe03f */
[----:B------:R-:W-:Y:S01]  /*2c10*/  FSEL R7, R6, RZ, !P2 ;  /* 0x000000ff06077208 */ /* 0x000fe20005000000 */
[----:B------:R-:W-:Y:S02]  /*2c20*/  UIMAD UR9, UR5, UR14, URZ ;  /* 0x0000000e050972a4 */ /* 0x000fe4000f8e023f */
[----:B------:R-:W-:Y:S02]  /*2c30*/  UIMAD.WIDE.U32 UR6, UR17, UR14, UR6 ;  /* 0x0000000e110672a5 */ /* 0x000fe4000f8e0006 */
[----:B------:R-:W-:-:S03]  /*2c40*/  UIMAD UR9, UR17, UR15, UR9 ;  /* 0x0000000f110972a4 */ /* 0x000fc6000f8e0209 */
[----:B------:R-:W-:Y:S01]  /*2c50*/  ULDC.64 UR14, c[0x0][0x260] ;  /* 0x00009800000e7ab9 */ /* 0x000fe20000000a00 */
[----:B------:R-:W-:Y:S02]  /*2c60*/  IADD3 R3, P0, R0, UR6, RZ ;  /* 0x0000000600037c10 */ /* 0x000fe4000ff1e0ff */
[----:B------:R-:W-:Y:S02]  /*2c70*/  MOV R5, UR9 ;  /* 0x0000000900057c02 */ /* 0x000fe40008000f00 */
[----:B------:R-:W-:Y:S02]  /*2c80*/  LEA R2, P4, R3, UR14, 0x2 ;  /* 0x0000000e03027c11 */ /* 0x000fe4000f8810ff */
[----:B------:R-:W-:Y:S02]  /*2c90*/  IADD3.X R4, R4, UR7, R5, P0, !PT ;  /* 0x0000000704047c10 */ /* 0x000fe400087fe405 */
[C---:B------:R-:W-:Y:S02]  /*2ca0*/  IADD3 R5, R0.reuse, 0x20, RZ ;  /* 0x0000002000057810 */ /* 0x040fe40007ffe0ff */
[----:B------:R-:W-:-:S02]  /*2cb0*/  IADD3 R0, R0, 0x30, RZ ;  /* 0x0000003000007810 */ /* 0x000fc40007ffe0ff */
[----:B------:R-:W-:Y:S02]  /*2cc0*/  ISETP.GE.AND P1, PT, R5, UR20, PT ;  /* 0x0000001405007c0c */ /* 0x000fe4000bf26270 */
[----:B------:R-:W-:Y:S02]  /*2cd0*/  ISETP.GE.AND P0, PT, R0, UR20, PT ;  /* 0x0000001400007c0c */ /* 0x000fe4000bf06270 */
[----:B------:R-:W-:Y:S02]  /*2ce0*/  LEA.HI.X R3, R3, UR15, R4, 0x2, P4 ;  /* 0x0000000f03037c11 */ /* 0x000fe4000a0f1404 */
[----:B------:R-:W-:Y:S02]  /*2cf0*/  FSEL R5, R8, RZ, !P3 ;  /* 0x000000ff08057208 */ /* 0x000fe40005800000 */
[----:B------:R-:W-:Y:S01]  /*2d00*/  FSEL R9, R10, RZ, !P1 ;  /* 0x000000ff0a097208 */ /* 0x000fe20004800000 */
[----:B------:R0:W-:Y:S01]  /*2d10*/  STG.E desc[UR10][R2.64+0x40], R7 ;  /* 0x0000400702007986 */ /* 0x0001e2000c10190a */
[----:B------:R-:W-:-:S03]  /*2d20*/  FSEL R11, R11, RZ, !P0 ;  /* 0x000000ff0b0b7208 */ /* 0x000fc60004000000 */
[----:B------:R0:W-:Y:S04]  /*2d30*/  STG.E desc[UR10][R2.64], R5 ;  /* 0x0000000502007986 */ /* 0x0001e8000c10190a */
[----:B------:R0:W-:Y:S04]  /*2d40*/  STG.E desc[UR10][R2.64+0x80], R9 ;  /* 0x0000800902007986 */ /* 0x0001e8000c10190a */
[----:B------:R0:W-:Y:S02]  /*2d50*/  STG.E desc[UR10][R2.64+0xc0], R11 ;  /* 0x0000c00b02007986 */ /* 0x0001e4000c10190a */
.L_x_2193:
[----:B------:R-:W-:Y:S05]  /*2d60*/  BSYNC B0 ;  /* 0x0000000000007941 */ /* 0x000fea0003800000 */
.L_x_2192:
[----:B------:R-:W-:Y:S01]  /*2d70*/  UIADD3 UR8, UR8, 0x3f, URZ ;  /* 0x0000003f08087890 */ /* 0x000fe2000fffe03f */
[----:B0-----:R-:W0:Y:S01]  /*2d80*/  LDC.64 R6, c[0x0][0x2d0] ;  /* 0x0000b400ff067b82 */ /* 0x001e220000000a00 */
[----:B------:R-:W-:Y:S02]  /*2d90*/  BSSY B0, `(.L_x_2194) ;  /* 0x0000022000007945 */ /* 0x000fe40003800000 */
[----:B------:R-:W-:Y:S02]  /*2da0*/  USHF.R.S32.HI UR6, URZ, 0x1f, UR8 ;  /* 0x0000001f3f067899 */ /* 0x000fe40008011408 */
[----:B------:R-:W-:Y:S02]  /*2db0*/  UIMAD UR7, UR13, -0x40, UR8 ;  /* 0xffffffc00d0778a4 */ /* 0x000fe4000f8e0208 */
[----:B------:R-:W-:-:S04]  /*2dc0*/  ULEA.HI UR6, UR6, UR8, URZ, 0x6 ;  /* 0x0000000806067291 */ /* 0x000fc8000f8f303f */
[----:B------:R-:W-:-:S04]  /*2dd0*/  ULOP3.LUT UR6, UR6, 0xffffffc0, URZ, 0xc0, !UPT ;  /* 0xffffffc006067892 */ /* 0x000fc8000f8ec03f */
[----:B------:R-:W-:-:S06]  /*2de0*/  UIADD3 UR6, UR7, UR6, -UR8 ;  /* 0x0000000607067290 */ /* 0x000fcc000fffe808 */
[----:B------:R-:W-:-:S04]  /*2df0*/  ISETP.GE.AND P0, PT, R13, UR6, PT ;  /* 0x000000060d007c0c */ /* 0x000fc8000bf06270 */
[----:B------:R-:W-:-:S13]  /*2e00*/  ISETP.GT.OR P0, PT, R13, 0x3f, P0 ;  /* 0x0000003f0d00780c */ /* 0x000fda0000704670 */
[----:B------:R-:W-:Y:S05]  /*2e10*/  @P0 BRA `(.L_x_2195) ;  /* 0x0000000000640947 */ /* 0x000fea0003800000 */
[----:B------:R-:W1:Y:S01]  /*2e20*/  LDC.64 R4, c[0x0][0x2a8] ;  /* 0x0000aa00ff047b82 */ /* 0x000e620000000a00 */
[----:B------:R-:W-:Y:S01]  /*2e30*/  USHF.R.S32.HI UR6, URZ, 0x1f, UR18 ;  /* 0x0000001f3f067899 */ /* 0x000fe20008011412 */
[----:B------:R-:W-:Y:S01]  /*2e40*/  MOV R2, UR4 ;  /* 0x0000000400027c02 */ /* 0x000fe20008000f00 */
[----:B------:R-:W-:Y:S01]  /*2e50*/  USHF.R.S32.HI UR7, URZ, 0x1f, UR4 ;  /* 0x0000001f3f077899 */ /* 0x000fe20008011404 */
[--C-:B------:R-:W-:Y:S01]  /*2e60*/  SHF.R.S32.HI R3, RZ, 0x1f, R13.reuse ;  /* 0x0000001fff037819 */ /* 0x100fe2000001140d */
[----:B------:R-:W-:Y:S01]  /*2e70*/  ULDC.64 UR8, c[0x0][0x2b0] ;  /* 0x0000ac0000087ab9 */ /* 0x000fe20000000a00 */
[----:B------:R-:W-:Y:S02]  /*2e80*/  IADD3 R2, P0, P1, R2, UR18, R13 ;  /* 0x0000001202027c10 */ /* 0x000fe4000f91e00d */
[----:B------:R-:W-:Y:S01]  /*2e90*/  MOV R8, UR6 ;  /* 0x0000000600087c02 */ /* 0x000fe20008000f00 */
[----:B------:R-:W-:-:S03]  /*2ea0*/  UIMAD UR6, UR5, UR8, URZ ;  /* 0x00000008050672a4 */ /* 0x000fc6000f8e023f */
[----:B------:R-:W-:Y:S01]  /*2eb0*/  IADD3.X R3, R8, UR7, R3, P0, P1 ;  /* 0x0000000708037c10 */ /* 0x000fe200087e2403 */
[----:B------:R-:W-:Y:S01]  /*2ec0*/  UIMAD UR6, UR17, UR9, UR6 ;  /* 0x00000009110672a4 */ /* 0x000fe2000f8e0206 */
[----:B------:R-:W-:Y:S01]  /*2ed0*/  FSETP.NEU.FTZ.AND P0, PT, R12, -INF , PT ;  /* 0xff8000000c00780b */ /* 0x000fe20003f1d000 */
[C---:B-1----:R-:W-:Y:S02]  /*2ee0*/  IMAD R0, R4.reuse, UR19, RZ ;  /* 0x0000001304007c24 */ /* 0x042fe4000f8e02ff */
[----:B------:R-:W-:-:S04]  /*2ef0*/  IMAD.WIDE.U32 R2, R4, UR16, R2 ;  /* 0x0000001004027c25 */ /* 0x000fc8000f8e0002 */
[----:B------:R-:W-:Y:S02]  /*2f00*/  IMAD R5, R5, UR16, R0 ;  /* 0x0000001005057c24 */ /* 0x000fe4000f8e0200 */
[----:B------:R-:W-:-:S03]  /*2f10*/  FMUL.FTZ R0, R12, 1.4426950216293334961 ;  /* 0x3fb8aa3b0c007820 */ /* 0x000fc60000410000 */
[----:B------:R-:W-:Y:S02]  /*2f20*/  IADD3 R3, R3, R5, RZ ;  /* 0x0000000503037210 */ /* 0x000fe40007ffe0ff */
[----:B------:R-:W-:Y:S01]  /*2f30*/  MOV R5, UR8 ;  /* 0x0000000800057c02 */ /* 0x000fe20008000f00 */
[----:B------:R-:W-:-:S04]  /*2f40*/  ULDC.64 UR8, c[0x0][0x2a0] ;  /* 0x0000a80000087ab9 */ /* 0x000fc80000000a00 */
[----:B------:R-:W-:-:S05]  /*2f50*/  IMAD.WIDE.U32 R2, R5, UR17, R2 ;  /* 0x0000001105027c25 */ /* 0x000fca000f8e0002 */
[----:B------:R-:W-:Y:S02]  /*2f60*/  IADD3 R3, R3, UR6, RZ ;  /* 0x0000000603037c10 */ /* 0x000fe4000fffe0ff */
[----:B------:R-:W-:-:S04]  /*2f70*/  LEA R4, P1, R2, UR8, 0x2 ;  /* 0x0000000802047c11 */ /* 0x000fc8000f8210ff */
[----:B------:R-:W-:Y:S02]  /*2f80*/  LEA.HI.X R5, R2, UR9, R3, 0x2, P1 ;  /* 0x0000000902057c11 */ /* 0x000fe400088f1403 */
[----:B------:R-:W-:-:S05]  /*2f90*/  FSEL R3, R0, RZ, P0 ;  /* 0x000000ff00037208 */ /* 0x000fca0000000000 */
[----:B------:R1:W-:Y:S02]  /*2fa0*/  STG.E desc[UR10][R4.64], R3 ;  /* 0x0000000304007986 */ /* 0x0003e4000c10190a */
.L_x_2195:
[----:B------:R-:W-:Y:S05]  /*2fb0*/  BSYNC B0 ;  /* 0x0000000000007941 */ /* 0x000fea0003800000 */
.L_x_2194:
[----:B------:R-:W-:Y:S01]  /*2fc0*/  USHF.L.U32 UR7, UR13, 0xe, URZ ;  /* 0x0000000e0d077899 */ /* 0x000fe2000800063f */
[----:B------:R-:W-:Y:S01]  /*2fd0*/  SHF.L.U32 R0, R13, 0x2, RZ ;  /* 0x000000020d007819 */ /* 0x000fe200000006ff */
[----:B------:R-:W-:Y:S01]  /*2fe0*/  USHF.L.U32 UR6, UR4, 0x8, URZ ;  /* 0x0000000804067899 */ /* 0x000fe2000800063f */
[----:B01----:R-:W-:Y:S01]  /*2ff0*/  IMAD R4, R6, UR19, RZ ;  /* 0x0000001306047c24 */ /* 0x003fe2000f8e02ff */
[----:B------:R-:W-:Y:S02]  /*3000*/  USHF.R.S32.HI UR8, URZ, 0x1f, UR7 ;  /* 0x0000001f3f087899 */ /* 0x000fe40008011407 */
[----:B------:R-:W-:Y:S01]  /*3010*/  MOV R3, UR7 ;  /* 0x0000000700037c02 */ /* 0x000fe20008000f00 */
[----:B------:R-:W-:Y:S01]  /*3020*/  USHF.R.S32.HI UR7, URZ, 0x1f, UR6 ;  /* 0x0000001f3f077899 */ /* 0x000fe20008011406 */
[----:B------:R-:W-:Y:S01]  /*3030*/  IMAD R5, R7, UR16, R4 ;  /* 0x0000001007057c24 */ /* 0x000fe2000f8e0204 */
[----:B------:R-:W-:Y:S01]  /*3040*/  ULDC.64 UR14, c[0x0][0x2e8] ;  /* 0x0000ba00000e7ab9 */ /* 0x000fe20000000a00 */
[----:B------:R-:W-:-:S02]  /*3050*/  IADD3 R2, P0, P1, R0, UR6, R3 ;  /* 0x0000000600027c10 */ /* 0x000fc4000f91e003 */
[----:B------:R-:W-:Y:S02]  /*3060*/  SHF.R.S32.HI R0, RZ, 0x1f, R0 ;  /* 0x0000001fff007819 */ /* 0x000fe40000011400 */
[----:B------:R-:W-:Y:S01]  /*3070*/  MOV R3, UR8 ;  /* 0x0000000800037c02 */ /* 0x000fe20008000f00 */
[----:B------:R-:W-:Y:S02]  /*3080*/  ULDC.64 UR8, c[0x0][0x2d8] ;  /* 0x0000b60000087ab9 */ /* 0x000fe40000000a00 */
[----:B------:R-:W-:Y:S01]  /*3090*/  UIMAD UR6, UR5, UR8, URZ ;  /* 0x00000008050672a4 */ /* 0x000fe2000f8e023f */
[----:B------:R-:W-:Y:S02]  /*30a0*/  IADD3.X R3, R0, UR7, R3, P0, P1 ;  /* 0x0000000700037c10 */ /* 0x000fe400087e2403 */
[----:B------:R-:W-:Y:S01]  /*30b0*/  ISETP.NE.U32.AND P0, PT, RZ, UR14, PT ;  /* 0x0000000eff007c0c */ /* 0x000fe2000bf05070 */
[----:B------:R-:W-:Y:S01]  /*30c0*/  UIMAD UR6, UR17, UR9, UR6 ;  /* 0x00000009110672a4 */ /* 0x000fe2000f8e0206 */
[----:B------:R-:W-:-:S02]  /*30d0*/  IMAD.WIDE.U32 R2, R6, UR16, R2 ;  /* 0x0000001006027c25 */ /* 0x000fc4000f8e0002 */
[----:B------:R-:W-:-:S03]  /*30e0*/  ISETP.NE.AND.EX P0, PT, RZ, UR15, PT, P0 ;  /* 0x0000000fff007c0c */ /* 0x000fc6000bf05300 */
[----:B------:R-:W-:Y:S02]  /*30f0*/  IADD3 R3, R3, R5, RZ ;  /* 0x0000000503037210 */ /* 0x000fe40007ffe0ff */
[----:B------:R-:W-:Y:S01]  /*3100*/  MOV R5, UR8 ;  /* 0x0000000800057c02 */ /* 0x000fe20008000f00 */
[----:B------:R-:W-:Y:S01]  /*3110*/  ULDC.64 UR8, c[0x0][0x2b8] ;  /* 0x0000ae0000087ab9 */ /* 0x000fe20000000a00 */
[----:B------:R-:W-:-:S03]  /*3120*/  ISETP.NE.OR P0, PT, R13, RZ, !P0 ;  /* 0x000000ff0d00720c */ /* 0x000fc60004705670 */
[----:B------:R-:W-:-:S05]  /*3130*/  IMAD.WIDE.U32 R2, R5, UR17, R2 ;  /* 0x0000001105027c25 */ /* 0x000fca000f8e0002 */
[----:B------:R-:W-:Y:S02]  /*3140*/  IADD3 R3, R3, UR6, RZ ;  /* 0x0000000603037c10 */ /* 0x000fe4000fffe0ff */
[----:B------:R-:W-:-:S04]  /*3150*/  LEA R4, P1, R2, UR8, 0x2 ;  /* 0x0000000802047c11 */ /* 0x000fc8000f8210ff */
[----:B------:R-:W-:-:S05]  /*3160*/  LEA.HI.X R5, R2, UR9, R3, 0x2, P1 ;  /* 0x0000000902057c11 */ /* 0x000fca00088f1403 */
        /* <DEDUP_REMOVED lines=17> */
[----:B------:R-:W-:Y:S01]  /*3280*/  ULDC UR4, c[0x0][0x2e0] ;  /* 0x0000b80000047ab9 */ /* 0x000fe20000000800 */
[----:B------:R-:W-:Y:S01]  /*3290*/  ULDC UR6, c[0x0][0x220] ;  /* 0x0000880000067ab9 */ /* 0x000fe20000000800 */
[----:B------:R-:W-:-:S04]  /*32a0*/  UIMAD UR4, UR13, UR4, UR12 ;  /* 0x000000040d0472a4 */ /* 0x000fc8000f8e020c */
[----:B------:R-:W-:-:S03]  /*32b0*/  UIMAD UR6, UR4, UR6, UR16 ;  /* 0x00000006040672a4 */ /* 0x000fc6000f8e0210 */
[----:B------:R-:W-:Y:S02]  /*32c0*/  ULDC.64 UR4, c[0x0][0x2e8] ;  /* 0x0000ba0000047ab9 */ /* 0x000fe40000000a00 */
[----:B------:R-:W-:-:S06]  /*32d0*/  UIMAD.WIDE UR4, UR6, 0x4, UR4 ;  /* 0x00000004060478a5 */ /* 0x000fcc000f8e0204 */
[----:B------:R-:W-:Y:S02]  /*32e0*/  MOV R2, UR4 ;  /* 0x0000000400027c02 */ /* 0x000fe40008000f00 */
[----:B------:R-:W-:-:S05]  /*32f0*/  MOV R3, UR5 ;  /* 0x0000000500037c02 */ /* 0x000fca0008000f00 */
[----:B------:R-:W-:Y:S01]  /*3300*/  STG.E desc[UR10][R2.64], RZ ;  /* 0x000000ff02007986 */ /* 0x000fe2000c10190a */
[----:B------:R-:W-:Y:S05]  /*3310*/  EXIT ;  /* 0x000000000000794d */ /* 0x000fea0003800000 */
.L_x_2196:
        /* <DEDUP_REMOVED lines=14> */
.L_x_2224:


//--------------------- .nv.global.init           --------------------------
	.section	.nv.global.init,"aw",@progbits
.nv.global.init:
	.type		$str$23,@object
	.size		$str$23,($str$24 - $str$23)
$str$23:
        /*0000*/ 	.byte	0x28, 0x61, 0x64, 0x64, 0x72, 0x65, 0x73, 0x73, 0x20, 0x26, 0x20, 0x6d, 0x61, 0x73, 0x6b, 0x29
        /*0010*/ 	.byte	0x20, 0x3d, 0x3d, 0x20, 0x30, 0x00
	.type		$str$24,@object
	.size		$str$24,(__unnamed_2 - $str$24)
$str$24:
        /*0016*/ 	.byte	0x2f, 0x74, 0x6d, 0x70, 0x2f, 0x6f, 0x73, 0x73, 0x5f, 0x6b, 0x65, 0x72, 0x6e, 0x65, 0x6c, 0x73
        /*0026*/ 	.byte	0x5f, 0x73, 0x72, 0x63, 0x2f, 0x66, 0x6c, 0x61, 0x73, 0x68, 0x5f, 0x61, 0x74, 0x74, 0x65, 0x6e
        /*0036*/ 	.byte	0x74, 0x69, 0x6f, 0x6e, 0x2f, 0x63, 0x73, 0x72, 0x63, 0x2f, 0x63, 0x75, 0x74, 0x6c, 0x61, 0x73
        /*0046*/ 	.byte	0x73, 0x2f, 0x69, 0x6e, 0x63, 0x6c, 0x75, 0x64, 0x65, 0x2f, 0x63, 0x75, 0x74, 0x65, 0x2f, 0x70
        /*0056*/ 	.byte	0x6f, 0x69, 0x6e, 0x74, 0x65, 0x72, 0x5f, 0x66, 0x6c, 0x61, 0x67, 0x67, 0x65, 0x64, 0x2e, 0x68
        /*0066*/ 	.byte	0x70, 0x70, 0x00
	.type		__unnamed_2,@object
	.size		__unnamed_2,(__unnamed_1 - __unnamed_2)
__unnamed_2:
        /* <DEDUP_REMOVED lines=20> */
        /*01a9*/ 	.byte	0x43, 0x3c, 0x36, 0x34, 0x3e, 0x3e, 0x3e, 0x3e, 0x5d, 0x00
	.type		__unnamed_1,@object
	.size		__unnamed_1,(.L_0 - __unnamed_1)
__unnamed_1:
        /* <DEDUP_REMOVED lines=23> */
        /*0323*/ 	.byte	0x3a, 0x43, 0x3c, 0x35, 0x31, 0x32, 0x30, 0x3e, 0x3e, 0x3e, 0x3e, 0x3e, 0x5d, 0x00
.L_0:


//--------------------- .nv.shared._ZN7cutlass13device_kernelIN5flash11enable_sm90INS1_16FlashAttnBwdSm90INS1_25CollectiveMainloopBwdSm90ILi2ELi1ELi1EN4cute5tupleIJNS5_1CILi1EEES8_S8_EEENS6_IJNS7_ILi64EEENS7_ILi80EEENS7_ILi256EEEEEENS_6half_tEfNS_4arch4Sm90ELb0ELb0ELb1ELb0ELb0ELb0ELb1ELb1ELi2ELi1ELi1ELi1ELb0EEENS1_21CollectiveEpilogueBwdISD_SE_SG_Li256ELb0ELb1ELi2EEENS1_19SingleTileSchedulerILb0ELb0ELb0ELi80EEEEEEEEEvNT_6ParamsE --------------------------
	.section	.nv.shared._ZN7cutlass13device_kernelIN5flash11enable_sm90INS1_16FlashAttnBwdSm90INS1_25CollectiveMainloopBwdSm90ILi2ELi1ELi1EN4cute5tupleIJNS5_1CILi1EEES8_S8_EEENS6_IJNS7_ILi64EEENS7_ILi80EEENS7_ILi256EEEEEENS_6half_tEfNS_4arch4Sm90ELb0ELb0ELb1ELb0ELb0ELb0ELb1ELb1ELi2ELi1ELi1ELi1ELb0EEENS1_21CollectiveEpilogueBwdISD_SE_SG_Li256ELb0ELb1ELi2EEENS1_19SingleTileSchedulerILb0ELb0ELb0ELi80EEEEEEEEEvNT_6ParamsE,"aw",@nobits
	.sectionflags	@""
	.align	16
	.zero		1024


//--------------------- .nv.shared.reserved.0     --------------------------
	.section	.nv.shared.reserved.0,"aw",@nobits
	.weak		__nv_reservedSMEM_offset_0_alias
	.size		__nv_reservedSMEM_offset_0_alias, 0, 0
	.other		__nv_reservedSMEM_offset_0_alias,@"STO_CUDA_RESERVED_SHARED STV_DEFAULT"
__nv_reservedSMEM_offset_0_alias:
	.zero		0


//--------------------- .nv.global                --------------------------
	.section	.nv.global,"aw",@nobits
.nv.global:
	.type		_ZN77_INTERNAL_002f1f51_41_flash_bwd_hdim256_fp16_softcapall_sm90_cu_8e232a79_26754cute1_E,@object
	.size		_ZN77_INTERNAL_002f1f51_41_flash_bwd_hdim256_fp16_softcapall_sm90_cu_8e232a79_26754cute1_E,(_ZN77_INTERNAL_002f1f51_41_flash_bwd_hdim256_fp16_softcapall_sm90_cu_8e232a79_26754cuda3std3__45__cpo6cbeginE - _ZN77_INTERNAL_002f1f51_41_flash_bwd_hdim256_fp16_softcapall_sm90_cu_8e232a79_26754cute1_E)
_ZN77_INTERNAL_002f1f51_41_flash_bwd_hdim256_fp16_softcapall_sm90_cu_8e232a79_26754cute1_E:
	.zero		1
	.type		_ZN77_INTERNAL_002f1f51_41_flash_bwd_hdim256_fp16_softcapall_sm90_cu_8e232a79_26754cuda3std3__45__cpo6cbeginE,@object
	.size		_ZN77_INTERNAL_002f1f51_41_flash_bwd_hdim256_fp16_softcapall_sm90_cu_8e232a79_26754cuda3std3__45__cpo6cbeginE,(_ZN77_INTERNAL_002f1f51_41_flash_bwd_hdim256_fp16_softcapall_sm90_cu_8e232a79_26754cuda3std3__48in_placeE - _ZN77_INTERNAL_002f1f51_41_flash_bwd_hdim256_fp16_softcapall_sm90_cu_8e232a79_26754cuda3std3__45__cpo6cbeginE)
_ZN77_INTERNAL_002f1f51_41_flash_bwd_hdim256_fp16_softcapall_sm90_cu_8e232a79_26754cuda3std3__45__cpo6cbeginE:
	.zero		1
	.type		_ZN77_INTERNAL_002f1f51_41_flash_bwd_hdim256_fp16_softcapall_sm90_cu_8e232a79_26754cuda3std3__48in_placeE,@object
	.size		_ZN77_INTERNAL_002f1f51_41_flash_bwd_hdim256_fp16_softcapall_sm90_cu_8e232a79_26754cuda3std3__48in_placeE,(_ZN77_INTERNAL_002f1f51_41_flash_bwd_hdim256_fp16_softcapall_sm90_cu_8e232a79_26754cuda3std6ranges3__45__cpo9iter_moveE - _ZN77_INTERNAL_002f1f51_41_flash_bwd_hdim256_fp16_softcapall_sm90_cu_8e232a79_26754cuda3std3__48in_placeE)
_ZN77_INTERNAL_002f1f51_41_flash_bwd_hdim256_fp16_softcapall_sm90_cu_8e232a79_26754cuda3std3__48in_placeE:
	.zero		1
	.type		_ZN77_INTERNAL_002f1f51_41_flash_bwd_hdim256_fp16_softcapall_sm90_cu_8e232a79_26754cuda3std6ranges3__45__cpo9iter_moveE,@object
	.size		_ZN77_INTERNAL_002f1f51_41_flash_bwd_hdim256_fp16_softcapall_sm90_cu_8e232a79_26754cuda3std6ranges3__45__cpo9iter_moveE,(_ZN77_INTERNAL_002f1f51_41_flash_bwd_hdim256_fp16_softcapall_sm90_cu_8e232a79_26754cuda3std3__45__cpo5beginE - _ZN77_INTERNAL_002f1f51_41_flash_bwd_hdim256_fp16_softcapall_sm90_cu_8e232a79_26754cuda3std6ranges3__45__cpo9iter_moveE)
_ZN77_INTERNAL_002f1f51_41_flash_bwd_hdim256_fp16_softcapall_sm90_cu_8e232a79_26754cuda3std6ranges3__45__cpo9iter_moveE:
	.zero		1
	.type		_ZN77_INTERNAL_002f1f51_41_flash_bwd_hdim256_fp16_softcapall_sm90_cu_8e232a79_26754cuda3std3__45__cpo5beginE,@object
	.size		_ZN77_INTERNAL_002f1f51_41_flash_bwd_hdim256_fp16_softcapall_sm90_cu_8e232a79_26754cuda3std3__45__cpo5beginE,(_ZN77_INTERNAL_002f1f51_41_flash_bwd_hdim256_fp16_softcapall_sm90_cu_8e232a79_26754cuda3std3__479_GLOBAL__N__002f1f51_41_flash_bwd_hdim256_fp16_softcapall_sm90_cu_8e232a79_26756ignoreE - _ZN77_INTERNAL_002f1f51_41_flash_bwd_hdim256_fp16_softcapall_sm90_cu_8e232a79_26754cuda3std3__45__cpo5beginE)
_ZN77_INTERNAL_002f1f51_41_flash_bwd_hdim256_fp16_softcapall_sm90_cu_8e232a79_26754cuda3std3__45__cpo5beginE:
	.zero		1
	.type		_ZN77_INTERNAL_002f1f51_41_flash_bwd_hdim256_fp16_softcapall_sm90_cu_8e232a79_26754cuda3std3__479_GLOBAL__N__002f1f51_41_flash_bwd_hdim256_fp16_softcapall_sm90_cu_8e232a79_26756ignoreE,@object
	.size		_ZN77_INTERNAL_002f1f51_41_flash_bwd_hdim256_fp16_softcapall_sm90_cu_8e232a79_26754cuda3std3__479_GLOBAL__N__002f1f51_41_flash_bwd_hdim256_fp16_softcapall_sm90_cu_8e232a79_26756ignoreE,(_ZN77_INTERNAL_002f1f51_41_flash_bwd_hdim256_fp16_softcapall_sm90_cu_8e232a79_26754cute7productE - _ZN77_INTERNAL_002f1f51_41_flash_bwd_hdim256_fp16_softcapall_sm90_cu_8e232a79_26754cuda3std3__479_GLOBAL__N__002f1f51_41_flash_bwd_hdim256_fp16_softcapall_sm90_cu_8e232a79_26756ignoreE)
_ZN77_INTERNAL_002f1f51_41_flash_bwd_hdim256_fp16_softcapall_sm90_cu_8e232a79_26754cuda3std3__479_GLOBAL__N__002f1f51_41_flash_bwd_hdim256_fp16_softcapall_sm90_cu_8e232a79_26756ignoreE:
	.zero		1
	.type		_ZN77_INTERNAL_002f1f51_41_flash_bwd_hdim256_fp16_softcapall_sm90_cu_8e232a79_26754cute7productE,@object
	.size		_ZN77_INTERNAL_002f1f51_41_flash_bwd_hdim256_fp16_softcapall_sm90_cu_8e232a79_26754cute7productE,(_ZN77_INTERNAL_002f1f51_41_flash_bwd_hdim256_fp16_softcapall_sm90_cu_8e232a79_26754cuda3std3__45__cpo3endE - _ZN77_INTERNAL_002f1f51_41_flash_bwd_hdim256_fp16_softcapall_sm90_cu_8e232a79_26754cute7productE)
_ZN77_INTERNAL_002f1f51_41_flash_bwd_hdim256_fp16_softcapall_sm90_cu_8e232a79_26754cute7productE:
	.zero		1
	.type		_ZN77_INTERNAL_002f1f51_41_flash_bwd_hdim256_fp16_softcapall_sm90_cu_8e232a79_26754cuda3std3__45__cpo3endE,@object
	.size		_ZN77_INTERNAL_002f1f51_41_flash_bwd_hdim256_fp16_softcapall_sm90_cu_8e232a79_26754cuda3std3__45__cpo3endE,(_ZN77_INTERNAL_002f1f51_41_flash_bwd_hdim256_fp16_softcapall_sm90_cu_8e232a79_26754cuda3std3__419piecewise_constructE - _ZN77_INTERNAL_002f1f51_41_flash_bwd_hdim256_fp16_softcapall_sm90_cu_8e232a79_26754cuda3std3__45__cpo3endE)
_ZN77_INTERNAL_002f1f51_41_flash_bwd_hdim256_fp16_softcapall_sm90_cu_8e232a79_26754cuda3std3__45__cpo3endE:
	.zero		1
	.type		_ZN77_INTERNAL_002f1f51_41_flash_bwd_hdim256_fp16_softcapall_sm90_cu_8e232a79_26754cuda3std3__419piecewise_constructE,@object
	.size		_ZN77_INTERNAL_002f1f51_41_flash_bwd_hdim256_fp16_softcapall_sm90_cu_8e232a79_26754cuda3std3__419piecewise_constructE,(_ZN77_INTERNAL_002f1f51_41_flash_bwd_hdim256_fp16_softcapall_sm90_cu_8e232a79_26754cuda3std3__45__cpo4cendE - _ZN77_INTERNAL_002f1f51_41_flash_bwd_hdim256_fp16_softcapall_sm90_cu_8e232a79_26754cuda3std3__419piecewise_constructE)
_ZN77_INTERNAL_002f1f51_41_flash_bwd_hdim256_fp16_softcapall_sm90_cu_8e232a79_26754cuda3std3__419piecewise_constructE:
	.zero		1
	.type		_ZN77_INTERNAL_002f1f51_41_flash_bwd_hdim256_fp16_softcapall_sm90_cu_8e232a79_26754cuda3std3__45__cpo4cendE,@object
	.size		_ZN77_INTERNAL_002f1f51_41_flash_bwd_hdim256_fp16_softcapall_sm90_cu_8e232a79_26754cuda3std3__45__cpo4cendE,(_ZN77_INTERNAL_002f1f51_41_flash_bwd_hdim256_fp16_softcapall_sm90_cu_8e232a79_26754cuda3std6ranges3__45__cpo4swapE - _ZN77_INTERNAL_002f1f51_41_flash_bwd_hdim256_fp16_softcapall_sm90_cu_8e232a79_26754cuda3std3__45__cpo4cendE)
_ZN77_INTERNAL_002f1f51_41_flash_bwd_hdim256_fp16_softcapall_sm90_cu_8e232a79_26754cuda3std3__45__cpo4cendE:
	.zero		1
	.type		_ZN77_INTERNAL_002f1f51_41_flash_bwd_hdim256_fp16_softcapall_sm90_cu_8e232a79_26754cuda3std6ranges3__45__cpo4swapE,@object
	.size		_ZN77_INTERNAL_002f1f51_41_flash_bwd_hdim256_fp16_softcapall_sm90_cu_8e232a79_26754cuda3std6ranges3__45__cpo4swapE,(.L_9 - _ZN77_INTERNAL_002f1f51_41_flash_bwd_hdim256_fp16_softcapall_sm90_cu_8e232a79_26754cuda3std6ranges3__45__cpo4swapE)
_ZN77_INTERNAL_002f1f51_41_flash_bwd_hdim256_fp16_softcapall_sm90_cu_8e232a79_26754cuda3std6ranges3__45__cpo4swapE:
	.zero		1
.L_9:


//--------------------- .nv.shared._ZN7cutlass13device_kernelIN5flash11enable_sm90INS1_16FlashAttnBwdSm90INS1_25CollectiveMainloopBwdSm90ILi2ELi1ELi1EN4cute5tupleIJNS5_1CILi1EEES8_S8_EEENS6_IJNS7_ILi64EEENS7_ILi80EEENS7_ILi256EEEEEENS_6half_tEfNS_4arch4Sm90ELb0ELb0ELb1ELb0ELb0ELb0ELb1ELb1ELi2ELi1ELi1ELi1ELb0EEENS1_24CollectiveEpilogueBwdGQAISD_fSG_Li256ELb0ELb0EEENS1_19SingleTileSchedulerILb0ELb0ELb0ELi80EEEEEEEEEvNT_6ParamsE --------------------------
	.section	.nv.shared._ZN7cutlass13device_kernelIN5flash11enable_sm90INS1_16FlashAttnBwdSm90INS1_25CollectiveMainloopBwdSm90ILi2ELi1ELi1EN4cute5tupleIJNS5_1CILi1EEES8_S8_EEENS6_IJNS7_ILi64EEENS7_ILi80EEENS7_ILi256EEEEEENS_6half_tEfNS_4arch4Sm90ELb0ELb0ELb1ELb0ELb0ELb0ELb1ELb1ELi2ELi1ELi1ELi1ELb0EEENS1_24CollectiveEpilogueBwdGQAISD_fSG_Li256ELb0ELb0EEENS1_19SingleTileSchedulerILb0ELb0ELb0ELi80EEEEEEEEEvNT_6ParamsE,"aw",@nobits
	.sectionflags	@""
	.align	16
	.zero		1024


//--------------------- .nv.shared._ZN7cutlass13device_kernelIN5flash11enable_sm90INS1_16FlashAttnBwdSm90INS1_25CollectiveMainloopBwdSm90ILi2ELi1ELi1EN4cute5tupleIJNS5_1CILi1EEES8_S8_EEENS6_IJNS7_ILi64EEENS7_ILi80EEENS7_ILi256EEEEEENS_6half_tEfNS_4arch4Sm90ELb0ELb0ELb1ELb1ELb0ELb0ELb1ELb1ELi2ELi1ELi1ELi1ELb0EEENS1_21CollectiveEpilogueBwdISD_SE_SG_Li256ELb1ELb1ELi2EEENS1_19SingleTileSchedulerILb1ELb0ELb0ELi80EEEEEEEEEvNT_6ParamsE --------------------------
	.section	.nv.shared._ZN7cutlass13device_kernelIN5flash11enable_sm90INS1_16FlashAttnBwdSm90INS1_25CollectiveMainloopBwdSm90ILi2ELi1ELi1EN4cute5tupleIJNS5_1CILi1EEES8_S8_EEENS6_IJNS7_ILi64EEENS7_ILi80EEENS7_ILi256EEEEEENS_6half_tEfNS_4arch4Sm90ELb0ELb0ELb1ELb1ELb0ELb0ELb1ELb1ELi2ELi1ELi1ELi1ELb0EEENS1_21CollectiveEpilogueBwdISD_SE_SG_Li256ELb1ELb1ELi2EEENS1_19SingleTileSchedulerILb1ELb0ELb0ELi80EEEEEEEEEvNT_6ParamsE,"aw",@nobits
	.sectionflags	@""
	.align	16
	.zero		1024


//--------------------- .nv.shared._ZN7cutlass13device_kernelIN5flash11enable_sm90INS1_16FlashAttnBwdSm90INS1_25CollectiveMainloopBwdSm90ILi2ELi1ELi1EN4cute5tupleIJNS5_1CILi1EEES8_S8_EEENS6_IJNS7_ILi64EEENS7_ILi80EEENS7_ILi256EEEEEENS_6half_tEfNS_4arch4Sm90ELb0ELb0ELb1ELb1ELb0ELb0ELb1ELb1ELi2ELi1ELi1ELi1ELb0EEENS1_24CollectiveEpilogueBwdGQAISD_fSG_Li256ELb1ELb0EEENS1_19SingleTileSchedulerILb1ELb0ELb0ELi80EEEEEEEEEvNT_6ParamsE --------------------------
	.section	.nv.shared._ZN7cutlass13device_kernelIN5flash11enable_sm90INS1_16FlashAttnBwdSm90INS1_25CollectiveMainloopBwdSm90ILi2ELi1ELi1EN4cute5tupleIJNS5_1CILi1EEES8_S8_EEENS6_IJNS7_ILi64EEENS7_ILi80EEENS7_ILi256EEEEEENS_6half_tEfNS_4arch4Sm90ELb0ELb0ELb1ELb1ELb0ELb0ELb1ELb1ELi2ELi1ELi1ELi1ELb0EEENS1_24CollectiveEpilogueBwdGQAISD_fSG_Li256ELb1ELb0EEENS1_19SingleTileSchedulerILb1ELb0ELb0ELi80EEEEEEEEEvNT_6ParamsE,"aw",@nobits
	.sectionflags	@""
	.align	16
	.zero		1024


//--------------------- .nv.shared._ZN7cutlass13device_kernelIN5flash11enable_sm90INS1_16FlashAttnBwdSm90INS1_25CollectiveMainloopBwdSm90ILi2ELi1ELi1EN4cute5tupleIJNS5_1CILi1EEES8_S8_EEENS6_IJNS7_ILi64EEENS7_ILi80EEENS7_ILi256EEEEEENS_6half_tEfNS_4arch4Sm90ELb0ELb1ELb1ELb0ELb0ELb0ELb1ELb1ELi2ELi1ELi1ELi1ELb0EEENS1_21CollectiveEpilogueBwdISD_SE_SG_Li256ELb0ELb1ELi2EEENS1_19SingleTileSchedulerILb0ELb0ELb0ELi80EEEEEEEEEvNT_6ParamsE --------------------------
	.section	.nv.shared._ZN7cutlass13device_kernelIN5flash11enable_sm90INS1_16FlashAttnBwdSm90INS1_25CollectiveMainloopBwdSm90ILi2ELi1ELi1EN4cute5tupleIJNS5_1CILi1EEES8_S8_EEENS6_IJNS7_ILi64EEENS7_ILi80EEENS7_ILi256EEEEEENS_6half_tEfNS_4arch4Sm90ELb0ELb1ELb1ELb0ELb0ELb0ELb1ELb1ELi2ELi1ELi1ELi1ELb0EEENS1_21CollectiveEpilogueBwdISD_SE_SG_Li256ELb0ELb1ELi2EEENS1_19SingleTileSchedulerILb0ELb0ELb0ELi80EEEEEEEEEvNT_6ParamsE,"aw",@nobits
	.sectionflags	@""
	.align	16
	.zero		1024


//--------------------- .nv.shared._ZN7cutlass13device_kernelIN5flash11enable_sm90INS1_16FlashAttnBwdSm90INS1_25CollectiveMainloopBwdSm90ILi2ELi1ELi1EN4cute5tupleIJNS5_1CILi1EEES8_S8_EEENS6_IJNS7_ILi64EEENS7_ILi80EEENS7_ILi256EEEEEENS_6half_tEfNS_4arch4Sm90ELb0ELb1ELb1ELb0ELb0ELb0ELb1ELb1ELi2ELi1ELi1ELi1ELb0EEENS1_24CollectiveEpilogueBwdGQAISD_fSG_Li256ELb0ELb0EEENS1_19SingleTileSchedulerILb0ELb0ELb0ELi80EEEEEEEEEvNT_6ParamsE --------------------------
	.section	.nv.shared._ZN7cutlass13device_kernelIN5flash11enable_sm90INS1_16FlashAttnBwdSm90INS1_25CollectiveMainloopBwdSm90ILi2ELi1ELi1EN4cute5tupleIJNS5_1CILi1EEES8_S8_EEENS6_IJNS7_ILi64EEENS7_ILi80EEENS7_ILi256EEEEEENS_6half_tEfNS_4arch4Sm90ELb0ELb1ELb1ELb0ELb0ELb0ELb1ELb1ELi2ELi1ELi1ELi1ELb0EEENS1_24CollectiveEpilogueBwdGQAISD_fSG_Li256ELb0ELb0EEENS1_19SingleTileSchedulerILb0ELb0ELb0ELi80EEEEEEEEEvNT_6ParamsE,"aw",@nobits
	.sectionflags	@""
	.align	16
	.zero		1024


//--------------------- .nv.shared._ZN7cutlass13device_kernelIN5flash11enable_sm90INS1_16FlashAttnBwdSm90INS1_25CollectiveMainloopBwdSm90ILi2ELi1ELi1EN4cute5tupleIJNS5_1CILi1EEES8_S8_EEENS6_IJNS7_ILi64EEENS7_ILi80EEENS7_ILi256EEEEEENS_6half_tEfNS_4arch4Sm90ELb0ELb1ELb1ELb1ELb0ELb0ELb1ELb1ELi2ELi1ELi1ELi1ELb0EEENS1_21CollectiveEpilogueBwdISD_SE_SG_Li256ELb1ELb1ELi2EEENS1_19SingleTileSchedulerILb1ELb0ELb0ELi80EEEEEEEEEvNT_6ParamsE --------------------------
	.section	.nv.shared._ZN7cutlass13device_kernelIN5flash11enable_sm90INS1_16FlashAttnBwdSm90INS1_25CollectiveMainloopBwdSm90ILi2ELi1ELi1EN4cute5tupleIJNS5_1CILi1EEES8_S8_EEENS6_IJNS7_ILi64EEENS7_ILi80EEENS7_ILi256EEEEEENS_6half_tEfNS_4arch4Sm90ELb0ELb1ELb1ELb1ELb0ELb0ELb1ELb1ELi2ELi1ELi1ELi1ELb0EEENS1_21CollectiveEpilogueBwdISD_SE_SG_Li256ELb1ELb1ELi2EEENS1_19SingleTileSchedulerILb1ELb0ELb0ELi80EEEEEEEEEvNT_6ParamsE,"aw",@nobits
	.sectionflags	@""
	.align	16
	.zero		1024


//--------------------- .nv.shared._ZN7cutlass13device_kernelIN5flash11enable_sm90INS1_16FlashAttnBwdSm90INS1_25CollectiveMainloopBwdSm90ILi2ELi1ELi1EN4cute5tupleIJNS5_1CILi1EEES8_S8_EEENS6_IJNS7_ILi64EEENS7_ILi80EEENS7_ILi256EEEEEENS_6half_tEfNS_4arch4Sm90ELb0ELb1ELb1ELb1ELb0ELb0ELb1ELb1ELi2ELi1ELi1ELi1ELb0EEENS1_24CollectiveEpilogueBwdGQAISD_fSG_Li256ELb1ELb0EEENS1_19SingleTileSchedulerILb1ELb0ELb0ELi80EEEEEEEEEvNT_6ParamsE --------------------------
	.section	.nv.shared._ZN7cutlass13device_kernelIN5flash11enable_sm90INS1_16FlashAttnBwdSm90INS1_25CollectiveMainloopBwdSm90ILi2ELi1ELi1EN4cute5tupleIJNS5_1CILi1EEES8_S8_EEENS6_IJNS7_ILi64EEENS7_ILi80EEENS7_ILi256EEEEEENS_6half_tEfNS_4arch4Sm90ELb0ELb1ELb1ELb1ELb0ELb0ELb1ELb1ELi2ELi1ELi1ELi1ELb0EEENS1_24CollectiveEpilogueBwdGQAISD_fSG_Li256ELb1ELb0EEENS1_19SingleTileSchedulerILb1ELb0ELb0ELi80EEEEEEEEEvNT_6ParamsE,"aw",@nobits
	.sectionflags	@""
	.align	16
	.zero		1024


//--------------------- .nv.shared._ZN7cutlass13device_kernelIN5flash11enable_sm90INS1_16FlashAttnBwdSm90INS1_25CollectiveMainloopBwdSm90ILi2ELi1ELi1EN4cute5tupleIJNS5_1CILi1EEES8_S8_EEENS6_IJNS7_ILi64EEENS7_ILi80EEENS7_ILi256EEEEEENS_6half_tEfNS_4arch4Sm90ELb1ELb0ELb1ELb0ELb0ELb0ELb1ELb1ELi2ELi1ELi1ELi1ELb0EEENS1_21CollectiveEpilogueBwdISD_SE_SG_Li256ELb0ELb1ELi2EEENS1_25SingleTileBwdLPTSchedulerILb0ELi80ELb0EEEEEEEEEvNT_6ParamsE --------------------------
	.section	.nv.shared._ZN7cutlass13device_kernelIN5flash11enable_sm90INS1_16FlashAttnBwdSm90INS1_25CollectiveMainloopBwdSm90ILi2ELi1ELi1EN4cute5tupleIJNS5_1CILi1EEES8_S8_EEENS6_IJNS7_ILi64EEENS7_ILi80EEENS7_ILi256EEEEEENS_6half_tEfNS_4arch4Sm90ELb1ELb0ELb1ELb0ELb0ELb0ELb1ELb1ELi2ELi1ELi1ELi1ELb0EEENS1_21CollectiveEpilogueBwdISD_SE_SG_Li256ELb0ELb1ELi2EEENS1_25SingleTileBwdLPTSchedulerILb0ELi80ELb0EEEEEEEEEvNT_6ParamsE,"aw",@nobits
	.sectionflags	@""
	.align	16
	.zero		1024


//--------------------- .nv.shared._ZN7cutlass13device_kernelIN5flash11enable_sm90INS1_16FlashAttnBwdSm90INS1_25CollectiveMainloopBwdSm90ILi2ELi1ELi1EN4cute5tupleIJNS5_1CILi1EEES8_S8_EEENS6_IJNS7_ILi64EEENS7_ILi80EEENS7_ILi256EEEEEENS_6half_tEfNS_4arch4Sm90ELb1ELb0ELb1ELb0ELb0ELb0ELb1ELb1ELi2ELi1ELi1ELi1ELb0EEENS1_24CollectiveEpilogueBwdGQAISD_fSG_Li256ELb0ELb0EEENS1_25SingleTileBwdLPTSchedulerILb0ELi80ELb0EEEEEEEEEvNT_6ParamsE --------------------------
	.section	.nv.shared._ZN7cutlass13device_kernelIN5flash11enable_sm90INS1_16FlashAttnBwdSm90INS1_25CollectiveMainloopBwdSm90ILi2ELi1ELi1EN4cute5tupleIJNS5_1CILi1EEES8_S8_EEENS6_IJNS7_ILi64EEENS7_ILi80EEENS7_ILi256EEEEEENS_6half_tEfNS_4arch4Sm90ELb1ELb0ELb1ELb0ELb0ELb0ELb1ELb1ELi2ELi1ELi1ELi1ELb0EEENS1_24CollectiveEpilogueBwdGQAISD_fSG_Li256ELb0ELb0EEENS1_25SingleTileBwdLPTSchedulerILb0ELi80ELb0EEEEEEEEEvNT_6ParamsE,"aw",@nobits
	.sectionflags	@""
	.align	16
	.zero		1024


//--------------------- .nv.shared._ZN7cutlass13device_kernelIN5flash11enable_sm90INS1_16FlashAttnBwdSm90INS1_25CollectiveMainloopBwdSm90ILi2ELi1ELi1EN4cute5tupleIJNS5_1CILi1EEES8_S8_EEENS6_IJNS7_ILi64EEENS7_ILi80EEENS7_ILi256EEEEEENS_6half_tEfNS_4arch4Sm90ELb1ELb0ELb1ELb1ELb0ELb0ELb1ELb1ELi2ELi1ELi1ELi1ELb0EEENS1_21CollectiveEpilogueBwdISD_SE_SG_Li256ELb1ELb1ELi2EEENS1_25SingleTileBwdLPTSchedulerILb1ELi80ELb0EEEEEEEEEvNT_6ParamsE --------------------------
	.section	.nv.shared._ZN7cutlass13device_kernelIN5flash11enable_sm90INS1_16FlashAttnBwdSm90INS1_25CollectiveMainloopBwdSm90ILi2ELi1ELi1EN4cute5tupleIJNS5_1CILi1EEES8_S8_EEENS6_IJNS7_ILi64EEENS7_ILi80EEENS7_ILi256EEEEEENS_6half_tEfNS_4arch4Sm90ELb1ELb0ELb1ELb1ELb0ELb0ELb1ELb1ELi2ELi1ELi1ELi1ELb0EEENS1_21CollectiveEpilogueBwdISD_SE_SG_Li256ELb1ELb1ELi2EEENS1_25SingleTileBwdLPTSchedulerILb1ELi80ELb0EEEEEEEEEvNT_6ParamsE,"aw",@nobits
	.sectionflags	@""
	.align	16
	.zero		1024


//--------------------- .nv.shared._ZN7cutlass13device_kernelIN5flash11enable_sm90INS1_16FlashAttnBwdSm90INS1_25CollectiveMainloopBwdSm90ILi2ELi1ELi1EN4cute5tupleIJNS5_1CILi1EEES8_S8_EEENS6_IJNS7_ILi64EEENS7_ILi80EEENS7_ILi256EEEEEENS_6half_tEfNS_4arch4Sm90ELb1ELb0ELb1ELb1ELb0ELb0ELb1ELb1ELi2ELi1ELi1ELi1ELb0EEENS1_24CollectiveEpilogueBwdGQAISD_fSG_Li256ELb1ELb0EEENS1_25SingleTileBwdLPTSchedulerILb1ELi80ELb0EEEEEEEEEvNT_6ParamsE --------------------------
	.section	.nv.shared._ZN7cutlass13device_kernelIN5flash11enable_sm90INS1_16FlashAttnBwdSm90INS1_25CollectiveMainloopBwdSm90ILi2ELi1ELi1EN4cute5tupleIJNS5_1CILi1EEES8_S8_EEENS6_IJNS7_ILi64EEENS7_ILi80EEENS7_ILi256EEEEEENS_6half_tEfNS_4arch4Sm90ELb1ELb0ELb1ELb1ELb0ELb0ELb1ELb1ELi2ELi1ELi1ELi1ELb0EEENS1_24CollectiveEpilogueBwdGQAISD_fSG_Li256ELb1ELb0EEENS1_25SingleTileBwdLPTSchedulerILb1ELi80ELb0EEEEEEEEEvNT_6ParamsE,"aw",@nobits
	.sectionflags	@""
	.align	16
	.zero		1024


//--------------------- .nv.shared._ZN7cutlass13device_kernelIN5flash11enable_sm90INS1_16FlashAttnBwdSm90INS1_25CollectiveMainloopBwdSm90ILi2ELi1ELi1EN4cute5tupleIJNS5_1CILi1EEES8_S8_EEENS6_IJNS7_ILi64EEENS7_ILi80EEENS7_ILi256EEEEEENS_6half_tEfNS_4arch4Sm90ELb0ELb0ELb0ELb0ELb0ELb0ELb1ELb1ELi2ELi1ELi1ELi1ELb0EEENS1_21CollectiveEpilogueBwdISD_SE_SG_Li256ELb0ELb1ELi2EEENS1_19SingleTileSchedulerILb0ELb0ELb0ELi80EEEEEEEEEvNT_6ParamsE --------------------------
	.section	.nv.shared._ZN7cutlass13device_kernelIN5flash11enable_sm90INS1_16FlashAttnBwdSm90INS1_25CollectiveMainloopBwdSm90ILi2ELi1ELi1EN4cute5tupleIJNS5_1CILi1EEES8_S8_EEENS6_IJNS7_ILi64EEENS7_ILi80EEENS7_ILi256EEEEEENS_6half_tEfNS_4arch4Sm90ELb0ELb0ELb0ELb0ELb0ELb0ELb1ELb1ELi2ELi1ELi1ELi1ELb0EEENS1_21CollectiveEpilogueBwdISD_SE_SG_Li256ELb0ELb1ELi2EEENS1_19SingleTileSchedulerILb0ELb0ELb0ELi80EEEEEEEEEvNT_6ParamsE,"aw",@nobits
	.sectionflags	@""
	.align	16
	.zero		1024


//--------------------- .nv.shared._ZN7cutlass13device_kernelIN5flash11enable_sm90INS1_16FlashAttnBwdSm90INS1_25CollectiveMainloopBwdSm90ILi2ELi1ELi1EN4cute5tupleIJNS5_1CILi1EEES8_S8_EEENS6_IJNS7_ILi64EEENS7_ILi80EEENS7_ILi256EEEEEENS_6half_tEfNS_4arch4Sm90ELb0ELb0ELb0ELb0ELb0ELb0ELb1ELb1ELi2ELi1ELi1ELi1ELb0EEENS1_24CollectiveEpilogueBwdGQAISD_fSG_Li256ELb0ELb0EEENS1_19SingleTileSchedulerILb0ELb0ELb0ELi80EEEEEEEEEvNT_6ParamsE --------------------------
	.section	.nv.shared._ZN7cutlass13device_kernelIN5flash11enable_sm90INS1_16FlashAttnBwdSm90INS1_25CollectiveMainloopBwdSm90ILi2ELi1ELi1EN4cute5tupleIJNS5_1CILi1EEES8_S8_EEENS6_IJNS7_ILi64EEENS7_ILi80EEENS7_ILi256EEEEEENS_6half_tEfNS_4arch4Sm90ELb0ELb0ELb0ELb0ELb0ELb0ELb1ELb1ELi2ELi1ELi1ELi1ELb0EEENS1_24CollectiveEpilogueBwdGQAISD_fSG_Li256ELb0ELb0EEENS1_19SingleTileSchedulerILb0ELb0ELb0ELi80EEEEEEEEEvNT_6ParamsE,"aw",@nobits
	.sectionflags	@""
	.align	16
	.zero		1024


//--------------------- .nv.shared._ZN7cutlass13device_kernelIN5flash11enable_sm90INS1_16FlashAttnBwdSm90INS1_25CollectiveMainloopBwdSm90ILi2ELi1ELi1EN4cute5tupleIJNS5_1CILi1EEES8_S8_EEENS6_IJNS7_ILi64EEENS7_ILi80EEENS7_ILi256EEEEEENS_6half_tEfNS_4arch4Sm90ELb0ELb0ELb0ELb1ELb0ELb0ELb1ELb1ELi2ELi1ELi1ELi1ELb0EEENS1_21CollectiveEpilogueBwdISD_SE_SG_Li256ELb1ELb1ELi2EEENS1_19SingleTileSchedulerILb1ELb0ELb0ELi80EEEEEEEEEvNT_6ParamsE --------------------------
	.section	.nv.shared._ZN7cutlass13device_kernelIN5flash11enable_sm90INS1_16FlashAttnBwdSm90INS1_25CollectiveMainloopBwdSm90ILi2ELi1ELi1EN4cute5tupleIJNS5_1CILi1EEES8_S8_EEENS6_IJNS7_ILi64EEENS7_ILi80EEENS7_ILi256EEEEEENS_6half_tEfNS_4arch4Sm90ELb0ELb0ELb0ELb1ELb0ELb0ELb1ELb1ELi2ELi1ELi1ELi1ELb0EEENS1_21CollectiveEpilogueBwdISD_SE_SG_Li256ELb1ELb1ELi2EEENS1_19SingleTileSchedulerILb1ELb0ELb0ELi80EEEEEEEEEvNT_6ParamsE,"aw",@nobits
	.sectionflags	@""
	.align	16
	.zero		1024


//--------------------- .nv.shared._ZN7cutlass13device_kernelIN5flash11enable_sm90INS1_16FlashAttnBwdSm90INS1_25CollectiveMainloopBwdSm90ILi2ELi1ELi1EN4cute5tupleIJNS5_1CILi1EEES8_S8_EEENS6_IJNS7_ILi64EEENS7_ILi80EEENS7_ILi256EEEEEENS_6half_tEfNS_4arch4Sm90ELb0ELb0ELb0ELb1ELb0ELb0ELb1ELb1ELi2ELi1ELi1ELi1ELb0EEENS1_24CollectiveEpilogueBwdGQAISD_fSG_Li256ELb1ELb0EEENS1_19SingleTileSchedulerILb1ELb0ELb0ELi80EEEEEEEEEvNT_6ParamsE --------------------------
	.section	.nv.shared._ZN7cutlass13device_kernelIN5flash11enable_sm90INS1_16FlashAttnBwdSm90INS1_25CollectiveMainloopBwdSm90ILi2ELi1ELi1EN4cute5tupleIJNS5_1CILi1EEES8_S8_EEENS6_IJNS7_ILi64EEENS7_ILi80EEENS7_ILi256EEEEEENS_6half_tEfNS_4arch4Sm90ELb0ELb0ELb0ELb1ELb0ELb0ELb1ELb1ELi2ELi1ELi1ELi1ELb0EEENS1_24CollectiveEpilogueBwdGQAISD_fSG_Li256ELb1ELb0EEENS1_19SingleTileSchedulerILb1ELb0ELb0ELi80EEEEEEEEEvNT_6ParamsE,"aw",@nobits
	.sectionflags	@""
	.align	16
	.zero		1024


//--------------------- .nv.shared._ZN7cutlass13device_kernelIN5flash11enable_sm90INS1_16FlashAttnBwdSm90INS1_25CollectiveMainloopBwdSm90ILi2ELi1ELi1EN4cute5tupleIJNS5_1CILi1EEES8_S8_EEENS6_IJNS7_ILi64EEENS7_ILi80EEENS7_ILi256EEEEEENS_6half_tEfNS_4arch4Sm90ELb0ELb1ELb0ELb0ELb0ELb0ELb1ELb1ELi2ELi1ELi1ELi1ELb0EEENS1_21CollectiveEpilogueBwdISD_SE_SG_Li256ELb0ELb1ELi2EEENS1_19SingleTileSchedulerILb0ELb0ELb0ELi80EEEEEEEEEvNT_6ParamsE --------------------------
	.section	.nv.shared._ZN7cutlass13device_kernelIN5flash11enable_sm90INS1_16FlashAttnBwdSm90INS1_25CollectiveMainloopBwdSm90ILi2ELi1ELi1EN4cute5tupleIJNS5_1CILi1EEES8_S8_EEENS6_IJNS7_ILi64EEENS7_ILi80EEENS7_ILi256EEEEEENS_6half_tEfNS_4arch4Sm90ELb0ELb1ELb0ELb0ELb0ELb0ELb1ELb1ELi2ELi1ELi1ELi1ELb0EEENS1_21CollectiveEpilogueBwdISD_SE_SG_Li256ELb0ELb1ELi2EEENS1_19SingleTileSchedulerILb0ELb0ELb0ELi80EEEEEEEEEvNT_6ParamsE,"aw",@nobits
	.sectionflags	@""
	.align	16
	.zero		1024


//--------------------- .nv.shared._ZN7cutlass13device_kernelIN5flash11enable_sm90INS1_16FlashAttnBwdSm90INS1_25CollectiveMainloopBwdSm90ILi2ELi1ELi1EN4cute5tupleIJNS5_1CILi1EEES8_S8_EEENS6_IJNS7_ILi64EEENS7_ILi80EEENS7_ILi256EEEEEENS_6half_tEfNS_4arch4Sm90ELb0ELb1ELb0ELb0ELb0ELb0ELb1ELb1ELi2ELi1ELi1ELi1ELb0EEENS1_24CollectiveEpilogueBwdGQAISD_fSG_Li256ELb0ELb0EEENS1_19SingleTileSchedulerILb0ELb0ELb0ELi80EEEEEEEEEvNT_6ParamsE --------------------------
	.section	.nv.shared._ZN7cutlass13device_kernelIN5flash11enable_sm90INS1_16FlashAttnBwdSm90INS1_25CollectiveMainloopBwdSm90ILi2ELi1ELi1EN4cute5tupleIJNS5_1CILi1EEES8_S8_EEENS6_IJNS7_ILi64EEENS7_ILi80EEENS7_ILi256EEEEEENS_6half_tEfNS_4arch4Sm90ELb0ELb1ELb0ELb0ELb0ELb0ELb1ELb1ELi2ELi1ELi1ELi1ELb0EEENS1_24CollectiveEpilogueBwdGQAISD_fSG_Li256ELb0ELb0EEENS1_19SingleTileSchedulerILb0ELb0ELb0ELi80EEEEEEEEEvNT_6ParamsE,"aw",@nobits
	.sectionflags	@""
	.align	16
	.zero		1024


//--------------------- .nv.shared._ZN7cutlass13device_kernelIN5flash11enable_sm90INS1_16FlashAttnBwdSm90INS1_25CollectiveMainloopBwdSm90ILi2ELi1ELi1EN4cute5tupleIJNS5_1CILi1EEES8_S8_EEENS6_IJNS7_ILi64EEENS7_ILi80EEENS7_ILi256EEEEEENS_6half_tEfNS_4arch4Sm90ELb0ELb1ELb0ELb1ELb0ELb0ELb1ELb1ELi2ELi1ELi1ELi1ELb0EEENS1_21CollectiveEpilogueBwdISD_SE_SG_Li256ELb1ELb1ELi2EEENS1_19SingleTileSchedulerILb1ELb0ELb0ELi80EEEEEEEEEvNT_6ParamsE --------------------------
	.section	.nv.shared._ZN7cutlass13device_kernelIN5flash11enable_sm90INS1_16FlashAttnBwdSm90INS1_25CollectiveMainloopBwdSm90ILi2ELi1ELi1EN4cute5tupleIJNS5_1CILi1EEES8_S8_EEENS6_IJNS7_ILi64EEENS7_ILi80EEENS7_ILi256EEEEEENS_6half_tEfNS_4arch4Sm90ELb0ELb1ELb0ELb1ELb0ELb0ELb1ELb1ELi2ELi1ELi1ELi1ELb0EEENS1_21CollectiveEpilogueBwdISD_SE_SG_Li256ELb1ELb1ELi2EEENS1_19SingleTileSchedulerILb1ELb0ELb0ELi80EEEEEEEEEvNT_6ParamsE,"aw",@nobits
	.sectionflags	@""
	.align	16
	.zero		1024


//--------------------- .nv.shared._ZN7cutlass13device_kernelIN5flash11enable_sm90INS1_16FlashAttnBwdSm90INS1_25CollectiveMainloopBwdSm90ILi2ELi1ELi1EN4cute5tupleIJNS5_1CILi1EEES8_S8_EEENS6_IJNS7_ILi64EEENS7_ILi80EEENS7_ILi256EEEEEENS_6half_tEfNS_4arch4Sm90ELb0ELb1ELb0ELb1ELb0ELb0ELb1ELb1ELi2ELi1ELi1ELi1ELb0EEENS1_24CollectiveEpilogueBwdGQAISD_fSG_Li256ELb1ELb0EEENS1_19SingleTileSchedulerILb1ELb0ELb0ELi80EEEEEEEEEvNT_6ParamsE --------------------------
	.section	.nv.shared._ZN7cutlass13device_kernelIN5flash11enable_sm90INS1_16FlashAttnBwdSm90INS1_25CollectiveMainloopBwdSm90ILi2ELi1ELi1EN4cute5tupleIJNS5_1CILi1EEES8_S8_EEENS6_IJNS7_ILi64EEENS7_ILi80EEENS7_ILi256EEEEEENS_6half_tEfNS_4arch4Sm90ELb0ELb1ELb0ELb1ELb0ELb0ELb1ELb1ELi2ELi1ELi1ELi1ELb0EEENS1_24CollectiveEpilogueBwdGQAISD_fSG_Li256ELb1ELb0EEENS1_19SingleTileSchedulerILb1ELb0ELb0ELi80EEEEEEEEEvNT_6ParamsE,"aw",@nobits
	.sectionflags	@""
	.align	16
	.zero		1024


//--------------------- .nv.shared._ZN7cutlass13device_kernelIN5flash11enable_sm90INS1_16FlashAttnBwdSm90INS1_25CollectiveMainloopBwdSm90ILi2ELi1ELi1EN4cute5tupleIJNS5_1CILi1EEES8_S8_EEENS6_IJNS7_ILi64EEENS7_ILi80EEENS7_ILi256EEEEEENS_6half_tEfNS_4arch4Sm90ELb1ELb0ELb0ELb0ELb0ELb0ELb1ELb1ELi2ELi1ELi1ELi1ELb0EEENS1_21CollectiveEpilogueBwdISD_SE_SG_Li256ELb0ELb1ELi2EEENS1_25SingleTileBwdLPTSchedulerILb0ELi80ELb0EEEEEEEEEvNT_6ParamsE --------------------------
	.section	.nv.shared._ZN7cutlass13device_kernelIN5flash11enable_sm90INS1_16FlashAttnBwdSm90INS1_25CollectiveMainloopBwdSm90ILi2ELi1ELi1EN4cute5tupleIJNS5_1CILi1EEES8_S8_EEENS6_IJNS7_ILi64EEENS7_ILi80EEENS7_ILi256EEEEEENS_6half_tEfNS_4arch4Sm90ELb1ELb0ELb0ELb0ELb0ELb0ELb1ELb1ELi2ELi1ELi1ELi1ELb0EEENS1_21CollectiveEpilogueBwdISD_SE_SG_Li256ELb0ELb1ELi2EEENS1_25SingleTileBwdLPTSchedulerILb0ELi80ELb0EEEEEEEEEvNT_6ParamsE,"aw",@nobits
	.sectionflags	@""
	.align	16
	.zero		1024


//--------------------- .nv.shared._ZN7cutlass13device_kernelIN5flash11enable_sm90INS1_16FlashAttnBwdSm90INS1_25CollectiveMainloopBwdSm90ILi2ELi1ELi1EN4cute5tupleIJNS5_1CILi1EEES8_S8_EEENS6_IJNS7_ILi64EEENS7_ILi80EEENS7_ILi256EEEEEENS_6half_tEfNS_4arch4Sm90ELb1ELb0ELb0ELb0ELb0ELb0ELb1ELb1ELi2ELi1ELi1ELi1ELb0EEENS1_24CollectiveEpilogueBwdGQAISD_fSG_Li256ELb0ELb0EEENS1_25SingleTileBwdLPTSchedulerILb0ELi80ELb0EEEEEEEEEvNT_6ParamsE --------------------------
	.section	.nv.shared._ZN7cutlass13device_kernelIN5flash11enable_sm90INS1_16FlashAttnBwdSm90INS1_25CollectiveMainloopBwdSm90ILi2ELi1ELi1EN4cute5tupleIJNS5_1CILi1EEES8_S8_EEENS6_IJNS7_ILi64EEENS7_ILi80EEENS7_ILi256EEEEEENS_6half_tEfNS_4arch4Sm90ELb1ELb0ELb0ELb0ELb0ELb0ELb1ELb1ELi2ELi1ELi1ELi1ELb0EEENS1_24CollectiveEpilogueBwdGQAISD_fSG_Li256ELb0ELb0EEENS1_25SingleTileBwdLPTSchedulerILb0ELi80ELb0EEEEEEEEEvNT_6ParamsE,"aw",@nobits
	.sectionflags	@""
	.align	16
	.zero		1024


//--------------------- .nv.shared._ZN7cutlass13device_kernelIN5flash22FlashAttnBwdPreprocessIN4cute5tupleIJNS3_1CILi64EEENS5_ILi256EEEEEENS_6half_tEfNS_4arch4Sm90ELb1ELb0EEEEEvNT_6ParamsE --------------------------
	.section	.nv.shared._ZN7cutlass13device_kernelIN5flash22FlashAttnBwdPreprocessIN4cute5tupleIJNS3_1CILi64EEENS5_ILi256EEEEEENS_6half_tEfNS_4arch4Sm90ELb1ELb0EEEEEvNT_6ParamsE,"aw",@nobits
	.sectionflags	@""
	.align	16
	.zero		1024


//--------------------- .nv.shared._ZN7cutlass13device_kernelIN5flash11enable_sm90INS1_16FlashAttnBwdSm90INS1_25CollectiveMainloopBwdSm90ILi2ELi1ELi1EN4cute5tupleIJNS5_1CILi1EEES8_S8_EEENS6_IJNS7_ILi64EEENS7_ILi80EEENS7_ILi256EEEEEENS_6half_tEfNS_4arch4Sm90ELb1ELb0ELb0ELb1ELb0ELb0ELb1ELb1ELi2ELi1ELi1ELi1ELb0EEENS1_21CollectiveEpilogueBwdISD_SE_SG_Li256ELb1ELb1ELi2EEENS1_25SingleTileBwdLPTSchedulerILb1ELi80ELb0EEEEEEEEEvNT_6ParamsE --------------------------
	.section	.nv.shared._ZN7cutlass13device_kernelIN5flash11enable_sm90INS1_16FlashAttnBwdSm90INS1_25CollectiveMainloopBwdSm90ILi2ELi1ELi1EN4cute5tupleIJNS5_1CILi1EEES8_S8_EEENS6_IJNS7_ILi64EEENS7_ILi80EEENS7_ILi256EEEEEENS_6half_tEfNS_4arch4Sm90ELb1ELb0ELb0ELb1ELb0ELb0ELb1ELb1ELi2ELi1ELi1ELi1ELb0EEENS1_21CollectiveEpilogueBwdISD_SE_SG_Li256ELb1ELb1ELi2EEENS1_25SingleTileBwdLPTSchedulerILb1ELi80ELb0EEEEEEEEEvNT_6ParamsE,"aw",@nobits
	.sectionflags	@""
	.align	16
	.zero		1024


//--------------------- .nv.shared._ZN7cutlass13device_kernelIN5flash32FlashAttnBwdPostprocessConvertdQIN4cute5tupleIJNS3_1CILi80EEENS5_ILi256EEEEEENS_6half_tEfNS_4arch4Sm90ELi256ENS3_8TiledMMAINS3_8MMA_AtomIJNS3_4SM904GMMA25MMA_64x16x16_F32F16F16_SSILNSF_5MajorE1ELSH_1ELNSF_7ScaleInE1ELSI_1EEEEEENS3_6LayoutINS4_IJNS5_ILi2EEENS5_ILi1EEESN_EEENS4_IJSN_NS5_ILi0EEESP_EEEEENS4_IJNS3_10UnderscoreESS_SS_EEEEELb1EEEEEvNT_6ParamsE --------------------------
	.section	.nv.shared._ZN7cutlass13device_kernelIN5flash32FlashAttnBwdPostprocessConvertdQIN4cute5tupleIJNS3_1CILi80EEENS5_ILi256EEEEEENS_6half_tEfNS_4arch4Sm90ELi256ENS3_8TiledMMAINS3_8MMA_AtomIJNS3_4SM904GMMA25MMA_64x16x16_F32F16F16_SSILNSF_5MajorE1ELSH_1ELNSF_7ScaleInE1ELSI_1EEEEEENS3_6LayoutINS4_IJNS5_ILi2EEENS5_ILi1EEESN_EEENS4_IJSN_NS5_ILi0EEESP_EEEEENS4_IJNS3_10UnderscoreESS_SS_EEEEELb1EEEEEvNT_6ParamsE,"aw",@nobits
	.sectionflags	@""
	.align	16
	.zero		1024


//--------------------- .nv.shared._ZN7cutlass13device_kernelIN5flash32FlashAttnBwdPostprocessConvertdQIN4cute5tupleIJNS3_1CILi64EEENS5_ILi256EEEEEENS_6half_tEfNS_4arch4Sm90ELi256ENS3_8TiledMMAINS3_8MMA_AtomIJNS3_4SM904GMMA25MMA_64x64x16_F32F16F16_SSILNSF_5MajorE1ELSH_0ELNSF_7ScaleInE1ELSI_1EEEEEENS3_6LayoutINS4_IJNS5_ILi2EEENS5_ILi1EEESN_EEENS4_IJSN_NS5_ILi0EEESP_EEEEENS4_IJNS3_10UnderscoreESS_SS_EEEEELb1EEEEEvNT_6ParamsE --------------------------
	.section	.nv.shared._ZN7cutlass13device_kernelIN5flash32FlashAttnBwdPostprocessConvertdQIN4cute5tupleIJNS3_1CILi64EEENS5_ILi256EEEEEENS_6half_tEfNS_4arch4Sm90ELi256ENS3_8TiledMMAINS3_8MMA_AtomIJNS3_4SM904GMMA25MMA_64x64x16_F32F16F16_SSILNSF_5MajorE1ELSH_0ELNSF_7ScaleInE1ELSI_1EEEEEENS3_6LayoutINS4_IJNS5_ILi2EEENS5_ILi1EEESN_EEENS4_IJSN_NS5_ILi0EEESP_EEEEENS4_IJNS3_10UnderscoreESS_SS_EEEEELb1EEEEEvNT_6ParamsE,"aw",@nobits
	.sectionflags	@""
	.align	16
	.zero		1024


//--------------------- .nv.shared._ZN7cutlass13device_kernelIN5flash11enable_sm90INS1_16FlashAttnBwdSm90INS1_25CollectiveMainloopBwdSm90ILi2ELi1ELi1EN4cute5tupleIJNS5_1CILi1EEES8_S8_EEENS6_IJNS7_ILi64EEENS7_ILi80EEENS7_ILi256EEEEEENS_6half_tEfNS_4arch4Sm90ELb1ELb0ELb0ELb1ELb0ELb0ELb1ELb1ELi2ELi1ELi1ELi1ELb0EEENS1_24CollectiveEpilogueBwdGQAISD_fSG_Li256ELb1ELb0EEENS1_25SingleTileBwdLPTSchedulerILb1ELi80ELb0EEEEEEEEEvNT_6ParamsE --------------------------
	.section	.nv.shared._ZN7cutlass13device_kernelIN5flash11enable_sm90INS1_16FlashAttnBwdSm90INS1_25CollectiveMainloopBwdSm90ILi2ELi1ELi1EN4cute5tupleIJNS5_1CILi1EEES8_S8_EEENS6_IJNS7_ILi64EEENS7_ILi80EEENS7_ILi256EEEEEENS_6half_tEfNS_4arch4Sm90ELb1ELb0ELb0ELb1ELb0ELb0ELb1ELb1ELi2ELi1ELi1ELi1ELb0EEENS1_24CollectiveEpilogueBwdGQAISD_fSG_Li256ELb1ELb0EEENS1_25SingleTileBwdLPTSchedulerILb1ELi80ELb0EEEEEEEEEvNT_6ParamsE,"aw",@nobits
	.sectionflags	@""
	.align	16
	.zero		1024


//--------------------- .nv.shared._ZN7cutlass13device_kernelIN5flash22FlashAttnBwdPreprocessIN4cute5tupleIJNS3_1CILi64EEENS5_ILi256EEEEEENS_6half_tEfNS_4arch4Sm90ELb1ELb1EEEEEvNT_6ParamsE --------------------------
	.section	.nv.shared._ZN7cutlass13device_kernelIN5flash22FlashAttnBwdPreprocessIN4cute5tupleIJNS3_1CILi64EEENS5_ILi256EEEEEENS_6half_tEfNS_4arch4Sm90ELb1ELb1EEEEEvNT_6ParamsE,"aw",@nobits
	.sectionflags	@""
	.align	16
	.zero		1024


//--------------------- .nv.constant0._ZN7cutlass13device_kernelIN5flash11enable_sm90INS1_16FlashAttnBwdSm90INS1_25CollectiveMainloopBwdSm90ILi2ELi1ELi1EN4cute5tupleIJNS5_1CILi1EEES8_S8_EEENS6_IJNS7_ILi64EEENS7_ILi80EEENS7_ILi256EEEEEENS_6half_tEfNS_4arch4Sm90ELb0ELb0ELb1ELb0ELb0ELb0ELb1ELb1ELi2ELi1ELi1ELi1ELb0EEENS1_21CollectiveEpilogueBwdISD_SE_SG_Li256ELb0ELb1ELi2EEENS1_19SingleTileSchedulerILb0ELb0ELb0ELi80EEEEEEEEEvNT_6ParamsE --------------------------
	.section	.nv.constant0._ZN7cutlass13device_kernelIN5flash11enable_sm90INS1_16FlashAttnBwdSm90INS1_25CollectiveMainloopBwdSm90ILi2ELi1ELi1EN4cute5tupleIJNS5_1CILi1EEES8_S8_EEENS6_IJNS7_ILi64EEENS7_ILi80EEENS7_ILi256EEEEEENS_6half_tEfNS_4arch4Sm90ELb0ELb0ELb1ELb0ELb0ELb0ELb1ELb1ELi2ELi1ELi1ELi1ELb0EEENS1_21CollectiveEpilogueBwdISD_SE_SG_Li256ELb0ELb1ELi2EEENS1_19SingleTileSchedulerILb0ELb0ELb0ELi80EEEEEEEEEvNT_6ParamsE,"a",@progbits
	.sectionflags	@""
	.align	4
.nv.constant0._ZN7cutlass13device_kernelIN5flash11enable_sm90INS1_16FlashAttnBwdSm90INS1_25CollectiveMainloopBwdSm90ILi2ELi1ELi1EN4cute5tupleIJNS5_1CILi1EEES8_S8_EEENS6_IJNS7_ILi64EEENS7_ILi80EEENS7_ILi256EEEEEENS_6half_tEfNS_4arch4Sm90ELb0ELb0ELb1ELb0ELb0ELb0ELb1ELb1ELi2ELi1ELi1ELi1ELb0EEENS1_21CollectiveEpilogueBwdISD_SE_SG_Li256ELb0ELb1ELi2EEENS1_19SingleTileSchedulerILb0ELb0ELb0ELi80EEEEEEEEEvNT_6ParamsE:
	.zero		2944


//--------------------- .nv.constant0._ZN7cutlass13device_kernelIN5flash11enable_sm90INS1_16FlashAttnBwdSm90INS1_25CollectiveMainloopBwdSm90ILi2ELi1ELi1EN4cute5tupleIJNS5_1CILi1EEES8_S8_EEENS6_IJNS7_ILi64EEENS7_ILi80EEENS7_ILi256EEEEEENS_6half_tEfNS_4arch4Sm90ELb0ELb0ELb1ELb0ELb0ELb0ELb1ELb1ELi2ELi1ELi1ELi1ELb0EEENS1_24CollectiveEpilogueBwdGQAISD_fSG_Li256ELb0ELb0EEENS1_19SingleTileSchedulerILb0ELb0ELb0ELi80EEEEEEEEEvNT_6ParamsE --------------------------
	.section	.nv.constant0._ZN7cutlass13device_kernelIN5flash11enable_sm90INS1_16FlashAttnBwdSm90INS1_25CollectiveMainloopBwdSm90ILi2ELi1ELi1EN4cute5tupleIJNS5_1CILi1EEES8_S8_EEENS6_IJNS7_ILi64EEENS7_ILi80EEENS7_ILi256EEEEEENS_6half_tEfNS_4arch4Sm90ELb0ELb0ELb1ELb0ELb0ELb0ELb1ELb1ELi2ELi1ELi1ELi1ELb0EEENS1_24CollectiveEpilogueBwdGQAISD_fSG_Li256ELb0ELb0EEENS1_19SingleTileSchedulerILb0ELb0ELb0ELi80EEEEEEEEEvNT_6ParamsE,"a",@progbits
	.sectionflags	@""
	.align	4
.nv.constant0._ZN7cutlass13device_kernelIN5flash11enable_sm90INS1_16FlashAttnBwdSm90INS1_25CollectiveMainloopBwdSm90ILi2ELi1ELi1EN4cute5tupleIJNS5_1CILi1EEES8_S8_EEENS6_IJNS7_ILi64EEENS7_ILi80EEENS7_ILi256EEEEEENS_6half_tEfNS_4arch4Sm90ELb0ELb0ELb1ELb0ELb0ELb0ELb1ELb1ELi2ELi1ELi1ELi1ELb0EEENS1_24CollectiveEpilogueBwdGQAISD_fSG_Li256ELb0ELb0EEENS1_19SingleTileSchedulerILb0ELb0ELb0ELi80EEEEEEEEEvNT_6ParamsE:
	.zero		2304


//--------------------- .nv.constant0._ZN7cutlass13device_kernelIN5flash11enable_sm90INS1_16FlashAttnBwdSm90INS1_25CollectiveMainloopBwdSm90ILi2ELi1ELi1EN4cute5tupleIJNS5_1CILi1EEES8_S8_EEENS6_IJNS7_ILi64EEENS7_ILi80EEENS7_ILi256EEEEEENS_6half_tEfNS_4arch4Sm90ELb0ELb0ELb1ELb1ELb0ELb0ELb1ELb1ELi2ELi1ELi1ELi1ELb0EEENS1_21CollectiveEpilogueBwdISD_SE_SG_Li256ELb1ELb1ELi2EEENS1_19SingleTileSchedulerILb1ELb0ELb0ELi80EEEEEEEEEvNT_6ParamsE --------------------------
	.section	.nv.constant0._ZN7cutlass13device_kernelIN5flash11enable_sm90INS1_16FlashAttnBwdSm90INS1_25CollectiveMainloopBwdSm90ILi2ELi1ELi1EN4cute5tupleIJNS5_1CILi1EEES8_S8_EEENS6_IJNS7_ILi64EEENS7_ILi80EEENS7_ILi256EEEEEENS_6half_tEfNS_4arch4Sm90ELb0ELb0ELb1ELb1ELb0ELb0ELb1ELb1ELi2ELi1ELi1ELi1ELb0EEENS1_21CollectiveEpilogueBwdISD_SE_SG_Li256ELb1ELb1ELi2EEENS1_19SingleTileSchedulerILb1ELb0ELb0ELi80EEEEEEEEEvNT_6ParamsE,"a",@progbits
	.sectionflags	@""
	.align	4
.nv.constant0._ZN7cutlass13device_kernelIN5flash11enable_sm90INS1_16FlashAttnBwdSm90INS1_25CollectiveMainloopBwdSm90ILi2ELi1ELi1EN4cute5tupleIJNS5_1CILi1EEES8_S8_EEENS6_IJNS7_ILi64EEENS7_ILi80EEENS7_ILi256EEEEEENS_6half_tEfNS_4arch4Sm90ELb0ELb0ELb1ELb1ELb0ELb0ELb1ELb1ELi2ELi1ELi1ELi1ELb0EEENS1_21CollectiveEpilogueBwdISD_SE_SG_Li256ELb1ELb1ELi2EEENS1_19SingleTileSchedulerILb1ELb0ELb0ELi80EEEEEEEEEvNT_6ParamsE:
	.zero		2304


//--------------------- .nv.constant0._ZN7cutlass13device_kernelIN5flash11enable_sm90INS1_16FlashAttnBwdSm90INS1_25CollectiveMainloopBwdSm90ILi2ELi1ELi1EN4cute5tupleIJNS5_1CILi1EEES8_S8_EEENS6_IJNS7_ILi64EEENS7_ILi80EEENS7_ILi256EEEEEENS_6half_tEfNS_4arch4Sm90ELb0ELb0ELb1ELb1ELb0ELb0ELb1ELb1ELi2ELi1ELi1ELi1ELb0EEENS1_24CollectiveEpilogueBwdGQAISD_fSG_Li256ELb1ELb0EEENS1_19SingleTileSchedulerILb1ELb0ELb0ELi80EEEEEEEEEvNT_6ParamsE --------------------------
	.section	.nv.constant0._ZN7cutlass13device_kernelIN5flash11enable_sm90INS1_16FlashAttnBwdSm90INS1_25CollectiveMainloopBwdSm90ILi2ELi1ELi1EN4cute5tupleIJNS5_1CILi1EEES8_S8_EEENS6_IJNS7_ILi64EEENS7_ILi80EEENS7_ILi256EEEEEENS_6half_tEfNS_4arch4Sm90ELb0ELb0ELb1ELb1ELb0ELb0ELb1ELb1ELi2ELi1ELi1ELi1ELb0EEENS1_24CollectiveEpilogueBwdGQAISD_fSG_Li256ELb1ELb0EEENS1_19SingleTileSchedulerILb1ELb0ELb0ELi80EEEEEEEEEvNT_6ParamsE,"a",@progbits
	.sectionflags	@""
	.align	4
.nv.constant0._ZN7cutlass13device_kernelIN5flash11enable_sm90INS1_16FlashAttnBwdSm90INS1_25CollectiveMainloopBwdSm90ILi2ELi1ELi1EN4cute5tupleIJNS5_1CILi1EEES8_S8_EEENS6_IJNS7_ILi64EEENS7_ILi80EEENS7_ILi256EEEEEENS_6half_tEfNS_4arch4Sm90ELb0ELb0ELb1ELb1ELb0ELb0ELb1ELb1ELi2ELi1ELi1ELi1ELb0EEENS1_24CollectiveEpilogueBwdGQAISD_fSG_Li256ELb1ELb0EEENS1_19SingleTileSchedulerILb1ELb0ELb0ELi80EEEEEEEEEvNT_6ParamsE:
	.zero		2304


//--------------------- .nv.constant0._ZN7cutlass13device_kernelIN5flash11enable_sm90INS1_16FlashAttnBwdSm90INS1_25CollectiveMainloopBwdSm90ILi2ELi1ELi1EN4cute5tupleIJNS5_1CILi1EEES8_S8_EEENS6_IJNS7_ILi64EEENS7_ILi80EEENS7_ILi256EEEEEENS_6half_tEfNS_4arch4Sm90ELb0ELb1ELb1ELb0ELb0ELb0ELb1ELb1ELi2ELi1ELi1ELi1ELb0EEENS1_21CollectiveEpilogueBwdISD_SE_SG_Li256ELb0ELb1ELi2EEENS1_19SingleTileSchedulerILb0ELb0ELb0ELi80EEEEEEEEEvNT_6ParamsE --------------------------
	.section	.nv.constant0._ZN7cutlass13device_kernelIN5flash11enable_sm90INS1_16FlashAttnBwdSm90INS1_25CollectiveMainloopBwdSm90ILi2ELi1ELi1EN4cute5tupleIJNS5_1CILi1EEES8_S8_EEENS6_IJNS7_ILi64EEENS7_ILi80EEENS7_ILi256EEEEEENS_6half_tEfNS_4arch4Sm90ELb0ELb1ELb1ELb0ELb0ELb0ELb1ELb1ELi2ELi1ELi1ELi1ELb0EEENS1_21CollectiveEpilogueBwdISD_SE_SG_Li256ELb0ELb1ELi2EEENS1_19SingleTileSchedulerILb0ELb0ELb0ELi80EEEEEEEEEvNT_6ParamsE,"a",@progbits
	.sectionflags	@""
	.align	4
.nv.constant0._ZN7cutlass13device_kernelIN5flash11enable_sm90INS1_16FlashAttnBwdSm90INS1_25CollectiveMainloopBwdSm90ILi2ELi1ELi1EN4cute5tupleIJNS5_1CILi1EEES8_S8_EEENS6_IJNS7_ILi64EEENS7_ILi80EEENS7_ILi256EEEEEENS_6half_tEfNS_4arch4Sm90ELb0ELb1ELb1ELb0ELb0ELb0ELb1ELb1ELi2ELi1ELi1ELi1ELb0EEENS1_21CollectiveEpilogueBwdISD_SE_SG_Li256ELb0ELb1ELi2EEENS1_19SingleTileSchedulerILb0ELb0ELb0ELi80EEEEEEEEEvNT_6ParamsE:
	.zero		2944


//--------------------- .nv.constant0._ZN7cutlass13device_kernelIN5flash11enable_sm90INS1_16FlashAttnBwdSm90INS1_25CollectiveMainloopBwdSm90ILi2ELi1ELi1EN4cute5tupleIJNS5_1CILi1EEES8_S8_EEENS6_IJNS7_ILi64EEENS7_ILi80EEENS7_ILi256EEEEEENS_6half_tEfNS_4arch4Sm90ELb0ELb1ELb1ELb0ELb0ELb0ELb1ELb1ELi2ELi1ELi1ELi1ELb0EEENS1_24CollectiveEpilogueBwdGQAISD_fSG_Li256ELb0ELb0EEENS1_19SingleTileSchedulerILb0ELb0ELb0ELi80EEEEEEEEEvNT_6ParamsE --------------------------
	.section	.nv.constant0._ZN7cutlass13device_kernelIN5flash11enable_sm90INS1_16FlashAttnBwdSm90INS1_25CollectiveMainloopBwdSm90ILi2ELi1ELi1EN4cute5tupleIJNS5_1CILi1EEES8_S8_EEENS6_IJNS7_ILi64EEENS7_ILi80EEENS7_ILi256EEEEEENS_6half_tEfNS_4arch4Sm90ELb0ELb1ELb1ELb0ELb0ELb0ELb1ELb1ELi2ELi1ELi1ELi1ELb0EEENS1_24CollectiveEpilogueBwdGQAISD_fSG_Li256ELb0ELb0EEENS1_19SingleTileSchedulerILb0ELb0ELb0ELi80EEEEEEEEEvNT_6ParamsE,"a",@progbits
	.sectionflags	@""
	.align	4
.nv.constant0._ZN7cutlass13device_kernelIN5flash11enable_sm90INS1_16FlashAttnBwdSm90INS1_25CollectiveMainloopBwdSm90ILi2ELi1ELi1EN4cute5tupleIJNS5_1CILi1EEES8_S8_EEENS6_IJNS7_ILi64EEENS7_ILi80EEENS7_ILi256EEEEEENS_6half_tEfNS_4arch4Sm90ELb0ELb1ELb1ELb0ELb0ELb0ELb1ELb1ELi2ELi1ELi1ELi1ELb0EEENS1_24CollectiveEpilogueBwdGQAISD_fSG_Li256ELb0ELb0EEENS1_19SingleTileSchedulerILb0ELb0ELb0ELi80EEEEEEEEEvNT_6ParamsE:
	.zero		2304


//--------------------- .nv.constant0._ZN7cutlass13device_kernelIN5flash11enable_sm90INS1_16FlashAttnBwdSm90INS1_25CollectiveMainloopBwdSm90ILi2ELi1ELi1EN4cute5tupleIJNS5_1CILi1EEES8_S8_EEENS6_IJNS7_ILi64EEENS7_ILi80EEENS7_ILi256EEEEEENS_6half_tEfNS_4arch4Sm90ELb0ELb1ELb1ELb1ELb0ELb0ELb1ELb1ELi2ELi1ELi1ELi1ELb0EEENS1_21CollectiveEpilogueBwdISD_SE_SG_Li256ELb1ELb1ELi2EEENS1_19SingleTileSchedulerILb1ELb0ELb0ELi80EEEEEEEEEvNT_6ParamsE --------------------------
	.section	.nv.constant0._ZN7cutlass13device_kernelIN5flash11enable_sm90INS1_16FlashAttnBwdSm90INS1_25CollectiveMainloopBwdSm90ILi2ELi1ELi1EN4cute5tupleIJNS5_1CILi1EEES8_S8_EEENS6_IJNS7_ILi64EEENS7_ILi80EEENS7_ILi256EEEEEENS_6half_tEfNS_4arch4Sm90ELb0ELb1ELb1ELb1ELb0ELb0ELb1ELb1ELi2ELi1ELi1ELi1ELb0EEENS1_21CollectiveEpilogueBwdISD_SE_SG_Li256ELb1ELb1ELi2EEENS1_19SingleTileSchedulerILb1ELb0ELb0ELi80EEEEEEEEEvNT_6ParamsE,"a",@progbits
	.sectionflags	@""
	.align	4
.nv.constant0._ZN7cutlass13device_kernelIN5flash11enable_sm90INS1_16FlashAttnBwdSm90INS1_25CollectiveMainloopBwdSm90ILi2ELi1ELi1EN4cute5tupleIJNS5_1CILi1EEES8_S8_EEENS6_IJNS7_ILi64EEENS7_ILi80EEENS7_ILi256EEEEEENS_6half_tEfNS_4arch4Sm90ELb0ELb1ELb1ELb1ELb0ELb0ELb1ELb1ELi2ELi1ELi1ELi1ELb0EEENS1_21CollectiveEpilogueBwdISD_SE_SG_Li256ELb1ELb1ELi2EEENS1_19SingleTileSchedulerILb1ELb0ELb0ELi80EEEEEEEEEvNT_6ParamsE:
	.zero		2304


//--------------------- .nv.constant0._ZN7cutlass13device_kernelIN5flash11enable_sm90INS1_16FlashAttnBwdSm90INS1_25CollectiveMainloopBwdSm90ILi2ELi1ELi1EN4cute5tupleIJNS5_1CILi1EEES8_S8_EEENS6_IJNS7_ILi64EEENS7_ILi80EEENS7_ILi256EEEEEENS_6half_tEfNS_4arch4Sm90ELb0ELb1ELb1ELb1ELb0ELb0ELb1ELb1ELi2ELi1ELi1ELi1ELb0EEENS1_24CollectiveEpilogueBwdGQAISD_fSG_Li256ELb1ELb0EEENS1_19SingleTileSchedulerILb1ELb0ELb0ELi80EEEEEEEEEvNT_6ParamsE --------------------------
	.section	.nv.constant0._ZN7cutlass13device_kernelIN5flash11enable_sm90INS1_16FlashAttnBwdSm90INS1_25CollectiveMainloopBwdSm90ILi2ELi1ELi1EN4cute5tupleIJNS5_1CILi1EEES8_S8_EEENS6_IJNS7_ILi64EEENS7_ILi80EEENS7_ILi256EEEEEENS_6half_tEfNS_4arch4Sm90ELb0ELb1ELb1ELb1ELb0ELb0ELb1ELb1ELi2ELi1ELi1ELi1ELb0EEENS1_24CollectiveEpilogueBwdGQAISD_fSG_Li256ELb1ELb0EEENS1_19SingleTileSchedulerILb1ELb0ELb0ELi80EEEEEEEEEvNT_6ParamsE,"a",@progbits
	.sectionflags	@""
	.align	4
.nv.constant0._ZN7cutlass13device_kernelIN5flash11enable_sm90INS1_16FlashAttnBwdSm90INS1_25CollectiveMainloopBwdSm90ILi2ELi1ELi1EN4cute5tupleIJNS5_1CILi1EEES8_S8_EEENS6_IJNS7_ILi64EEENS7_ILi80EEENS7_ILi256EEEEEENS_6half_tEfNS_4arch4Sm90ELb0ELb1ELb1ELb1ELb0ELb0ELb1ELb1ELi2ELi1ELi1ELi1ELb0EEENS1_24CollectiveEpilogueBwdGQAISD_fSG_Li256ELb1ELb0EEENS1_19SingleTileSchedulerILb1ELb0ELb0ELi80EEEEEEEEEvNT_6ParamsE:
	.zero		2304


//--------------------- .nv.constant0._ZN7cutlass13device_kernelIN5flash11enable_sm90INS1_16FlashAttnBwdSm90INS1_25CollectiveMainloopBwdSm90ILi2ELi1ELi1EN4cute5tupleIJNS5_1CILi1EEES8_S8_EEENS6_IJNS7_ILi64EEENS7_ILi80EEENS7_ILi256EEEEEENS_6half_tEfNS_4arch4Sm90ELb1ELb0ELb1ELb0ELb0ELb0ELb1ELb1ELi2ELi1ELi1ELi1ELb0EEENS1_21CollectiveEpilogueBwdISD_SE_SG_Li256ELb0ELb1ELi2EEENS1_25SingleTileBwdLPTSchedulerILb0ELi80ELb0EEEEEEEEEvNT_6ParamsE --------------------------
	.section	.nv.constant0._ZN7cutlass13device_kernelIN5flash11enable_sm90INS1_16FlashAttnBwdSm90INS1_25CollectiveMainloopBwdSm90ILi2ELi1ELi1EN4cute5tupleIJNS5_1CILi1EEES8_S8_EEENS6_IJNS7_ILi64EEENS7_ILi80EEENS7_ILi256EEEEEENS_6half_tEfNS_4arch4Sm90ELb1ELb0ELb1ELb0ELb0ELb0ELb1ELb1ELi2ELi1ELi1ELi1ELb0EEENS1_21CollectiveEpilogueBwdISD_SE_SG_Li256ELb0ELb1ELi2EEENS1_25SingleTileBwdLPTSchedulerILb0ELi80ELb0EEEEEEEEEvNT_6ParamsE,"a",@progbits
	.sectionflags	@""
	.align	4
.nv.constant0._ZN7cutlass13device_kernelIN5flash11enable_sm90INS1_16FlashAttnBwdSm90INS1_25CollectiveMainloopBwdSm90ILi2ELi1ELi1EN4cute5tupleIJNS5_1CILi1EEES8_S8_EEENS6_IJNS7_ILi64EEENS7_ILi80EEENS7_ILi256EEEEEENS_6half_tEfNS_4arch4Sm90ELb1ELb0ELb1ELb0ELb0ELb0ELb1ELb1ELi2ELi1ELi1ELi1ELb0EEENS1_21CollectiveEpilogueBwdISD_SE_SG_Li256ELb0ELb1ELi2EEENS1_25SingleTileBwdLPTSchedulerILb0ELi80ELb0EEEEEEEEEvNT_6ParamsE:
	.zero		2944


//--------------------- .nv.constant0._ZN7cutlass13device_kernelIN5flash11enable_sm90INS1_16FlashAttnBwdSm90INS1_25CollectiveMainloopBwdSm90ILi2ELi1ELi1EN4cute5tupleIJNS5_1CILi1EEES8_S8_EEENS6_IJNS7_ILi64EEENS7_ILi80EEENS7_ILi256EEEEEENS_6half_tEfNS_4arch4Sm90ELb1ELb0ELb1ELb0ELb0ELb0ELb1ELb1ELi2ELi1ELi1ELi1ELb0EEENS1_24CollectiveEpilogueBwdGQAISD_fSG_Li256ELb0ELb0EEENS1_25SingleTileBwdLPTSchedulerILb0ELi80ELb0EEEEEEEEEvNT_6ParamsE --------------------------
	.section	.nv.constant0._ZN7cutlass13device_kernelIN5flash11enable_sm90INS1_16FlashAttnBwdSm90INS1_25CollectiveMainloopBwdSm90ILi2ELi1ELi1EN4cute5tupleIJNS5_1CILi1EEES8_S8_EEENS6_IJNS7_ILi64EEENS7_ILi80EEENS7_ILi256EEEEEENS_6half_tEfNS_4arch4Sm90ELb1ELb0ELb1ELb0ELb0ELb0ELb1ELb1ELi2ELi1ELi1ELi1ELb0EEENS1_24CollectiveEpilogueBwdGQAISD_fSG_Li256ELb0ELb0EEENS1_25SingleTileBwdLPTSchedulerILb0ELi80ELb0EEEEEEEEEvNT_6ParamsE,"a",@progbits
	.sectionflags	@""
	.align	4
.nv.constant0._ZN7cutlass13device_kernelIN5flash11enable_sm90INS1_16FlashAttnBwdSm90INS1_25CollectiveMainloopBwdSm90ILi2ELi1ELi1EN4cute5tupleIJNS5_1CILi1EEES8_S8_EEENS6_IJNS7_ILi64EEENS7_ILi80EEENS7_ILi256EEEEEENS_6half_tEfNS_4arch4Sm90ELb1ELb0ELb1ELb0ELb0ELb0ELb1ELb1ELi2ELi1ELi1ELi1ELb0EEENS1_24CollectiveEpilogueBwdGQAISD_fSG_Li256ELb0ELb0EEENS1_25SingleTileBwdLPTSchedulerILb0ELi80ELb0EEEEEEEEEvNT_6ParamsE:
	.zero		2432


//--------------------- .nv.constant0._ZN7cutlass13device_kernelIN5flash11enable_sm90INS1_16FlashAttnBwdSm90INS1_25CollectiveMainloopBwdSm90ILi2ELi1ELi1EN4cute5tupleIJNS5_1CILi1EEES8_S8_EEENS6_IJNS7_ILi64EEENS7_ILi80EEENS7_ILi256EEEEEENS_6half_tEfNS_4arch4Sm90ELb1ELb0ELb1ELb1ELb0ELb0ELb1ELb1ELi2ELi1ELi1ELi1ELb0EEENS1_21CollectiveEpilogueBwdISD_SE_SG_Li256ELb1ELb1ELi2EEENS1_25SingleTileBwdLPTSchedulerILb1ELi80ELb0EEEEEEEEEvNT_6ParamsE --------------------------
	.section	.nv.constant0._ZN7cutlass13device_kernelIN5flash11enable_sm90INS1_16FlashAttnBwdSm90INS1_25CollectiveMainloopBwdSm90ILi2ELi1ELi1EN4cute5tupleIJNS5_1CILi1EEES8_S8_EEENS6_IJNS7_ILi64EEENS7_ILi80EEENS7_ILi256EEEEEENS_6half_tEfNS_4arch4Sm90ELb1ELb0ELb1ELb1ELb0ELb0ELb1ELb1ELi2ELi1ELi1ELi1ELb0EEENS1_21CollectiveEpilogueBwdISD_SE_SG_Li256ELb1ELb1ELi2EEENS1_25SingleTileBwdLPTSchedulerILb1ELi80ELb0EEEEEEEEEvNT_6ParamsE,"a",@progbits
	.sectionflags	@""
	.align	4
.nv.constant0._ZN7cutlass13device_kernelIN5flash11enable_sm90INS1_16FlashAttnBwdSm90INS1_25CollectiveMainloopBwdSm90ILi2ELi1ELi1EN4cute5tupleIJNS5_1CILi1EEES8_S8_EEENS6_IJNS7_ILi64EEENS7_ILi80EEENS7_ILi256EEEEEENS_6half_tEfNS_4arch4Sm90ELb1ELb0ELb1ELb1ELb0ELb0ELb1ELb1ELi2ELi1ELi1ELi1ELb0EEENS1_21CollectiveEpilogueBwdISD_SE_SG_Li256ELb1ELb1ELi2EEENS1_25SingleTileBwdLPTSchedulerILb1ELi80ELb0EEEEEEEEEvNT_6ParamsE:
	.zero		2304


//--------------------- .nv.constant0._ZN7cutlass13device_kernelIN5flash11enable_sm90INS1_16FlashAttnBwdSm90INS1_25CollectiveMainloopBwdSm90ILi2ELi1ELi1EN4cute5tupleIJNS5_1CILi1EEES8_S8_EEENS6_IJNS7_ILi64EEENS7_ILi80EEENS7_ILi256EEEEEENS_6half_tEfNS_4arch4Sm90ELb1ELb0ELb1ELb1ELb0ELb0ELb1ELb1ELi2ELi1ELi1ELi1ELb0EEENS1_24CollectiveEpilogueBwdGQAISD_fSG_Li256ELb1ELb0EEENS1_25SingleTileBwdLPTSchedulerILb1ELi80ELb0EEEEEEEEEvNT_6ParamsE --------------------------
	.section	.nv.constant0._ZN7cutlass13device_kernelIN5flash11enable_sm90INS1_16FlashAttnBwdSm90INS1_25CollectiveMainloopBwdSm90ILi2ELi1ELi1EN4cute5tupleIJNS5_1CILi1EEES8_S8_EEENS6_IJNS7_ILi64EEENS7_ILi80EEENS7_ILi256EEEEEENS_6half_tEfNS_4arch4Sm90ELb1ELb0ELb1ELb1ELb0ELb0ELb1ELb1ELi2ELi1ELi1ELi1ELb0EEENS1_24CollectiveEpilogueBwdGQAISD_fSG_Li256ELb1ELb0EEENS1_25SingleTileBwdLPTSchedulerILb1ELi80ELb0EEEEEEEEEvNT_6ParamsE,"a",@progbits
	.sectionflags	@""
	.align	4
.nv.constant0._ZN7cutlass13device_kernelIN5flash11enable_sm90INS1_16FlashAttnBwdSm90INS1_25CollectiveMainloopBwdSm90ILi2ELi1ELi1EN4cute5tupleIJNS5_1CILi1EEES8_S8_EEENS6_IJNS7_ILi64EEENS7_ILi80EEENS7_ILi256EEEEEENS_6half_tEfNS_4arch4Sm90ELb1ELb0ELb1ELb1ELb0ELb0ELb1ELb1ELi2ELi1ELi1ELi1ELb0EEENS1_24CollectiveEpilogueBwdGQAISD_fSG_Li256ELb1ELb0EEENS1_25SingleTileBwdLPTSchedulerILb1ELi80ELb0EEEEEEEEEvNT_6ParamsE:
	.zero		2432


//--------------------- .nv.constant0._ZN7cutlass13device_kernelIN5flash11enable_sm90INS1_16FlashAttnBwdSm90INS1_25CollectiveMainloopBwdSm90ILi2ELi1ELi1EN4cute5tupleIJNS5_1CILi1EEES8_S8_EEENS6_IJNS7_ILi64EEENS7_ILi80EEENS7_ILi256EEEEEENS_6half_tEfNS_4arch4Sm90ELb0ELb0ELb0ELb0ELb0ELb0ELb1ELb1ELi2ELi1ELi1ELi1ELb0EEENS1_21CollectiveEpilogueBwdISD_SE_SG_Li256ELb0ELb1ELi2EEENS1_19SingleTileSchedulerILb0ELb0ELb0ELi80EEEEEEEEEvNT_6ParamsE --------------------------
	.section	.nv.constant0._ZN7cutlass13device_kernelIN5flash11enable_sm90INS1_16FlashAttnBwdSm90INS1_25CollectiveMainloopBwdSm90ILi2ELi1ELi1EN4cute5tupleIJNS5_1CILi1EEES8_S8_EEENS6_IJNS7_ILi64EEENS7_ILi80EEENS7_ILi256EEEEEENS_6half_tEfNS_4arch4Sm90ELb0ELb0ELb0ELb0ELb0ELb0ELb1ELb1ELi2ELi1ELi1ELi1ELb0EEENS1_21CollectiveEpilogueBwdISD_SE_SG_Li256ELb0ELb1ELi2EEENS1_19SingleTileSchedulerILb0ELb0ELb0ELi80EEEEEEEEEvNT_6ParamsE,"a",@progbits
	.sectionflags	@""
	.align	4
.nv.constant0._ZN7cutlass13device_kernelIN5flash11enable_sm90INS1_16FlashAttnBwdSm90INS1_25CollectiveMainloopBwdSm90ILi2ELi1ELi1EN4cute5tupleIJNS5_1CILi1EEES8_S8_EEENS6_IJNS7_ILi64EEENS7_ILi80EEENS7_ILi256EEEEEENS_6half_tEfNS_4arch4Sm90ELb0ELb0ELb0ELb0ELb0ELb0ELb1ELb1ELi2ELi1ELi1ELi1ELb0EEENS1_21CollectiveEpilogueBwdISD_SE_SG_Li256ELb0ELb1ELi2EEENS1_19SingleTileSchedulerILb0ELb0ELb0ELi80EEEEEEEEEvNT_6ParamsE:
	.zero		2944


//--------------------- .nv.constant0._ZN7cutlass13device_kernelIN5flash11enable_sm90INS1_16FlashAttnBwdSm90INS1_25CollectiveMainloopBwdSm90ILi2ELi1ELi1EN4cute5tupleIJNS5_1CILi1EEES8_S8_EEENS6_IJNS7_ILi64EEENS7_ILi80EEENS7_ILi256EEEEEENS_6half_tEfNS_4arch4Sm90ELb0ELb0ELb0ELb0ELb0ELb0ELb1ELb1ELi2ELi1ELi1ELi1ELb0EEENS1_24CollectiveEpilogueBwdGQAISD_fSG_Li256ELb0ELb0EEENS1_19SingleTileSchedulerILb0ELb0ELb0ELi80EEEEEEEEEvNT_6ParamsE --------------------------
	.section	.nv.constant0._ZN7cutlass13device_kernelIN5flash11enable_sm90INS1_16FlashAttnBwdSm90INS1_25CollectiveMainloopBwdSm90ILi2ELi1ELi1EN4cute5tupleIJNS5_1CILi1EEES8_S8_EEENS6_IJNS7_ILi64EEENS7_ILi80EEENS7_ILi256EEEEEENS_6half_tEfNS_4arch4Sm90ELb0ELb0ELb0ELb0ELb0ELb0ELb1ELb1ELi2ELi1ELi1ELi1ELb0EEENS1_24CollectiveEpilogueBwdGQAISD_fSG_Li256ELb0ELb0EEENS1_19SingleTileSchedulerILb0ELb0ELb0ELi80EEEEEEEEEvNT_6ParamsE,"a",@progbits
	.sectionflags	@""
	.align	4
.nv.constant0._ZN7cutlass13device_kernelIN5flash11enable_sm90INS1_16FlashAttnBwdSm90INS1_25CollectiveMainloopBwdSm90ILi2ELi1ELi1EN4cute5tupleIJNS5_1CILi1EEES8_S8_EEENS6_IJNS7_ILi64EEENS7_ILi80EEENS7_ILi256EEEEEENS_6half_tEfNS_4arch4Sm90ELb0ELb0ELb0ELb0ELb0ELb0ELb1ELb1ELi2ELi1ELi1ELi1ELb0EEENS1_24CollectiveEpilogueBwdGQAISD_fSG_Li256ELb0ELb0EEENS1_19SingleTileSchedulerILb0ELb0ELb0ELi80EEEEEEEEEvNT_6ParamsE:
	.zero		2304


//--------------------- .nv.constant0._ZN7cutlass13device_kernelIN5flash11enable_sm90INS1_16FlashAttnBwdSm90INS1_25CollectiveMainloopBwdSm90ILi2ELi1ELi1EN4cute5tupleIJNS5_1CILi1EEES8_S8_EEENS6_IJNS7_ILi64EEENS7_ILi80EEENS7_ILi256EEEEEENS_6half_tEfNS_4arch4Sm90ELb0ELb0ELb0ELb1ELb0ELb0ELb1ELb1ELi2ELi1ELi1ELi1ELb0EEENS1_21CollectiveEpilogueBwdISD_SE_SG_Li256ELb1ELb1ELi2EEENS1_19SingleTileSchedulerILb1ELb0ELb0ELi80EEEEEEEEEvNT_6ParamsE --------------------------
	.section	.nv.constant0._ZN7cutlass13device_kernelIN5flash11enable_sm90INS1_16FlashAttnBwdSm90INS1_25CollectiveMainloopBwdSm90ILi2ELi1ELi1EN4cute5tupleIJNS5_1CILi1EEES8_S8_EEENS6_IJNS7_ILi64EEENS7_ILi80EEENS7_ILi256EEEEEENS_6half_tEfNS_4arch4Sm90ELb0ELb0ELb0ELb1ELb0ELb0ELb1ELb1ELi2ELi1ELi1ELi1ELb0EEENS1_21CollectiveEpilogueBwdISD_SE_SG_Li256ELb1ELb1ELi2EEENS1_19SingleTileSchedulerILb1ELb0ELb0ELi80EEEEEEEEEvNT_6ParamsE,"a",@progbits
	.sectionflags	@""
	.align	4
.nv.constant0._ZN7cutlass13device_kernelIN5flash11enable_sm90INS1_16FlashAttnBwdSm90INS1_25CollectiveMainloopBwdSm90ILi2ELi1ELi1EN4cute5tupleIJNS5_1CILi1EEES8_S8_EEENS6_IJNS7_ILi64EEENS7_ILi80EEENS7_ILi256EEEEEENS_6half_tEfNS_4arch4Sm90ELb0ELb0ELb0ELb1ELb0ELb0ELb1ELb1ELi2ELi1ELi1ELi1ELb0EEENS1_21CollectiveEpilogueBwdISD_SE_SG_Li256ELb1ELb1ELi2EEENS1_19SingleTileSchedulerILb1ELb0ELb0ELi80EEEEEEEEEvNT_6ParamsE:
	.zero		2304


//--------------------- .nv.constant0._ZN7cutlass13device_kernelIN5flash11enable_sm90INS1_16FlashAttnBwdSm90INS1_25CollectiveMainloopBwdSm90ILi2ELi1ELi1EN4cute5tupleIJNS5_1CILi1EEES8_S8_EEENS6_IJNS7_ILi64EEENS7_ILi80EEENS7_ILi256EEEEEENS_6half_tEfNS_4arch4Sm90ELb0ELb0ELb0ELb1ELb0ELb0ELb1ELb1ELi2ELi1ELi1ELi1ELb0EEENS1_24CollectiveEpilogueBwdGQAISD_fSG_Li256ELb1ELb0EEENS1_19SingleTileSchedulerILb1ELb0ELb0ELi80EEEEEEEEEvNT_6ParamsE --------------------------
	.section	.nv.constant0._ZN7cutlass13device_kernelIN5flash11enable_sm90INS1_16FlashAttnBwdSm90INS1_25CollectiveMainloopBwdSm90ILi2ELi1ELi1EN4cute5tupleIJNS5_1CILi1EEES8_S8_EEENS6_IJNS7_ILi64EEENS7_ILi80EEENS7_ILi256EEEEEENS_6half_tEfNS_4arch4Sm90ELb0ELb0ELb0ELb1ELb0ELb0ELb1ELb1ELi2ELi1ELi1ELi1ELb0EEENS1_24CollectiveEpilogueBwdGQAISD_fSG_Li256ELb1ELb0EEENS1_19SingleTileSchedulerILb1ELb0ELb0ELi80EEEEEEEEEvNT_6ParamsE,"a",@progbits
	.sectionflags	@""
	.align	4
.nv.constant0._ZN7cutlass13device_kernelIN5flash11enable_sm90INS1_16FlashAttnBwdSm90INS1_25CollectiveMainloopBwdSm90ILi2ELi1ELi1EN4cute5tupleIJNS5_1CILi1EEES8_S8_EEENS6_IJNS7_ILi64EEENS7_ILi80EEENS7_ILi256EEEEEENS_6half_tEfNS_4arch4Sm90ELb0ELb0ELb0ELb1ELb0ELb0ELb1ELb1ELi2ELi1ELi1ELi1ELb0EEENS1_24CollectiveEpilogueBwdGQAISD_fSG_Li256ELb1ELb0EEENS1_19SingleTileSchedulerILb1ELb0ELb0ELi80EEEEEEEEEvNT_6ParamsE:
	.zero		2304


//--------------------- .nv.constant0._ZN7cutlass13device_kernelIN5flash11enable_sm90INS1_16FlashAttnBwdSm90INS1_25CollectiveMainloopBwdSm90ILi2ELi1ELi1EN4cute5tupleIJNS5_1CILi1EEES8_S8_EEENS6_IJNS7_ILi64EEENS7_ILi80EEENS7_ILi256EEEEEENS_6half_tEfNS_4arch4Sm90ELb0ELb1ELb0ELb0ELb0ELb0ELb1ELb1ELi2ELi1ELi1ELi1ELb0EEENS1_21CollectiveEpilogueBwdISD_SE_SG_Li256ELb0ELb1ELi2EEENS1_19SingleTileSchedulerILb0ELb0ELb0ELi80EEEEEEEEEvNT_6ParamsE --------------------------
	.section	.nv.constant0._ZN7cutlass13device_kernelIN5flash11enable_sm90INS1_16FlashAttnBwdSm90INS1_25CollectiveMainloopBwdSm90ILi2ELi1ELi1EN4cute5tupleIJNS5_1CILi1EEES8_S8_EEENS6_IJNS7_ILi64EEENS7_ILi80EEENS7_ILi256EEEEEENS_6half_tEfNS_4arch4Sm90ELb0ELb1ELb0ELb0ELb0ELb0ELb1ELb1ELi2ELi1ELi1ELi1ELb0EEENS1_21CollectiveEpilogueBwdISD_SE_SG_Li256ELb0ELb1ELi2EEENS1_19SingleTileSchedulerILb0ELb0ELb0ELi80EEEEEEEEEvNT_6ParamsE,"a",@progbits
	.sectionflags	@""
	.align	4
.nv.constant0._ZN7cutlass13device_kernelIN5flash11enable_sm90INS1_16FlashAttnBwdSm90INS1_25CollectiveMainloopBwdSm90ILi2ELi1ELi1EN4cute5tupleIJNS5_1CILi1EEES8_S8_EEENS6_IJNS7_ILi64EEENS7_ILi80EEENS7_ILi256EEEEEENS_6half_tEfNS_4arch4Sm90ELb0ELb1ELb0ELb0ELb0ELb0ELb1ELb1ELi2ELi1ELi1ELi1ELb0EEENS1_21CollectiveEpilogueBwdISD_SE_SG_Li256ELb0ELb1ELi2EEENS1_19SingleTileSchedulerILb0ELb0ELb0ELi80EEEEEEEEEvNT_6ParamsE:
	.zero		2944


//--------------------- .nv.constant0._ZN7cutlass13device_kernelIN5flash11enable_sm90INS1_16FlashAttnBwdSm90INS1_25CollectiveMainloopBwdSm90ILi2ELi1ELi1EN4cute5tupleIJNS5_1CILi1EEES8_S8_EEENS6_IJNS7_ILi64EEENS7_ILi80EEENS7_ILi256EEEEEENS_6half_tEfNS_4arch4Sm90ELb0ELb1ELb0ELb0ELb0ELb0ELb1ELb1ELi2ELi1ELi1ELi1ELb0EEENS1_24CollectiveEpilogueBwdGQAISD_fSG_Li256ELb0ELb0EEENS1_19SingleTileSchedulerILb0ELb0ELb0ELi80EEEEEEEEEvNT_6ParamsE --------------------------
	.section	.nv.constant0._ZN7cutlass13device_kernelIN5flash11enable_sm90INS1_16FlashAttnBwdSm90INS1_25CollectiveMainloopBwdSm90ILi2ELi1ELi1EN4cute5tupleIJNS5_1CILi1EEES8_S8_EEENS6_IJNS7_ILi64EEENS7_ILi80EEENS7_ILi256EEEEEENS_6half_tEfNS_4arch4Sm90ELb0ELb1ELb0ELb0ELb0ELb0ELb1ELb1ELi2ELi1ELi1ELi1ELb0EEENS1_24CollectiveEpilogueBwdGQAISD_fSG_Li256ELb0ELb0EEENS1_19SingleTileSchedulerILb0ELb0ELb0ELi80EEEEEEEEEvNT_6ParamsE,"a",@progbits
	.sectionflags	@""
	.align	4
.nv.constant0._ZN7cutlass13device_kernelIN5flash11enable_sm90INS1_16FlashAttnBwdSm90INS1_25CollectiveMainloopBwdSm90ILi2ELi1ELi1EN4cute5tupleIJNS5_1CILi1EEES8_S8_EEENS6_IJNS7_ILi64EEENS7_ILi80EEENS7_ILi256EEEEEENS_6half_tEfNS_4arch4Sm90ELb0ELb1ELb0ELb0ELb0ELb0ELb1ELb1ELi2ELi1ELi1ELi1ELb0EEENS1_24CollectiveEpilogueBwdGQAISD_fSG_Li256ELb0ELb0EEENS1_19SingleTileSchedulerILb0ELb0ELb0ELi80EEEEEEEEEvNT_6ParamsE:
	.zero		2304


//--------------------- .nv.constant0._ZN7cutlass13device_kernelIN5flash11enable_sm90INS1_16FlashAttnBwdSm90INS1_25CollectiveMainloopBwdSm90ILi2ELi1ELi1EN4cute5tupleIJNS5_1CILi1EEES8_S8_EEENS6_IJNS7_ILi64EEENS7_ILi80EEENS7_ILi256EEEEEENS_6half_tEfNS_4arch4Sm90ELb0ELb1ELb0ELb1ELb0ELb0ELb1ELb1ELi2ELi1ELi1ELi1ELb0EEENS1_21CollectiveEpilogueBwdISD_SE_SG_Li256ELb1ELb1ELi2EEENS1_19SingleTileSchedulerILb1ELb0ELb0ELi80EEEEEEEEEvNT_6ParamsE --------------------------
	.section	.nv.constant0._ZN7cutlass13device_kernelIN5flash11enable_sm90INS1_16FlashAttnBwdSm90INS1_25CollectiveMainloopBwdSm90ILi2ELi1ELi1EN4cute5tupleIJNS5_1CILi1EEES8_S8_EEENS6_IJNS7_ILi64EEENS7_ILi80EEENS7_ILi256EEEEEENS_6half_tEfNS_4arch4Sm90ELb0ELb1ELb0ELb1ELb0ELb0ELb1ELb1ELi2ELi1ELi1ELi1ELb0EEENS1_21CollectiveEpilogueBwdISD_SE_SG_Li256ELb1ELb1ELi2EEENS1_19SingleTileSchedulerILb1ELb0ELb0ELi80EEEEEEEEEvNT_6ParamsE,"a",@progbits
	.sectionflags	@""
	.align	4
.nv.constant0._ZN7cutlass13device_kernelIN5flash11enable_sm90INS1_16FlashAttnBwdSm90INS1_25CollectiveMainloopBwdSm90ILi2ELi1ELi1EN4cute5tupleIJNS5_1CILi1EEES8_S8_EEENS6_IJNS7_ILi64EEENS7_ILi80EEENS7_ILi256EEEEEENS_6half_tEfNS_4arch4Sm90ELb0ELb1ELb0ELb1ELb0ELb0ELb1ELb1ELi2ELi1ELi1ELi1ELb0EEENS1_21CollectiveEpilogueBwdISD_SE_SG_Li256ELb1ELb1ELi2EEENS1_19SingleTileSchedulerILb1ELb0ELb0ELi80EEEEEEEEEvNT_6ParamsE:
	.zero		2304


//--------------------- .nv.constant0._ZN7cutlass13device_kernelIN5flash11enable_sm90INS1_16FlashAttnBwdSm90INS1_25CollectiveMainloopBwdSm90ILi2ELi1ELi1EN4cute5tupleIJNS5_1CILi1EEES8_S8_EEENS6_IJNS7_ILi64EEENS7_ILi80EEENS7_ILi256EEEEEENS_6half_tEfNS_4arch4Sm90ELb0ELb1ELb0ELb1ELb0ELb0ELb1ELb1ELi2ELi1ELi1ELi1ELb0EEENS1_24CollectiveEpilogueBwdGQAISD_fSG_Li256ELb1ELb0EEENS1_19SingleTileSchedulerILb1ELb0ELb0ELi80EEEEEEEEEvNT_6ParamsE --------------------------
	.section	.nv.constant0._ZN7cutlass13device_kernelIN5flash11enable_sm90INS1_16FlashAttnBwdSm90INS1_25CollectiveMainloopBwdSm90ILi2ELi1ELi1EN4cute5tupleIJNS5_1CILi1EEES8_S8_EEENS6_IJNS7_ILi64EEENS7_ILi80EEENS7_ILi256EEEEEENS_6half_tEfNS_4arch4Sm90ELb0ELb1ELb0ELb1ELb0ELb0ELb1ELb1ELi2ELi1ELi1ELi1ELb0EEENS1_24CollectiveEpilogueBwdGQAISD_fSG_Li256ELb1ELb0EEENS1_19SingleTileSchedulerILb1ELb0ELb0ELi80EEEEEEEEEvNT_6ParamsE,"a",@progbits
	.sectionflags	@""
	.align	4
.nv.constant0._ZN7cutlass13device_kernelIN5flash11enable_sm90INS1_16FlashAttnBwdSm90INS1_25CollectiveMainloopBwdSm90ILi2ELi1ELi1EN4cute5tupleIJNS5_1CILi1EEES8_S8_EEENS6_IJNS7_ILi64EEENS7_ILi80EEENS7_ILi256EEEEEENS_6half_tEfNS_4arch4Sm90ELb0ELb1ELb0ELb1ELb0ELb0ELb1ELb1ELi2ELi1ELi1ELi1ELb0EEENS1_24CollectiveEpilogueBwdGQAISD_fSG_Li256ELb1ELb0EEENS1_19SingleTileSchedulerILb1ELb0ELb0ELi80EEEEEEEEEvNT_6ParamsE:
	.zero		2304


//--------------------- .nv.constant0._ZN7cutlass13device_kernelIN5flash11enable_sm90INS1_16FlashAttnBwdSm90INS1_25CollectiveMainloopBwdSm90ILi2ELi1ELi1EN4cute5tupleIJNS5_1CILi1EEES8_S8_EEENS6_IJNS7_ILi64EEENS7_ILi80EEENS7_ILi256EEEEEENS_6half_tEfNS_4arch4Sm90ELb1ELb0ELb0ELb0ELb0ELb0ELb1ELb1ELi2ELi1ELi1ELi1ELb0EEENS1_21CollectiveEpilogueBwdISD_SE_SG_Li256ELb0ELb1ELi2EEENS1_25SingleTileBwdLPTSchedulerILb0ELi80ELb0EEEEEEEEEvNT_6ParamsE --------------------------
	.section	.nv.constant0._ZN7cutlass13device_kernelIN5flash11enable_sm90INS1_16FlashAttnBwdSm90INS1_25CollectiveMainloopBwdSm90ILi2ELi1ELi1EN4cute5tupleIJNS5_1CILi1EEES8_S8_EEENS6_IJNS7_ILi64EEENS7_ILi80EEENS7_ILi256EEEEEENS_6half_tEfNS_4arch4Sm90ELb1ELb0ELb0ELb0ELb0ELb0ELb1ELb1ELi2ELi1ELi1ELi1ELb0EEENS1_21CollectiveEpilogueBwdISD_SE_SG_Li256ELb0ELb1ELi2EEENS1_25SingleTileBwdLPTSchedulerILb0ELi80ELb0EEEEEEEEEvNT_6ParamsE,"a",@progbits
	.sectionflags	@""
	.align	4
.nv.constant0._ZN7cutlass13device_kernelIN5flash11enable_sm90INS1_16FlashAttnBwdSm90INS1_25CollectiveMainloopBwdSm90ILi2ELi1ELi1EN4cute5tupleIJNS5_1CILi1EEES8_S8_EEENS6_IJNS7_ILi64EEENS7_ILi80EEENS7_ILi256EEEEEENS_6half_tEfNS_4arch4Sm90ELb1ELb0ELb0ELb0ELb0ELb0ELb1ELb1ELi2ELi1ELi1ELi1ELb0EEENS1_21CollectiveEpilogueBwdISD_SE_SG_Li256ELb0ELb1ELi2EEENS1_25SingleTileBwdLPTSchedulerILb0ELi80ELb0EEEEEEEEEvNT_6ParamsE:
	.zero		2944


//--------------------- .nv.constant0._ZN7cutlass13device_kernelIN5flash11enable_sm90INS1_16FlashAttnBwdSm90INS1_25CollectiveMainloopBwdSm90ILi2ELi1ELi1EN4cute5tupleIJNS5_1CILi1EEES8_S8_EEENS6_IJNS7_ILi64EEENS7_ILi80EEENS7_ILi256EEEEEENS_6half_tEfNS_4arch4Sm90ELb1ELb0ELb0ELb0ELb0ELb0ELb1ELb1ELi2ELi1ELi1ELi1ELb0EEENS1_24CollectiveEpilogueBwdGQAISD_fSG_Li256ELb0ELb0EEENS1_25SingleTileBwdLPTSchedulerILb0ELi80ELb0EEEEEEEEEvNT_6ParamsE --------------------------
	.section	.nv.constant0._ZN7cutlass13device_kernelIN5flash11enable_sm90INS1_16FlashAttnBwdSm90INS1_25CollectiveMainloopBwdSm90ILi2ELi1ELi1EN4cute5tupleIJNS5_1CILi1EEES8_S8_EEENS6_IJNS7_ILi64EEENS7_ILi80EEENS7_ILi256EEEEEENS_6half_tEfNS_4arch4Sm90ELb1ELb0ELb0ELb0ELb0ELb0ELb1ELb1ELi2ELi1ELi1ELi1ELb0EEENS1_24CollectiveEpilogueBwdGQAISD_fSG_Li256ELb0ELb0EEENS1_25SingleTileBwdLPTSchedulerILb0ELi80ELb0EEEEEEEEEvNT_6ParamsE,"a",@progbits
	.sectionflags	@""
	.align	4
.nv.constant0._ZN7cutlass13device_kernelIN5flash11enable_sm90INS1_16FlashAttnBwdSm90INS1_25CollectiveMainloopBwdSm90ILi2ELi1ELi1EN4cute5tupleIJNS5_1CILi1EEES8_S8_EEENS6_IJNS7_ILi64EEENS7_ILi80EEENS7_ILi256EEEEEENS_6half_tEfNS_4arch4Sm90ELb1ELb0ELb0ELb0ELb0ELb0ELb1ELb1ELi2ELi1ELi1ELi1ELb0EEENS1_24CollectiveEpilogueBwdGQAISD_fSG_Li256ELb0ELb0EEENS1_25SingleTileBwdLPTSchedulerILb0ELi80ELb0EEEEEEEEEvNT_6ParamsE:
	.zero		2432


//--------------------- .nv.constant0._ZN7cutlass13device_kernelIN5flash22FlashAttnBwdPreprocessIN4cute5tupleIJNS3_1CILi64EEENS5_ILi256EEEEEENS_6half_tEfNS_4arch4Sm90ELb1ELb0EEEEEvNT_6ParamsE --------------------------
	.section	.nv.constant0._ZN7cutlass13device_kernelIN5flash22FlashAttnBwdPreprocessIN4cute5tupleIJNS3_1CILi64EEENS5_ILi256EEEEEENS_6half_tEfNS_4arch4Sm90ELb1ELb0EEEEEvNT_6ParamsE,"a",@progbits
	.sectionflags	@""
	.align	4
.nv.constant0._ZN7cutlass13device_kernelIN5flash22FlashAttnBwdPreprocessIN4cute5tupleIJNS3_1CILi64EEENS5_ILi256EEEEEENS_6half_tEfNS_4arch4Sm90ELb1ELb0EEEEEvNT_6ParamsE:
	.zero		768


//--------------------- .nv.constant0._ZN7cutlass13device_kernelIN5flash11enable_sm90INS1_16FlashAttnBwdSm90INS1_25CollectiveMainloopBwdSm90ILi2ELi1ELi1EN4cute5tupleIJNS5_1CILi1EEES8_S8_EEENS6_IJNS7_ILi64EEENS7_ILi80EEENS7_ILi256EEEEEENS_6half_tEfNS_4arch4Sm90ELb1ELb0ELb0ELb1ELb0ELb0ELb1ELb1ELi2ELi1ELi1ELi1ELb0EEENS1_21CollectiveEpilogueBwdISD_SE_SG_Li256ELb1ELb1ELi2EEENS1_25SingleTileBwdLPTSchedulerILb1ELi80ELb0EEEEEEEEEvNT_6ParamsE --------------------------
	.section	.nv.constant0._ZN7cutlass13device_kernelIN5flash11enable_sm90INS1_16FlashAttnBwdSm90INS1_25CollectiveMainloopBwdSm90ILi2ELi1ELi1EN4cute5tupleIJNS5_1CILi1EEES8_S8_EEENS6_IJNS7_ILi64EEENS7_ILi80EEENS7_ILi256EEEEEENS_6half_tEfNS_4arch4Sm90ELb1ELb0ELb0ELb1ELb0ELb0ELb1ELb1ELi2ELi1ELi1ELi1ELb0EEENS1_21CollectiveEpilogueBwdISD_SE_SG_Li256ELb1ELb1ELi2EEENS1_25SingleTileBwdLPTSchedulerILb1ELi80ELb0EEEEEEEEEvNT_6ParamsE,"a",@progbits
	.sectionflags	@""
	.align	4
.nv.constant0._ZN7cutlass13device_kernelIN5flash11enable_sm90INS1_16FlashAttnBwdSm90INS1_25CollectiveMainloopBwdSm90ILi2ELi1ELi1EN4cute5tupleIJNS5_1CILi1EEES8_S8_EEENS6_IJNS7_ILi64EEENS7_ILi80EEENS7_ILi256EEEEEENS_6half_tEfNS_4arch4Sm90ELb1ELb0ELb0ELb1ELb0ELb0ELb1ELb1ELi2ELi1ELi1ELi1ELb0EEENS1_21CollectiveEpilogueBwdISD_SE_SG_Li256ELb1ELb1ELi2EEENS1_25SingleTileBwdLPTSchedulerILb1ELi80ELb0EEEEEEEEEvNT_6ParamsE:
	.zero		2304


//--------------------- .nv.constant0._ZN7cutlass13device_kernelIN5flash32FlashAttnBwdPostprocessConvertdQIN4cute5tupleIJNS3_1CILi80EEENS5_ILi256EEEEEENS_6half_tEfNS_4arch4Sm90ELi256ENS3_8TiledMMAINS3_8MMA_AtomIJNS3_4SM904GMMA25MMA_64x16x16_F32F16F16_SSILNSF_5MajorE1ELSH_1ELNSF_7ScaleInE1ELSI_1EEEEEENS3_6LayoutINS4_IJNS5_ILi2EEENS5_ILi1EEESN_EEENS4_IJSN_NS5_ILi0EEESP_EEEEENS4_IJNS3_10UnderscoreESS_SS_EEEEELb1EEEEEvNT_6ParamsE --------------------------
	.section	.nv.constant0._ZN7cutlass13device_kernelIN5flash32FlashAttnBwdPostprocessConvertdQIN4cute5tupleIJNS3_1CILi80EEENS5_ILi256EEEEEENS_6half_tEfNS_4arch4Sm90ELi256ENS3_8TiledMMAINS3_8MMA_AtomIJNS3_4SM904GMMA25MMA_64x16x16_F32F16F16_SSILNSF_5MajorE1ELSH_1ELNSF_7ScaleInE1ELSI_1EEEEEENS3_6LayoutINS4_IJNS5_ILi2EEENS5_ILi1EEESN_EEENS4_IJSN_NS5_ILi0EEESP_EEEEENS4_IJNS3_10UnderscoreESS_SS_EEEEELb1EEEEEvNT_6ParamsE,"a",@progbits
	.sectionflags	@""
	.align	4
.nv.constant0._ZN7cutlass13device_kernelIN5flash32FlashAttnBwdPostprocessConvertdQIN4cute5tupleIJNS3_1CILi80EEENS5_ILi256EEEEEENS_6half_tEfNS_4arch4Sm90ELi256ENS3_8TiledMMAINS3_8MMA_AtomIJNS3_4SM904GMMA25MMA_64x16x16_F32F16F16_SSILNSF_5MajorE1ELSH_1ELNSF_7ScaleInE1ELSI_1EEEEEENS3_6LayoutINS4_IJNS5_ILi2EEENS5_ILi1EEESN_EEENS4_IJSN_NS5_ILi0EEESP_EEEEENS4_IJNS3_10UnderscoreESS_SS_EEEEELb1EEEEEvNT_6ParamsE:
	.zero		640


//--------------------- .nv.constant0._ZN7cutlass13device_kernelIN5flash32FlashAttnBwdPostprocessConvertdQIN4cute5tupleIJNS3_1CILi64EEENS5_ILi256EEEEEENS_6half_tEfNS_4arch4Sm90ELi256ENS3_8TiledMMAINS3_8MMA_AtomIJNS3_4SM904GMMA25MMA_64x64x16_F32F16F16_SSILNSF_5MajorE1ELSH_0ELNSF_7ScaleInE1ELSI_1EEEEEENS3_6LayoutINS4_IJNS5_ILi2EEENS5_ILi1EEESN_EEENS4_IJSN_NS5_ILi0EEESP_EEEEENS4_IJNS3_10UnderscoreESS_SS_EEEEELb1EEEEEvNT_6ParamsE --------------------------
	.section	.nv.constant0._ZN7cutlass13device_kernelIN5flash32FlashAttnBwdPostprocessConvertdQIN4cute5tupleIJNS3_1CILi64EEENS5_ILi256EEEEEENS_6half_tEfNS_4arch4Sm90ELi256ENS3_8TiledMMAINS3_8MMA_AtomIJNS3_4SM904GMMA25MMA_64x64x16_F32F16F16_SSILNSF_5MajorE1ELSH_0ELNSF_7ScaleInE1ELSI_1EEEEEENS3_6LayoutINS4_IJNS5_ILi2EEENS5_ILi1EEESN_EEENS4_IJSN_NS5_ILi0EEESP_EEEEENS4_IJNS3_10UnderscoreESS_SS_EEEEELb1EEEEEvNT_6ParamsE,"a",@progbits
	.sectionflags	@""
	.align	4
.nv.constant0._ZN7cutlass13device_kernelIN5flash32FlashAttnBwdPostprocessConvertdQIN4cute5tupleIJNS3_1CILi64EEENS5_ILi256EEEEEENS_6half_tEfNS_4arch4Sm90ELi256ENS3_8TiledMMAINS3_8MMA_AtomIJNS3_4SM904GMMA25MMA_64x64x16_F32F16F16_SSILNSF_5MajorE1ELSH_0ELNSF_7ScaleInE1ELSI_1EEEEEENS3_6LayoutINS4_IJNS5_ILi2EEENS5_ILi1EEESN_EEENS4_IJSN_NS5_ILi0EEESP_EEEEENS4_IJNS3_10UnderscoreESS_SS_EEEEELb1EEEEEvNT_6ParamsE:
	.zero		640


//--------------------- .nv.constant0._ZN7cutlass13device_kernelIN5flash11enable_sm90INS1_16FlashAttnBwdSm90INS1_25CollectiveMainloopBwdSm90ILi2ELi1ELi1EN4cute5tupleIJNS5_1CILi1EEES8_S8_EEENS6_IJNS7_ILi64EEENS7_ILi80EEENS7_ILi256EEEEEENS_6half_tEfNS_4arch4Sm90ELb1ELb0ELb0ELb1ELb0ELb0ELb1ELb1ELi2ELi1ELi1ELi1ELb0EEENS1_24CollectiveEpilogueBwdGQAISD_fSG_Li256ELb1ELb0EEENS1_25SingleTileBwdLPTSchedulerILb1ELi80ELb0EEEEEEEEEvNT_6ParamsE --------------------------
	.section	.nv.constant0._ZN7cutlass13device_kernelIN5flash11enable_sm90INS1_16FlashAttnBwdSm90INS1_25CollectiveMainloopBwdSm90ILi2ELi1ELi1EN4cute5tupleIJNS5_1CILi1EEES8_S8_EEENS6_IJNS7_ILi64EEENS7_ILi80EEENS7_ILi256EEEEEENS_6half_tEfNS_4arch4Sm90ELb1ELb0ELb0ELb1ELb0ELb0ELb1ELb1ELi2ELi1ELi1ELi1ELb0EEENS1_24CollectiveEpilogueBwdGQAISD_fSG_Li256ELb1ELb0EEENS1_25SingleTileBwdLPTSchedulerILb1ELi80ELb0EEEEEEEEEvNT_6ParamsE,"a",@progbits
	.sectionflags	@""
	.align	4
.nv.constant0._ZN7cutlass13device_kernelIN5flash11enable_sm90INS1_16FlashAttnBwdSm90INS1_25CollectiveMainloopBwdSm90ILi2ELi1ELi1EN4cute5tupleIJNS5_1CILi1EEES8_S8_EEENS6_IJNS7_ILi64EEENS7_ILi80EEENS7_ILi256EEEEEENS_6half_tEfNS_4arch4Sm90ELb1ELb0ELb0ELb1ELb0ELb0ELb1ELb1ELi2ELi1ELi1ELi1ELb0EEENS1_24CollectiveEpilogueBwdGQAISD_fSG_Li256ELb1ELb0EEENS1_25SingleTileBwdLPTSchedulerILb1ELi80ELb0EEEEEEEEEvNT_6ParamsE:
	.zero		2432


//--------------------- .nv.constant0._ZN7cutlass13device_kernelIN5flash22FlashAttnBwdPreprocessIN4cute5tupleIJNS3_1CILi64EEENS5_ILi256EEEEEENS_6half_tEfNS_4arch4Sm90ELb1ELb1EEEEEvNT_6ParamsE --------------------------
	.section	.nv.constant0._ZN7cutlass13device_kernelIN5flash22FlashAttnBwdPreprocessIN4cute5tupleIJNS3_1CILi64EEENS5_ILi256EEEEEENS_6half_tEfNS_4arch4Sm90ELb1ELb1EEEEEvNT_6ParamsE,"a",@progbits
	.sectionflags	@""
	.align	4
.nv.constant0._ZN7cutlass13device_kernelIN5flash22FlashAttnBwdPreprocessIN4cute5tupleIJNS3_1CILi64EEENS5_ILi256EEEEEENS_6half_tEfNS_4arch4Sm90ELb1ELb1EEEEEvNT_6ParamsE:
	.zero		768


//--------------------- SYMBOLS --------------------------

	.type		.nv.reservedSmem.offset0,@object
	.size		.nv.reservedSmem.offset0,0x4
	.type		__assertfail,@function
